//
// Generated by NVIDIA NVVM Compiler
//
// Compiler Build ID: CL-36424714
// Cuda compilation tools, release 13.0, V13.0.88
// Based on NVVM 20.0.0
//

.version 9.0
.target sm_100
.address_size 64

	// .globl	_Z23NoirLedger_hash_main_cuPKhjPhS0_
.const .align 4 .b8 BLAKE3_IV_CU[32] = {103, 230, 9, 106, 133, 174, 103, 187, 114, 243, 110, 60, 58, 245, 79, 165, 127, 82, 14, 81, 140, 104, 5, 155, 171, 217, 131, 31, 25, 205, 224, 91};
.const .align 1 .b8 BLAKE3_MSG_PERMUTATION_CU[16] = {2, 6, 3, 10, 7, 0, 4, 13, 1, 11, 12, 5, 9, 14, 15, 8};

.visible .entry _Z23NoirLedger_hash_main_cuPKhjPhS0_(
	.param .u64 .ptr .align 1 _Z23NoirLedger_hash_main_cuPKhjPhS0__param_0,
	.param .u32 _Z23NoirLedger_hash_main_cuPKhjPhS0__param_1,
	.param .u64 .ptr .align 1 _Z23NoirLedger_hash_main_cuPKhjPhS0__param_2,
	.param .u64 .ptr .align 1 _Z23NoirLedger_hash_main_cuPKhjPhS0__param_3
)
{
	.local .align 16 .b8 	__local_depot0[1408];
	.reg .b64 	%SP;
	.reg .b64 	%SPL;
	.reg .pred 	%p<141>;
	.reg .b16 	%rs<323>;
	.reg .b32 	%r<3933>;
	.reg .b64 	%rd<1118>;
	.reg .b64 	%fd<114>;

	mov.u64 	%SPL, __local_depot0;
	ld.param.u64 	%rd237, [_Z23NoirLedger_hash_main_cuPKhjPhS0__param_0];
	ld.param.u32 	%r740, [_Z23NoirLedger_hash_main_cuPKhjPhS0__param_1];
	cvta.to.global.u64 	%rd1, %rd237;
	add.u64 	%rd2, %SPL, 0;
	add.u64 	%rd3, %SPL, 64;
	add.u64 	%rd4, %SPL, 64;
	add.u64 	%rd5, %SPL, 1088;
	add.u64 	%rd6, %SPL, 1152;
	add.u64 	%rd7, %SPL, 1280;
	mov.u32 	%r741, %ctaid.x;
	mov.u32 	%r742, %ntid.x;
	mov.u32 	%r743, %tid.x;
	mad.lo.s32 	%r744, %r741, %r742, %r743;
	mul.lo.s32 	%r745, %r740, %r744;
	cvt.u64.u32 	%rd8, %r745;
	ld.const.u32 	%r1, [BLAKE3_IV_CU];
	ld.const.u32 	%r2, [BLAKE3_IV_CU+4];
	ld.const.u32 	%r3, [BLAKE3_IV_CU+8];
	ld.const.u32 	%r4, [BLAKE3_IV_CU+12];
	ld.const.u32 	%r5, [BLAKE3_IV_CU+16];
	ld.const.u32 	%r6, [BLAKE3_IV_CU+20];
	ld.const.u32 	%r7, [BLAKE3_IV_CU+24];
	ld.const.u32 	%r8, [BLAKE3_IV_CU+28];
	setp.eq.s32 	%p1, %r740, 0;
	ld.const.u8 	%rs1, [BLAKE3_MSG_PERMUTATION_CU];
	ld.const.u8 	%rs2, [BLAKE3_MSG_PERMUTATION_CU+1];
	ld.const.u8 	%rs3, [BLAKE3_MSG_PERMUTATION_CU+2];
	ld.const.u8 	%rs4, [BLAKE3_MSG_PERMUTATION_CU+3];
	ld.const.u8 	%rs5, [BLAKE3_MSG_PERMUTATION_CU+4];
	cvt.u64.u16 	%rd244, %rs5;
	and.b64  	%rd9, %rd244, 255;
	ld.const.u8 	%rs6, [BLAKE3_MSG_PERMUTATION_CU+5];
	cvt.u64.u16 	%rd245, %rs6;
	and.b64  	%rd10, %rd245, 255;
	ld.const.u8 	%rs7, [BLAKE3_MSG_PERMUTATION_CU+6];
	ld.const.u8 	%rs8, [BLAKE3_MSG_PERMUTATION_CU+7];
	cvt.u64.u16 	%rd246, %rs8;
	and.b64  	%rd11, %rd246, 255;
	ld.const.u8 	%rs9, [BLAKE3_MSG_PERMUTATION_CU+8];
	cvt.u64.u16 	%rd247, %rs9;
	and.b64  	%rd12, %rd247, 255;
	ld.const.u8 	%rs10, [BLAKE3_MSG_PERMUTATION_CU+9];
	cvt.u64.u16 	%rd248, %rs10;
	and.b64  	%rd13, %rd248, 255;
	ld.const.u8 	%rs11, [BLAKE3_MSG_PERMUTATION_CU+10];
	ld.const.u8 	%rs12, [BLAKE3_MSG_PERMUTATION_CU+11];
	ld.const.u8 	%rs13, [BLAKE3_MSG_PERMUTATION_CU+12];
	ld.const.u8 	%rs14, [BLAKE3_MSG_PERMUTATION_CU+13];
	ld.const.u8 	%rs15, [BLAKE3_MSG_PERMUTATION_CU+14];
	ld.const.u8 	%rs16, [BLAKE3_MSG_PERMUTATION_CU+15];
	mov.u32 	%r3683, %r1;
	mov.u32 	%r3684, %r2;
	mov.u32 	%r3685, %r3;
	mov.u32 	%r3686, %r4;
	mov.u32 	%r3687, %r5;
	mov.u32 	%r3688, %r6;
	mov.u32 	%r3689, %r7;
	mov.u32 	%r3690, %r8;
	@%p1 bra 	$L__BB0_13;
	ld.param.u32 	%r3707, [_Z23NoirLedger_hash_main_cuPKhjPhS0__param_1];
	cvt.u32.u16 	%r747, %rs1;
	and.b32  	%r748, %r747, 255;
	mul.wide.u32 	%rd249, %r748, 4;
	add.s64 	%rd14, %rd2, %rd249;
	cvt.u32.u16 	%r749, %rs2;
	and.b32  	%r750, %r749, 255;
	mul.wide.u32 	%rd250, %r750, 4;
	add.s64 	%rd15, %rd2, %rd250;
	cvt.u32.u16 	%r751, %rs3;
	and.b32  	%r752, %r751, 255;
	mul.wide.u32 	%rd251, %r752, 4;
	add.s64 	%rd16, %rd2, %rd251;
	cvt.u32.u16 	%r753, %rs4;
	and.b32  	%r754, %r753, 255;
	mul.wide.u32 	%rd252, %r754, 4;
	add.s64 	%rd17, %rd2, %rd252;
	cvt.u32.u16 	%r755, %rs5;
	and.b32  	%r756, %r755, 255;
	mul.wide.u32 	%rd253, %r756, 4;
	add.s64 	%rd18, %rd2, %rd253;
	cvt.u32.u16 	%r757, %rs6;
	and.b32  	%r758, %r757, 255;
	mul.wide.u32 	%rd254, %r758, 4;
	add.s64 	%rd19, %rd2, %rd254;
	cvt.u32.u16 	%r759, %rs7;
	and.b32  	%r760, %r759, 255;
	mul.wide.u32 	%rd255, %r760, 4;
	add.s64 	%rd20, %rd2, %rd255;
	cvt.u32.u16 	%r761, %rs8;
	and.b32  	%r762, %r761, 255;
	mul.wide.u32 	%rd256, %r762, 4;
	add.s64 	%rd21, %rd2, %rd256;
	cvt.u32.u16 	%r763, %rs9;
	and.b32  	%r764, %r763, 255;
	mul.wide.u32 	%rd257, %r764, 4;
	add.s64 	%rd22, %rd2, %rd257;
	cvt.u32.u16 	%r765, %rs10;
	and.b32  	%r766, %r765, 255;
	mul.wide.u32 	%rd258, %r766, 4;
	add.s64 	%rd23, %rd2, %rd258;
	cvt.u32.u16 	%r767, %rs11;
	and.b32  	%r768, %r767, 255;
	mul.wide.u32 	%rd259, %r768, 4;
	add.s64 	%rd24, %rd2, %rd259;
	cvt.u32.u16 	%r769, %rs12;
	and.b32  	%r770, %r769, 255;
	mul.wide.u32 	%rd260, %r770, 4;
	add.s64 	%rd25, %rd2, %rd260;
	cvt.u32.u16 	%r771, %rs13;
	and.b32  	%r772, %r771, 255;
	mul.wide.u32 	%rd261, %r772, 4;
	add.s64 	%rd26, %rd2, %rd261;
	cvt.u32.u16 	%r773, %rs14;
	and.b32  	%r774, %r773, 255;
	mul.wide.u32 	%rd262, %r774, 4;
	add.s64 	%rd27, %rd2, %rd262;
	cvt.u32.u16 	%r775, %rs15;
	and.b32  	%r776, %r775, 255;
	mul.wide.u32 	%rd263, %r776, 4;
	add.s64 	%rd28, %rd2, %rd263;
	cvt.u32.u16 	%r777, %rs16;
	and.b32  	%r778, %r777, 255;
	mul.wide.u32 	%rd264, %r778, 4;
	add.s64 	%rd29, %rd2, %rd264;
	mov.b32 	%r3699, 0;
	mov.u32 	%r3683, %r1;
	mov.u32 	%r3684, %r2;
	mov.u32 	%r3685, %r3;
	mov.u32 	%r3686, %r4;
	mov.u32 	%r3687, %r5;
	mov.u32 	%r3688, %r6;
	mov.u32 	%r3689, %r7;
	mov.u32 	%r3690, %r8;
	mov.u32 	%r3700, %r3699;
	mov.u32 	%r3701, %r3699;
	mov.u32 	%r3702, %r3699;
	mov.u32 	%r3703, %r3699;
	mov.u32 	%r3704, %r3699;
	mov.u32 	%r3705, %r3699;
	mov.u32 	%r3706, %r3699;
	mov.u32 	%r3708, %r3699;
$L__BB0_2:
	ld.param.u32 	%r3681, [_Z23NoirLedger_hash_main_cuPKhjPhS0__param_1];
	min.u32 	%r779, %r3707, 64;
	max.u32 	%r35, %r779, 1;
	mov.b32 	%r780, 0;
	st.local.v4.b32 	[%rd4], {%r780, %r780, %r780, %r780};
	st.local.v4.b32 	[%rd4+16], {%r780, %r780, %r780, %r780};
	st.local.v4.b32 	[%rd4+32], {%r780, %r780, %r780, %r780};
	st.local.v4.b32 	[%rd4+48], {%r780, %r780, %r780, %r780};
	setp.eq.s32 	%p2, %r3681, %r3708;
	@%p2 bra 	$L__BB0_10;
	and.b32  	%r36, %r35, 3;
	setp.lt.u32 	%p3, %r3707, 4;
	mov.b32 	%r3709, 0;
	@%p3 bra 	$L__BB0_6;
	and.b32  	%r3709, %r35, 124;
	mov.b32 	%r3710, 0;
$L__BB0_5:
	add.s32 	%r783, %r3710, %r3708;
	cvt.u64.u32 	%rd265, %r783;
	add.s64 	%rd266, %rd265, %rd8;
	add.s64 	%rd267, %rd1, %rd266;
	cvt.u64.u32 	%rd268, %r3710;
	add.s64 	%rd269, %rd4, %rd268;
	ld.global.u8 	%r784, [%rd267+3];
	ld.global.u8 	%r785, [%rd267+2];
	prmt.b32 	%r786, %r785, %r784, 0x3340U;
	ld.global.u8 	%r787, [%rd267+1];
	ld.global.u8 	%r788, [%rd267];
	prmt.b32 	%r789, %r788, %r787, 0x3340U;
	prmt.b32 	%r790, %r789, %r786, 0x5410U;
	st.local.u32 	[%rd269], %r790;
	add.s32 	%r3710, %r3710, 4;
	setp.eq.s32 	%p4, %r3710, %r3709;
	@%p4 bra 	$L__BB0_6;
	bra.uni 	$L__BB0_5;
$L__BB0_6:
	setp.eq.s32 	%p5, %r36, 0;
	@%p5 bra 	$L__BB0_10;
	add.s32 	%r791, %r3709, %r3708;
	cvt.u64.u32 	%rd270, %r791;
	add.s64 	%rd271, %rd270, %rd8;
	add.s64 	%rd272, %rd1, %rd271;
	ld.global.u8 	%rs145, [%rd272];
	cvt.u64.u32 	%rd46, %r3709;
	add.s64 	%rd47, %rd4, %rd46;
	st.local.u8 	[%rd47], %rs145;
	setp.eq.s32 	%p6, %r36, 1;
	@%p6 bra 	$L__BB0_10;
	cvt.u64.u32 	%rd273, %r3708;
	add.s64 	%rd274, %rd46, %rd273;
	add.s64 	%rd275, %rd274, %rd8;
	add.s64 	%rd48, %rd1, %rd275;
	ld.global.u8 	%rs146, [%rd48+1];
	st.local.u8 	[%rd47+1], %rs146;
	setp.eq.s32 	%p7, %r36, 2;
	@%p7 bra 	$L__BB0_10;
	ld.global.u8 	%rs147, [%rd48+2];
	st.local.u8 	[%rd47+2], %rs147;
$L__BB0_10:
	ld.local.v4.b32 	{%r793, %r794, %r795, %r796}, [%rd4];
	bfe.u32 	%r797, %r796, 24, 8;
	bfe.u32 	%r798, %r796, 16, 8;
	bfe.u32 	%r799, %r796, 8, 8;
	cvt.u16.u32 	%rs148, %r799;
	bfe.u32 	%r800, %r795, 24, 8;
	bfe.u32 	%r801, %r795, 16, 8;
	bfe.u32 	%r802, %r795, 8, 8;
	cvt.u16.u32 	%rs149, %r802;
	bfe.u32 	%r803, %r794, 24, 8;
	bfe.u32 	%r804, %r794, 16, 8;
	bfe.u32 	%r805, %r794, 8, 8;
	cvt.u16.u32 	%rs150, %r805;
	ld.local.u32 	%r806, [%rd4];
	bfe.u32 	%r807, %r794, 0, 8;
	and.b16  	%rs151, %rs150, 255;
	mul.wide.u16 	%r808, %rs151, 256;
	or.b32  	%r809, %r808, %r807;
	shl.b32 	%r810, %r804, 16;
	and.b32  	%r811, %r810, 16711680;
	or.b32  	%r812, %r809, %r811;
	shl.b32 	%r813, %r803, 24;
	or.b32  	%r814, %r812, %r813;
	bfe.u32 	%r815, %r795, 0, 8;
	and.b16  	%rs152, %rs149, 255;
	mul.wide.u16 	%r816, %rs152, 256;
	or.b32  	%r817, %r816, %r815;
	shl.b32 	%r818, %r801, 16;
	and.b32  	%r819, %r818, 16711680;
	or.b32  	%r820, %r817, %r819;
	shl.b32 	%r821, %r800, 24;
	or.b32  	%r822, %r820, %r821;
	bfe.u32 	%r823, %r796, 0, 8;
	and.b16  	%rs153, %rs148, 255;
	mul.wide.u16 	%r824, %rs153, 256;
	or.b32  	%r825, %r824, %r823;
	shl.b32 	%r826, %r798, 16;
	and.b32  	%r827, %r826, 16711680;
	or.b32  	%r828, %r825, %r827;
	shl.b32 	%r829, %r797, 24;
	or.b32  	%r830, %r828, %r829;
	ld.local.v4.b32 	{%r831, %r832, %r833, %r834}, [%rd4+16];
	bfe.u32 	%r835, %r834, 24, 8;
	bfe.u32 	%r836, %r834, 16, 8;
	bfe.u32 	%r837, %r834, 8, 8;
	cvt.u16.u32 	%rs154, %r837;
	bfe.u32 	%r838, %r833, 24, 8;
	bfe.u32 	%r839, %r833, 16, 8;
	bfe.u32 	%r840, %r833, 8, 8;
	cvt.u16.u32 	%rs155, %r840;
	bfe.u32 	%r841, %r832, 24, 8;
	bfe.u32 	%r842, %r832, 16, 8;
	bfe.u32 	%r843, %r832, 8, 8;
	cvt.u16.u32 	%rs156, %r843;
	ld.local.u32 	%r844, [%rd4+16];
	bfe.u32 	%r845, %r832, 0, 8;
	and.b16  	%rs157, %rs156, 255;
	mul.wide.u16 	%r846, %rs157, 256;
	or.b32  	%r847, %r846, %r845;
	shl.b32 	%r848, %r842, 16;
	and.b32  	%r849, %r848, 16711680;
	or.b32  	%r850, %r847, %r849;
	shl.b32 	%r851, %r841, 24;
	or.b32  	%r852, %r850, %r851;
	bfe.u32 	%r853, %r833, 0, 8;
	and.b16  	%rs158, %rs155, 255;
	mul.wide.u16 	%r854, %rs158, 256;
	or.b32  	%r855, %r854, %r853;
	shl.b32 	%r856, %r839, 16;
	and.b32  	%r857, %r856, 16711680;
	or.b32  	%r858, %r855, %r857;
	shl.b32 	%r859, %r838, 24;
	or.b32  	%r860, %r858, %r859;
	bfe.u32 	%r861, %r834, 0, 8;
	and.b16  	%rs159, %rs154, 255;
	mul.wide.u16 	%r862, %rs159, 256;
	or.b32  	%r863, %r862, %r861;
	shl.b32 	%r864, %r836, 16;
	and.b32  	%r865, %r864, 16711680;
	or.b32  	%r866, %r863, %r865;
	shl.b32 	%r867, %r835, 24;
	or.b32  	%r868, %r866, %r867;
	ld.local.v4.b32 	{%r869, %r870, %r871, %r872}, [%rd4+32];
	bfe.u32 	%r873, %r872, 24, 8;
	bfe.u32 	%r874, %r872, 16, 8;
	bfe.u32 	%r875, %r872, 8, 8;
	cvt.u16.u32 	%rs160, %r875;
	bfe.u32 	%r876, %r871, 24, 8;
	bfe.u32 	%r877, %r871, 16, 8;
	bfe.u32 	%r878, %r871, 8, 8;
	cvt.u16.u32 	%rs161, %r878;
	bfe.u32 	%r879, %r870, 24, 8;
	bfe.u32 	%r880, %r870, 16, 8;
	bfe.u32 	%r881, %r870, 8, 8;
	cvt.u16.u32 	%rs162, %r881;
	ld.local.u32 	%r882, [%rd4+32];
	bfe.u32 	%r883, %r870, 0, 8;
	and.b16  	%rs163, %rs162, 255;
	mul.wide.u16 	%r884, %rs163, 256;
	or.b32  	%r885, %r884, %r883;
	shl.b32 	%r886, %r880, 16;
	and.b32  	%r887, %r886, 16711680;
	or.b32  	%r888, %r885, %r887;
	shl.b32 	%r889, %r879, 24;
	or.b32  	%r890, %r888, %r889;
	bfe.u32 	%r891, %r871, 0, 8;
	and.b16  	%rs164, %rs161, 255;
	mul.wide.u16 	%r892, %rs164, 256;
	or.b32  	%r893, %r892, %r891;
	shl.b32 	%r894, %r877, 16;
	and.b32  	%r895, %r894, 16711680;
	or.b32  	%r896, %r893, %r895;
	shl.b32 	%r897, %r876, 24;
	or.b32  	%r898, %r896, %r897;
	bfe.u32 	%r899, %r872, 0, 8;
	and.b16  	%rs165, %rs160, 255;
	mul.wide.u16 	%r900, %rs165, 256;
	or.b32  	%r901, %r900, %r899;
	shl.b32 	%r902, %r874, 16;
	and.b32  	%r903, %r902, 16711680;
	or.b32  	%r904, %r901, %r903;
	shl.b32 	%r905, %r873, 24;
	or.b32  	%r906, %r904, %r905;
	ld.local.v4.b32 	{%r907, %r908, %r909, %r910}, [%rd4+48];
	bfe.u32 	%r911, %r910, 24, 8;
	bfe.u32 	%r912, %r910, 16, 8;
	bfe.u32 	%r913, %r910, 8, 8;
	cvt.u16.u32 	%rs166, %r913;
	bfe.u32 	%r914, %r909, 24, 8;
	bfe.u32 	%r915, %r909, 16, 8;
	bfe.u32 	%r916, %r909, 8, 8;
	cvt.u16.u32 	%rs167, %r916;
	bfe.u32 	%r917, %r908, 24, 8;
	bfe.u32 	%r918, %r908, 16, 8;
	bfe.u32 	%r919, %r908, 8, 8;
	cvt.u16.u32 	%rs168, %r919;
	ld.local.u32 	%r920, [%rd4+48];
	bfe.u32 	%r921, %r908, 0, 8;
	and.b16  	%rs169, %rs168, 255;
	mul.wide.u16 	%r922, %rs169, 256;
	or.b32  	%r923, %r922, %r921;
	shl.b32 	%r924, %r918, 16;
	and.b32  	%r925, %r924, 16711680;
	or.b32  	%r926, %r923, %r925;
	shl.b32 	%r927, %r917, 24;
	or.b32  	%r928, %r926, %r927;
	bfe.u32 	%r929, %r909, 0, 8;
	and.b16  	%rs170, %rs167, 255;
	mul.wide.u16 	%r930, %rs170, 256;
	or.b32  	%r931, %r930, %r929;
	shl.b32 	%r932, %r915, 16;
	and.b32  	%r933, %r932, 16711680;
	or.b32  	%r934, %r931, %r933;
	shl.b32 	%r935, %r914, 24;
	or.b32  	%r936, %r934, %r935;
	bfe.u32 	%r937, %r910, 0, 8;
	and.b16  	%rs171, %rs166, 255;
	mul.wide.u16 	%r938, %rs171, 256;
	or.b32  	%r939, %r938, %r937;
	shl.b32 	%r940, %r912, 16;
	and.b32  	%r941, %r940, 16711680;
	or.b32  	%r942, %r939, %r941;
	shl.b32 	%r943, %r911, 24;
	or.b32  	%r944, %r942, %r943;
	xor.b32  	%r3683, %r3683, %r806;
	xor.b32  	%r3684, %r3684, %r814;
	xor.b32  	%r3685, %r3685, %r822;
	xor.b32  	%r3686, %r3686, %r830;
	st.local.v4.u32 	[%rd2], {%r3683, %r3684, %r3685, %r3686};
	xor.b32  	%r3687, %r3687, %r844;
	xor.b32  	%r3688, %r3688, %r852;
	xor.b32  	%r3689, %r3689, %r860;
	xor.b32  	%r3690, %r3690, %r868;
	st.local.v4.u32 	[%rd2+16], {%r3687, %r3688, %r3689, %r3690};
	xor.b32  	%r3699, %r3699, %r882;
	xor.b32  	%r3700, %r3700, %r890;
	xor.b32  	%r3701, %r3701, %r898;
	xor.b32  	%r3702, %r3702, %r906;
	st.local.v4.u32 	[%rd2+32], {%r3699, %r3700, %r3701, %r3702};
	xor.b32  	%r3703, %r3703, %r920;
	xor.b32  	%r3704, %r3704, %r928;
	xor.b32  	%r3705, %r3705, %r936;
	xor.b32  	%r3706, %r3706, %r944;
	st.local.v4.u32 	[%rd2+48], {%r3703, %r3704, %r3705, %r3706};
	mov.b32 	%r3727, 0;
$L__BB0_11:
	ld.local.u32 	%r945, [%rd14];
	ld.local.u32 	%r946, [%rd15];
	ld.local.u32 	%r947, [%rd16];
	ld.local.u32 	%r948, [%rd17];
	ld.local.u32 	%r949, [%rd18];
	ld.local.u32 	%r950, [%rd19];
	ld.local.u32 	%r951, [%rd20];
	ld.local.u32 	%r952, [%rd21];
	ld.local.u32 	%r953, [%rd22];
	ld.local.u32 	%r954, [%rd23];
	ld.local.u32 	%r955, [%rd24];
	ld.local.u32 	%r956, [%rd25];
	ld.local.u32 	%r957, [%rd26];
	ld.local.u32 	%r958, [%rd27];
	ld.local.u32 	%r959, [%rd28];
	ld.local.u32 	%r960, [%rd29];
	add.s32 	%r961, %r3687, %r3683;
	add.s32 	%r962, %r961, %r945;
	xor.b32  	%r963, %r3703, %r962;
	shf.l.wrap.b32 	%r964, %r963, %r963, 16;
	add.s32 	%r965, %r3699, %r964;
	xor.b32  	%r966, %r3687, %r965;
	shf.l.wrap.b32 	%r967, %r966, %r966, 20;
	add.s32 	%r968, %r962, %r967;
	add.s32 	%r969, %r968, %r946;
	xor.b32  	%r970, %r964, %r969;
	shf.l.wrap.b32 	%r971, %r970, %r970, 24;
	add.s32 	%r972, %r965, %r971;
	xor.b32  	%r973, %r967, %r972;
	shf.l.wrap.b32 	%r974, %r973, %r973, 25;
	add.s32 	%r975, %r3688, %r3684;
	add.s32 	%r976, %r975, %r947;
	xor.b32  	%r977, %r3704, %r976;
	shf.l.wrap.b32 	%r978, %r977, %r977, 16;
	add.s32 	%r979, %r3700, %r978;
	xor.b32  	%r980, %r3688, %r979;
	shf.l.wrap.b32 	%r981, %r980, %r980, 20;
	add.s32 	%r982, %r976, %r981;
	add.s32 	%r983, %r982, %r948;
	xor.b32  	%r984, %r978, %r983;
	shf.l.wrap.b32 	%r985, %r984, %r984, 24;
	add.s32 	%r986, %r979, %r985;
	xor.b32  	%r987, %r981, %r986;
	shf.l.wrap.b32 	%r988, %r987, %r987, 25;
	add.s32 	%r989, %r3689, %r3685;
	add.s32 	%r990, %r989, %r949;
	xor.b32  	%r991, %r3705, %r990;
	shf.l.wrap.b32 	%r992, %r991, %r991, 16;
	add.s32 	%r993, %r3701, %r992;
	xor.b32  	%r994, %r3689, %r993;
	shf.l.wrap.b32 	%r995, %r994, %r994, 20;
	add.s32 	%r996, %r990, %r995;
	add.s32 	%r997, %r996, %r950;
	xor.b32  	%r998, %r992, %r997;
	shf.l.wrap.b32 	%r999, %r998, %r998, 24;
	add.s32 	%r1000, %r993, %r999;
	xor.b32  	%r1001, %r995, %r1000;
	shf.l.wrap.b32 	%r1002, %r1001, %r1001, 25;
	add.s32 	%r1003, %r3690, %r3686;
	add.s32 	%r1004, %r1003, %r951;
	xor.b32  	%r1005, %r3706, %r1004;
	shf.l.wrap.b32 	%r1006, %r1005, %r1005, 16;
	add.s32 	%r1007, %r3702, %r1006;
	xor.b32  	%r1008, %r3690, %r1007;
	shf.l.wrap.b32 	%r1009, %r1008, %r1008, 20;
	add.s32 	%r1010, %r1004, %r1009;
	add.s32 	%r1011, %r1010, %r952;
	xor.b32  	%r1012, %r1006, %r1011;
	shf.l.wrap.b32 	%r1013, %r1012, %r1012, 24;
	add.s32 	%r1014, %r1007, %r1013;
	xor.b32  	%r1015, %r1009, %r1014;
	shf.l.wrap.b32 	%r1016, %r1015, %r1015, 25;
	add.s32 	%r1017, %r988, %r969;
	add.s32 	%r1018, %r1017, %r953;
	xor.b32  	%r1019, %r1013, %r1018;
	shf.l.wrap.b32 	%r1020, %r1019, %r1019, 16;
	add.s32 	%r1021, %r1000, %r1020;
	xor.b32  	%r1022, %r988, %r1021;
	shf.l.wrap.b32 	%r1023, %r1022, %r1022, 20;
	add.s32 	%r1024, %r1018, %r1023;
	add.s32 	%r3683, %r1024, %r954;
	xor.b32  	%r1025, %r1020, %r3683;
	shf.l.wrap.b32 	%r3706, %r1025, %r1025, 24;
	add.s32 	%r3701, %r1021, %r3706;
	xor.b32  	%r1026, %r1023, %r3701;
	shf.l.wrap.b32 	%r3688, %r1026, %r1026, 25;
	add.s32 	%r1027, %r1002, %r983;
	add.s32 	%r1028, %r1027, %r955;
	xor.b32  	%r1029, %r971, %r1028;
	shf.l.wrap.b32 	%r1030, %r1029, %r1029, 16;
	add.s32 	%r1031, %r1014, %r1030;
	xor.b32  	%r1032, %r1002, %r1031;
	shf.l.wrap.b32 	%r1033, %r1032, %r1032, 20;
	add.s32 	%r1034, %r1028, %r1033;
	add.s32 	%r3684, %r1034, %r956;
	xor.b32  	%r1035, %r1030, %r3684;
	shf.l.wrap.b32 	%r3703, %r1035, %r1035, 24;
	add.s32 	%r3702, %r1031, %r3703;
	xor.b32  	%r1036, %r1033, %r3702;
	shf.l.wrap.b32 	%r3689, %r1036, %r1036, 25;
	add.s32 	%r1037, %r1016, %r997;
	add.s32 	%r1038, %r1037, %r957;
	xor.b32  	%r1039, %r985, %r1038;
	shf.l.wrap.b32 	%r1040, %r1039, %r1039, 16;
	add.s32 	%r1041, %r972, %r1040;
	xor.b32  	%r1042, %r1016, %r1041;
	shf.l.wrap.b32 	%r1043, %r1042, %r1042, 20;
	add.s32 	%r1044, %r1038, %r1043;
	add.s32 	%r3685, %r1044, %r958;
	xor.b32  	%r1045, %r1040, %r3685;
	shf.l.wrap.b32 	%r3704, %r1045, %r1045, 24;
	add.s32 	%r3699, %r1041, %r3704;
	xor.b32  	%r1046, %r1043, %r3699;
	shf.l.wrap.b32 	%r3690, %r1046, %r1046, 25;
	add.s32 	%r1047, %r974, %r1011;
	add.s32 	%r1048, %r1047, %r959;
	xor.b32  	%r1049, %r999, %r1048;
	shf.l.wrap.b32 	%r1050, %r1049, %r1049, 16;
	add.s32 	%r1051, %r986, %r1050;
	xor.b32  	%r1052, %r974, %r1051;
	shf.l.wrap.b32 	%r1053, %r1052, %r1052, 20;
	add.s32 	%r1054, %r1048, %r1053;
	add.s32 	%r3686, %r1054, %r960;
	st.local.v4.u32 	[%rd2], {%r3683, %r3684, %r3685, %r3686};
	xor.b32  	%r1055, %r1050, %r3686;
	shf.l.wrap.b32 	%r3705, %r1055, %r1055, 24;
	st.local.v4.u32 	[%rd2+48], {%r3703, %r3704, %r3705, %r3706};
	add.s32 	%r3700, %r1051, %r3705;
	st.local.v4.u32 	[%rd2+32], {%r3699, %r3700, %r3701, %r3702};
	xor.b32  	%r1056, %r1053, %r3700;
	shf.l.wrap.b32 	%r3687, %r1056, %r1056, 25;
	st.local.v4.u32 	[%rd2+16], {%r3687, %r3688, %r3689, %r3690};
	add.s32 	%r3727, %r3727, 1;
	setp.ne.s32 	%p8, %r3727, 7;
	@%p8 bra 	$L__BB0_11;
	ld.param.u32 	%r3682, [_Z23NoirLedger_hash_main_cuPKhjPhS0__param_1];
	add.s32 	%r3708, %r3708, 64;
	setp.lt.u32 	%p9, %r3708, %r3682;
	add.s32 	%r3707, %r3707, -64;
	@%p9 bra 	$L__BB0_2;
$L__BB0_13:
	ld.const.u8 	%r1058, [BLAKE3_MSG_PERMUTATION_CU];
	mul.wide.u32 	%rd276, %r1058, 4;
	add.s64 	%rd30, %rd2, %rd276;
	ld.const.u8 	%r1059, [BLAKE3_MSG_PERMUTATION_CU+1];
	mul.wide.u32 	%rd277, %r1059, 4;
	add.s64 	%rd31, %rd2, %rd277;
	ld.const.u8 	%r1060, [BLAKE3_MSG_PERMUTATION_CU+2];
	mul.wide.u32 	%rd278, %r1060, 4;
	add.s64 	%rd32, %rd2, %rd278;
	ld.const.u8 	%r1061, [BLAKE3_MSG_PERMUTATION_CU+3];
	mul.wide.u32 	%rd279, %r1061, 4;
	add.s64 	%rd33, %rd2, %rd279;
	shl.b64 	%rd280, %rd9, 2;
	add.s64 	%rd34, %rd2, %rd280;
	shl.b64 	%rd281, %rd10, 2;
	add.s64 	%rd35, %rd2, %rd281;
	ld.const.u8 	%r1062, [BLAKE3_MSG_PERMUTATION_CU+6];
	mul.wide.u32 	%rd282, %r1062, 4;
	add.s64 	%rd36, %rd2, %rd282;
	shl.b64 	%rd283, %rd11, 2;
	add.s64 	%rd37, %rd2, %rd283;
	shl.b64 	%rd284, %rd12, 2;
	add.s64 	%rd38, %rd2, %rd284;
	shl.b64 	%rd285, %rd13, 2;
	add.s64 	%rd39, %rd2, %rd285;
	ld.const.u8 	%r1063, [BLAKE3_MSG_PERMUTATION_CU+10];
	mul.wide.u32 	%rd286, %r1063, 4;
	add.s64 	%rd40, %rd2, %rd286;
	ld.const.u8 	%r1064, [BLAKE3_MSG_PERMUTATION_CU+11];
	mul.wide.u32 	%rd287, %r1064, 4;
	add.s64 	%rd41, %rd2, %rd287;
	ld.const.u8 	%r1065, [BLAKE3_MSG_PERMUTATION_CU+12];
	mul.wide.u32 	%rd288, %r1065, 4;
	add.s64 	%rd42, %rd2, %rd288;
	ld.const.u8 	%r1066, [BLAKE3_MSG_PERMUTATION_CU+13];
	mul.wide.u32 	%rd289, %r1066, 4;
	add.s64 	%rd43, %rd2, %rd289;
	ld.const.u8 	%r1067, [BLAKE3_MSG_PERMUTATION_CU+14];
	mul.wide.u32 	%rd290, %r1067, 4;
	add.s64 	%rd44, %rd2, %rd290;
	ld.const.u8 	%r1068, [BLAKE3_MSG_PERMUTATION_CU+15];
	mul.wide.u32 	%rd291, %r1068, 4;
	add.s64 	%rd45, %rd2, %rd291;
	mov.b32 	%r3736, 0;
$L__BB0_14:
	st.local.v4.b32 	[%rd5], {%r3683, %r3684, %r3685, %r3686};
	st.local.v4.b32 	[%rd5+16], {%r3687, %r3688, %r3689, %r3690};
	st.local.v4.b32 	[%rd5+32], {%r1, %r2, %r3, %r4};
	st.local.v4.b32 	[%rd5+48], {%r5, %r6, %r7, %r8};
	sub.s32 	%r1070, 1024, %r3736;
	min.u32 	%r102, %r1070, 64;
	and.b32  	%r103, %r102, 3;
	setp.gt.u32 	%p10, %r3736, 1020;
	mov.b32 	%r3738, 0;
	@%p10 bra 	$L__BB0_17;
	and.b32  	%r3738, %r102, 124;
	mov.b32 	%r3737, 0;
$L__BB0_16:
	cvt.u64.u32 	%rd292, %r3737;
	add.s64 	%rd293, %rd5, %rd292;
	ld.local.u32 	%r1072, [%rd293];
	bfe.u32 	%r1073, %r1072, 0, 8;
	bfe.u32 	%r1074, %r1072, 8, 8;
	bfe.u32 	%r1075, %r1072, 16, 8;
	bfe.u32 	%r1076, %r1072, 24, 8;
	add.s32 	%r1077, %r3737, %r3736;
	cvt.u64.u32 	%rd294, %r1077;
	add.s64 	%rd295, %rd4, %rd294;
	st.local.u8 	[%rd295], %r1073;
	st.local.u8 	[%rd295+1], %r1074;
	st.local.u8 	[%rd295+2], %r1075;
	st.local.u8 	[%rd295+3], %r1076;
	add.s32 	%r3737, %r3737, 4;
	setp.ne.s32 	%p11, %r3737, %r3738;
	@%p11 bra 	$L__BB0_16;
$L__BB0_17:
	setp.eq.s32 	%p12, %r103, 0;
	@%p12 bra 	$L__BB0_21;
	cvt.u64.u32 	%rd49, %r3738;
	add.s64 	%rd50, %rd5, %rd49;
	ld.local.u8 	%rs172, [%rd50];
	add.s32 	%r1078, %r3738, %r3736;
	cvt.u64.u32 	%rd296, %r1078;
	add.s64 	%rd297, %rd4, %rd296;
	st.local.u8 	[%rd297], %rs172;
	setp.eq.s32 	%p13, %r103, 1;
	@%p13 bra 	$L__BB0_21;
	ld.local.u8 	%rs173, [%rd50+1];
	cvt.u64.u32 	%rd298, %r3736;
	add.s64 	%rd299, %rd49, %rd298;
	add.s64 	%rd51, %rd4, %rd299;
	st.local.u8 	[%rd51+1], %rs173;
	setp.eq.s32 	%p14, %r103, 2;
	@%p14 bra 	$L__BB0_21;
	ld.local.u8 	%rs174, [%rd50+2];
	st.local.u8 	[%rd51+2], %rs174;
$L__BB0_21:
	add.s32 	%r3736, %r102, %r3736;
	mov.b32 	%r3739, 0;
	st.local.v4.u32 	[%rd2], {%r3739, %r3739, %r3739, %r3739};
	st.local.v4.u32 	[%rd2+16], {%r3739, %r3739, %r3739, %r3739};
	st.local.v4.u32 	[%rd2+32], {%r3739, %r3739, %r3739, %r3739};
	st.local.v4.u32 	[%rd2+48], {%r3739, %r3739, %r3739, %r3739};
	mov.u32 	%r3740, %r3739;
	mov.u32 	%r3690, %r3739;
	mov.u32 	%r3686, %r3739;
	mov.u32 	%r3743, %r3739;
	mov.u32 	%r3744, %r3739;
	mov.u32 	%r3689, %r3739;
	mov.u32 	%r3685, %r3739;
	mov.u32 	%r3747, %r3739;
	mov.u32 	%r3748, %r3739;
	mov.u32 	%r3688, %r3739;
	mov.u32 	%r3684, %r3739;
	mov.u32 	%r3751, %r3739;
	mov.u32 	%r3752, %r3739;
	mov.u32 	%r3687, %r3739;
	mov.u32 	%r3683, %r3739;
	mov.u32 	%r3755, %r3739;
$L__BB0_22:
	ld.local.u32 	%r1080, [%rd30];
	ld.local.u32 	%r1081, [%rd31];
	ld.local.u32 	%r1082, [%rd32];
	ld.local.u32 	%r1083, [%rd33];
	ld.local.u32 	%r1084, [%rd34];
	ld.local.u32 	%r1085, [%rd35];
	ld.local.u32 	%r1086, [%rd36];
	ld.local.u32 	%r1087, [%rd37];
	ld.local.u32 	%r1088, [%rd38];
	ld.local.u32 	%r1089, [%rd39];
	ld.local.u32 	%r1090, [%rd40];
	ld.local.u32 	%r1091, [%rd41];
	ld.local.u32 	%r1092, [%rd42];
	ld.local.u32 	%r1093, [%rd43];
	ld.local.u32 	%r1094, [%rd44];
	ld.local.u32 	%r1095, [%rd45];
	add.s32 	%r1096, %r3687, %r3683;
	add.s32 	%r1097, %r1096, %r1080;
	xor.b32  	%r1098, %r3752, %r1097;
	shf.l.wrap.b32 	%r1099, %r1098, %r1098, 16;
	add.s32 	%r1100, %r3751, %r1099;
	xor.b32  	%r1101, %r3687, %r1100;
	shf.l.wrap.b32 	%r1102, %r1101, %r1101, 20;
	add.s32 	%r1103, %r1097, %r1102;
	add.s32 	%r1104, %r1103, %r1081;
	xor.b32  	%r1105, %r1099, %r1104;
	shf.l.wrap.b32 	%r1106, %r1105, %r1105, 24;
	add.s32 	%r1107, %r1100, %r1106;
	xor.b32  	%r1108, %r1102, %r1107;
	shf.l.wrap.b32 	%r1109, %r1108, %r1108, 25;
	add.s32 	%r1110, %r3688, %r3684;
	add.s32 	%r1111, %r1110, %r1082;
	xor.b32  	%r1112, %r3748, %r1111;
	shf.l.wrap.b32 	%r1113, %r1112, %r1112, 16;
	add.s32 	%r1114, %r3747, %r1113;
	xor.b32  	%r1115, %r3688, %r1114;
	shf.l.wrap.b32 	%r1116, %r1115, %r1115, 20;
	add.s32 	%r1117, %r1111, %r1116;
	add.s32 	%r1118, %r1117, %r1083;
	xor.b32  	%r1119, %r1113, %r1118;
	shf.l.wrap.b32 	%r1120, %r1119, %r1119, 24;
	add.s32 	%r1121, %r1114, %r1120;
	xor.b32  	%r1122, %r1116, %r1121;
	shf.l.wrap.b32 	%r1123, %r1122, %r1122, 25;
	add.s32 	%r1124, %r3689, %r3685;
	add.s32 	%r1125, %r1124, %r1084;
	xor.b32  	%r1126, %r3744, %r1125;
	shf.l.wrap.b32 	%r1127, %r1126, %r1126, 16;
	add.s32 	%r1128, %r3743, %r1127;
	xor.b32  	%r1129, %r3689, %r1128;
	shf.l.wrap.b32 	%r1130, %r1129, %r1129, 20;
	add.s32 	%r1131, %r1125, %r1130;
	add.s32 	%r1132, %r1131, %r1085;
	xor.b32  	%r1133, %r1127, %r1132;
	shf.l.wrap.b32 	%r1134, %r1133, %r1133, 24;
	add.s32 	%r1135, %r1128, %r1134;
	xor.b32  	%r1136, %r1130, %r1135;
	shf.l.wrap.b32 	%r1137, %r1136, %r1136, 25;
	add.s32 	%r1138, %r3690, %r3686;
	add.s32 	%r1139, %r1138, %r1086;
	xor.b32  	%r1140, %r3740, %r1139;
	shf.l.wrap.b32 	%r1141, %r1140, %r1140, 16;
	add.s32 	%r1142, %r3739, %r1141;
	xor.b32  	%r1143, %r3690, %r1142;
	shf.l.wrap.b32 	%r1144, %r1143, %r1143, 20;
	add.s32 	%r1145, %r1139, %r1144;
	add.s32 	%r1146, %r1145, %r1087;
	xor.b32  	%r1147, %r1141, %r1146;
	shf.l.wrap.b32 	%r1148, %r1147, %r1147, 24;
	add.s32 	%r1149, %r1142, %r1148;
	xor.b32  	%r1150, %r1144, %r1149;
	shf.l.wrap.b32 	%r1151, %r1150, %r1150, 25;
	add.s32 	%r1152, %r1123, %r1104;
	add.s32 	%r1153, %r1152, %r1088;
	xor.b32  	%r1154, %r1148, %r1153;
	shf.l.wrap.b32 	%r1155, %r1154, %r1154, 16;
	add.s32 	%r1156, %r1135, %r1155;
	xor.b32  	%r1157, %r1123, %r1156;
	shf.l.wrap.b32 	%r1158, %r1157, %r1157, 20;
	add.s32 	%r1159, %r1153, %r1158;
	add.s32 	%r3683, %r1159, %r1089;
	xor.b32  	%r1160, %r1155, %r3683;
	shf.l.wrap.b32 	%r3740, %r1160, %r1160, 24;
	add.s32 	%r3743, %r1156, %r3740;
	xor.b32  	%r1161, %r1158, %r3743;
	shf.l.wrap.b32 	%r3688, %r1161, %r1161, 25;
	add.s32 	%r1162, %r1137, %r1118;
	add.s32 	%r1163, %r1162, %r1090;
	xor.b32  	%r1164, %r1106, %r1163;
	shf.l.wrap.b32 	%r1165, %r1164, %r1164, 16;
	add.s32 	%r1166, %r1149, %r1165;
	xor.b32  	%r1167, %r1137, %r1166;
	shf.l.wrap.b32 	%r1168, %r1167, %r1167, 20;
	add.s32 	%r1169, %r1163, %r1168;
	add.s32 	%r3684, %r1169, %r1091;
	xor.b32  	%r1170, %r1165, %r3684;
	shf.l.wrap.b32 	%r3752, %r1170, %r1170, 24;
	add.s32 	%r3739, %r1166, %r3752;
	xor.b32  	%r1171, %r1168, %r3739;
	shf.l.wrap.b32 	%r3689, %r1171, %r1171, 25;
	add.s32 	%r1172, %r1151, %r1132;
	add.s32 	%r1173, %r1172, %r1092;
	xor.b32  	%r1174, %r1120, %r1173;
	shf.l.wrap.b32 	%r1175, %r1174, %r1174, 16;
	add.s32 	%r1176, %r1107, %r1175;
	xor.b32  	%r1177, %r1151, %r1176;
	shf.l.wrap.b32 	%r1178, %r1177, %r1177, 20;
	add.s32 	%r1179, %r1173, %r1178;
	add.s32 	%r3685, %r1179, %r1093;
	xor.b32  	%r1180, %r1175, %r3685;
	shf.l.wrap.b32 	%r3748, %r1180, %r1180, 24;
	add.s32 	%r3751, %r1176, %r3748;
	xor.b32  	%r1181, %r1178, %r3751;
	shf.l.wrap.b32 	%r3690, %r1181, %r1181, 25;
	add.s32 	%r1182, %r1109, %r1146;
	add.s32 	%r1183, %r1182, %r1094;
	xor.b32  	%r1184, %r1134, %r1183;
	shf.l.wrap.b32 	%r1185, %r1184, %r1184, 16;
	add.s32 	%r1186, %r1121, %r1185;
	xor.b32  	%r1187, %r1109, %r1186;
	shf.l.wrap.b32 	%r1188, %r1187, %r1187, 20;
	add.s32 	%r1189, %r1183, %r1188;
	add.s32 	%r3686, %r1189, %r1095;
	st.local.v4.u32 	[%rd2], {%r3683, %r3684, %r3685, %r3686};
	xor.b32  	%r1190, %r1185, %r3686;
	shf.l.wrap.b32 	%r3744, %r1190, %r1190, 24;
	st.local.v4.u32 	[%rd2+48], {%r3752, %r3748, %r3744, %r3740};
	add.s32 	%r3747, %r1186, %r3744;
	st.local.v4.u32 	[%rd2+32], {%r3751, %r3747, %r3743, %r3739};
	xor.b32  	%r1191, %r1188, %r3747;
	shf.l.wrap.b32 	%r3687, %r1191, %r1191, 25;
	st.local.v4.u32 	[%rd2+16], {%r3687, %r3688, %r3689, %r3690};
	add.s32 	%r3755, %r3755, 1;
	setp.ne.s32 	%p15, %r3755, 7;
	@%p15 bra 	$L__BB0_22;
	setp.lt.u32 	%p16, %r3736, 1024;
	@%p16 bra 	$L__BB0_14;
	ld.local.v4.b32 	{%r1193, %r1194, %r1195, %r1196}, [%rd4];
	bfe.u32 	%r1197, %r1196, 24, 8;
	bfe.u32 	%r1198, %r1196, 16, 8;
	bfe.u32 	%r1199, %r1196, 8, 8;
	bfe.u32 	%r1200, %r1196, 0, 8;
	bfe.u32 	%r1201, %r1195, 24, 8;
	bfe.u32 	%r1202, %r1195, 16, 8;
	bfe.u32 	%r1203, %r1195, 8, 8;
	bfe.u32 	%r1204, %r1195, 0, 8;
	bfe.u32 	%r1205, %r1194, 24, 8;
	bfe.u32 	%r1206, %r1194, 16, 8;
	bfe.u32 	%r1207, %r1194, 8, 8;
	bfe.u32 	%r1208, %r1194, 0, 8;
	bfe.u32 	%r1209, %r1193, 24, 8;
	bfe.u32 	%r1210, %r1193, 16, 8;
	bfe.u32 	%r1211, %r1193, 8, 8;
	bfe.u32 	%r1212, %r1193, 0, 8;
	ld.local.v4.b32 	{%r1213, %r1214, %r1215, %r1216}, [%rd4+128];
	bfe.u32 	%r1217, %r1216, 24, 8;
	bfe.u32 	%r1218, %r1216, 16, 8;
	bfe.u32 	%r1219, %r1216, 8, 8;
	bfe.u32 	%r1220, %r1216, 0, 8;
	bfe.u32 	%r1221, %r1215, 24, 8;
	bfe.u32 	%r1222, %r1215, 16, 8;
	bfe.u32 	%r1223, %r1215, 8, 8;
	bfe.u32 	%r1224, %r1215, 0, 8;
	bfe.u32 	%r1225, %r1214, 24, 8;
	bfe.u32 	%r1226, %r1214, 16, 8;
	bfe.u32 	%r1227, %r1214, 8, 8;
	bfe.u32 	%r1228, %r1214, 0, 8;
	bfe.u32 	%r1229, %r1213, 24, 8;
	bfe.u32 	%r1230, %r1213, 16, 8;
	bfe.u32 	%r1231, %r1213, 8, 8;
	bfe.u32 	%r1232, %r1213, 0, 8;
	xor.b32  	%r1233, %r1232, %r1212;
	xor.b32  	%r1234, %r1231, %r1211;
	xor.b32  	%r1235, %r1230, %r1210;
	xor.b32  	%r1236, %r1229, %r1209;
	xor.b32  	%r1237, %r1228, %r1208;
	xor.b32  	%r1238, %r1227, %r1207;
	xor.b32  	%r1239, %r1226, %r1206;
	xor.b32  	%r1240, %r1225, %r1205;
	xor.b32  	%r1241, %r1224, %r1204;
	xor.b32  	%r1242, %r1223, %r1203;
	xor.b32  	%r1243, %r1222, %r1202;
	xor.b32  	%r1244, %r1221, %r1201;
	xor.b32  	%r1245, %r1220, %r1200;
	xor.b32  	%r1246, %r1219, %r1199;
	xor.b32  	%r1247, %r1218, %r1198;
	xor.b32  	%r1248, %r1217, %r1197;
	ld.local.v4.b32 	{%r1249, %r1250, %r1251, %r1252}, [%rd4+16];
	bfe.u32 	%r1253, %r1252, 24, 8;
	bfe.u32 	%r1254, %r1252, 16, 8;
	bfe.u32 	%r1255, %r1252, 8, 8;
	bfe.u32 	%r1256, %r1252, 0, 8;
	bfe.u32 	%r1257, %r1251, 24, 8;
	bfe.u32 	%r1258, %r1251, 16, 8;
	bfe.u32 	%r1259, %r1251, 8, 8;
	bfe.u32 	%r1260, %r1251, 0, 8;
	bfe.u32 	%r1261, %r1250, 24, 8;
	bfe.u32 	%r1262, %r1250, 16, 8;
	bfe.u32 	%r1263, %r1250, 8, 8;
	bfe.u32 	%r1264, %r1250, 0, 8;
	bfe.u32 	%r1265, %r1249, 24, 8;
	bfe.u32 	%r1266, %r1249, 16, 8;
	bfe.u32 	%r1267, %r1249, 8, 8;
	bfe.u32 	%r1268, %r1249, 0, 8;
	ld.local.v4.b32 	{%r1269, %r1270, %r1271, %r1272}, [%rd4+160];
	bfe.u32 	%r1273, %r1272, 24, 8;
	bfe.u32 	%r1274, %r1272, 16, 8;
	bfe.u32 	%r1275, %r1272, 8, 8;
	bfe.u32 	%r1276, %r1272, 0, 8;
	bfe.u32 	%r1277, %r1271, 24, 8;
	bfe.u32 	%r1278, %r1271, 16, 8;
	bfe.u32 	%r1279, %r1271, 8, 8;
	bfe.u32 	%r1280, %r1271, 0, 8;
	bfe.u32 	%r1281, %r1270, 24, 8;
	bfe.u32 	%r1282, %r1270, 16, 8;
	bfe.u32 	%r1283, %r1270, 8, 8;
	bfe.u32 	%r1284, %r1270, 0, 8;
	bfe.u32 	%r1285, %r1269, 24, 8;
	bfe.u32 	%r1286, %r1269, 16, 8;
	bfe.u32 	%r1287, %r1269, 8, 8;
	bfe.u32 	%r1288, %r1269, 0, 8;
	xor.b32  	%r1289, %r1288, %r1268;
	xor.b32  	%r1290, %r1287, %r1267;
	xor.b32  	%r1291, %r1286, %r1266;
	xor.b32  	%r1292, %r1285, %r1265;
	xor.b32  	%r1293, %r1284, %r1264;
	xor.b32  	%r1294, %r1283, %r1263;
	xor.b32  	%r1295, %r1282, %r1262;
	xor.b32  	%r1296, %r1281, %r1261;
	xor.b32  	%r1297, %r1280, %r1260;
	xor.b32  	%r1298, %r1279, %r1259;
	xor.b32  	%r1299, %r1278, %r1258;
	xor.b32  	%r1300, %r1277, %r1257;
	xor.b32  	%r1301, %r1276, %r1256;
	xor.b32  	%r1302, %r1275, %r1255;
	xor.b32  	%r1303, %r1274, %r1254;
	xor.b32  	%r1304, %r1273, %r1253;
	ld.local.v4.b32 	{%r1305, %r1306, %r1307, %r1308}, [%rd4+32];
	bfe.u32 	%r1309, %r1308, 24, 8;
	bfe.u32 	%r1310, %r1308, 16, 8;
	bfe.u32 	%r1311, %r1308, 8, 8;
	bfe.u32 	%r1312, %r1308, 0, 8;
	bfe.u32 	%r1313, %r1307, 24, 8;
	bfe.u32 	%r1314, %r1307, 16, 8;
	bfe.u32 	%r1315, %r1307, 8, 8;
	bfe.u32 	%r1316, %r1307, 0, 8;
	bfe.u32 	%r1317, %r1306, 24, 8;
	bfe.u32 	%r1318, %r1306, 16, 8;
	bfe.u32 	%r1319, %r1306, 8, 8;
	bfe.u32 	%r1320, %r1306, 0, 8;
	bfe.u32 	%r1321, %r1305, 24, 8;
	bfe.u32 	%r1322, %r1305, 16, 8;
	bfe.u32 	%r1323, %r1305, 8, 8;
	bfe.u32 	%r1324, %r1305, 0, 8;
	ld.local.v4.b32 	{%r1325, %r1326, %r1327, %r1328}, [%rd4+192];
	bfe.u32 	%r1329, %r1328, 24, 8;
	bfe.u32 	%r1330, %r1328, 16, 8;
	bfe.u32 	%r1331, %r1328, 8, 8;
	bfe.u32 	%r1332, %r1328, 0, 8;
	bfe.u32 	%r1333, %r1327, 24, 8;
	bfe.u32 	%r1334, %r1327, 16, 8;
	bfe.u32 	%r1335, %r1327, 8, 8;
	bfe.u32 	%r1336, %r1327, 0, 8;
	bfe.u32 	%r1337, %r1326, 24, 8;
	bfe.u32 	%r1338, %r1326, 16, 8;
	bfe.u32 	%r1339, %r1326, 8, 8;
	bfe.u32 	%r1340, %r1326, 0, 8;
	bfe.u32 	%r1341, %r1325, 24, 8;
	bfe.u32 	%r1342, %r1325, 16, 8;
	bfe.u32 	%r1343, %r1325, 8, 8;
	bfe.u32 	%r1344, %r1325, 0, 8;
	xor.b32  	%r1345, %r1344, %r1324;
	xor.b32  	%r1346, %r1343, %r1323;
	xor.b32  	%r1347, %r1342, %r1322;
	xor.b32  	%r1348, %r1341, %r1321;
	xor.b32  	%r1349, %r1340, %r1320;
	xor.b32  	%r1350, %r1339, %r1319;
	xor.b32  	%r1351, %r1338, %r1318;
	xor.b32  	%r1352, %r1337, %r1317;
	xor.b32  	%r1353, %r1336, %r1316;
	xor.b32  	%r1354, %r1335, %r1315;
	xor.b32  	%r1355, %r1334, %r1314;
	xor.b32  	%r1356, %r1333, %r1313;
	xor.b32  	%r1357, %r1332, %r1312;
	xor.b32  	%r1358, %r1331, %r1311;
	xor.b32  	%r1359, %r1330, %r1310;
	xor.b32  	%r1360, %r1329, %r1309;
	ld.local.v4.b32 	{%r1361, %r1362, %r1363, %r1364}, [%rd4+48];
	bfe.u32 	%r1365, %r1364, 24, 8;
	bfe.u32 	%r1366, %r1364, 16, 8;
	bfe.u32 	%r1367, %r1364, 8, 8;
	bfe.u32 	%r1368, %r1364, 0, 8;
	bfe.u32 	%r1369, %r1363, 24, 8;
	bfe.u32 	%r1370, %r1363, 16, 8;
	bfe.u32 	%r1371, %r1363, 8, 8;
	bfe.u32 	%r1372, %r1363, 0, 8;
	bfe.u32 	%r1373, %r1362, 24, 8;
	bfe.u32 	%r1374, %r1362, 16, 8;
	bfe.u32 	%r1375, %r1362, 8, 8;
	bfe.u32 	%r1376, %r1362, 0, 8;
	bfe.u32 	%r1377, %r1361, 24, 8;
	bfe.u32 	%r1378, %r1361, 16, 8;
	bfe.u32 	%r1379, %r1361, 8, 8;
	bfe.u32 	%r1380, %r1361, 0, 8;
	ld.local.v4.b32 	{%r1381, %r1382, %r1383, %r1384}, [%rd4+224];
	bfe.u32 	%r1385, %r1384, 24, 8;
	bfe.u32 	%r1386, %r1384, 16, 8;
	bfe.u32 	%r1387, %r1384, 8, 8;
	bfe.u32 	%r1388, %r1384, 0, 8;
	bfe.u32 	%r1389, %r1383, 24, 8;
	bfe.u32 	%r1390, %r1383, 16, 8;
	bfe.u32 	%r1391, %r1383, 8, 8;
	bfe.u32 	%r1392, %r1383, 0, 8;
	bfe.u32 	%r1393, %r1382, 24, 8;
	bfe.u32 	%r1394, %r1382, 16, 8;
	bfe.u32 	%r1395, %r1382, 8, 8;
	bfe.u32 	%r1396, %r1382, 0, 8;
	bfe.u32 	%r1397, %r1381, 24, 8;
	bfe.u32 	%r1398, %r1381, 16, 8;
	bfe.u32 	%r1399, %r1381, 8, 8;
	bfe.u32 	%r1400, %r1381, 0, 8;
	xor.b32  	%r1401, %r1400, %r1380;
	xor.b32  	%r1402, %r1399, %r1379;
	xor.b32  	%r1403, %r1398, %r1378;
	xor.b32  	%r1404, %r1397, %r1377;
	xor.b32  	%r1405, %r1396, %r1376;
	xor.b32  	%r1406, %r1395, %r1375;
	xor.b32  	%r1407, %r1394, %r1374;
	xor.b32  	%r1408, %r1393, %r1373;
	xor.b32  	%r1409, %r1392, %r1372;
	xor.b32  	%r1410, %r1391, %r1371;
	xor.b32  	%r1411, %r1390, %r1370;
	xor.b32  	%r1412, %r1389, %r1369;
	xor.b32  	%r1413, %r1388, %r1368;
	xor.b32  	%r1414, %r1387, %r1367;
	xor.b32  	%r1415, %r1386, %r1366;
	xor.b32  	%r1416, %r1385, %r1365;
	ld.local.v4.b32 	{%r1417, %r1418, %r1419, %r1420}, [%rd4+64];
	bfe.u32 	%r1421, %r1420, 24, 8;
	bfe.u32 	%r1422, %r1420, 16, 8;
	bfe.u32 	%r1423, %r1420, 8, 8;
	bfe.u32 	%r1424, %r1420, 0, 8;
	bfe.u32 	%r1425, %r1419, 24, 8;
	bfe.u32 	%r1426, %r1419, 16, 8;
	bfe.u32 	%r1427, %r1419, 8, 8;
	bfe.u32 	%r1428, %r1419, 0, 8;
	bfe.u32 	%r1429, %r1418, 24, 8;
	bfe.u32 	%r1430, %r1418, 16, 8;
	bfe.u32 	%r1431, %r1418, 8, 8;
	bfe.u32 	%r1432, %r1418, 0, 8;
	bfe.u32 	%r1433, %r1417, 24, 8;
	bfe.u32 	%r1434, %r1417, 16, 8;
	bfe.u32 	%r1435, %r1417, 8, 8;
	bfe.u32 	%r1436, %r1417, 0, 8;
	ld.local.v4.b32 	{%r1437, %r1438, %r1439, %r1440}, [%rd4+256];
	bfe.u32 	%r1441, %r1440, 24, 8;
	bfe.u32 	%r1442, %r1440, 16, 8;
	bfe.u32 	%r1443, %r1440, 8, 8;
	bfe.u32 	%r1444, %r1440, 0, 8;
	bfe.u32 	%r1445, %r1439, 24, 8;
	bfe.u32 	%r1446, %r1439, 16, 8;
	bfe.u32 	%r1447, %r1439, 8, 8;
	bfe.u32 	%r1448, %r1439, 0, 8;
	bfe.u32 	%r1449, %r1438, 24, 8;
	bfe.u32 	%r1450, %r1438, 16, 8;
	bfe.u32 	%r1451, %r1438, 8, 8;
	bfe.u32 	%r1452, %r1438, 0, 8;
	bfe.u32 	%r1453, %r1437, 24, 8;
	bfe.u32 	%r1454, %r1437, 16, 8;
	bfe.u32 	%r1455, %r1437, 8, 8;
	bfe.u32 	%r1456, %r1437, 0, 8;
	xor.b32  	%r1457, %r1456, %r1436;
	xor.b32  	%r1458, %r1455, %r1435;
	xor.b32  	%r1459, %r1454, %r1434;
	xor.b32  	%r1460, %r1453, %r1433;
	xor.b32  	%r1461, %r1452, %r1432;
	xor.b32  	%r1462, %r1451, %r1431;
	xor.b32  	%r1463, %r1450, %r1430;
	xor.b32  	%r1464, %r1449, %r1429;
	xor.b32  	%r1465, %r1448, %r1428;
	xor.b32  	%r1466, %r1447, %r1427;
	xor.b32  	%r1467, %r1446, %r1426;
	xor.b32  	%r1468, %r1445, %r1425;
	xor.b32  	%r1469, %r1444, %r1424;
	xor.b32  	%r1470, %r1443, %r1423;
	xor.b32  	%r1471, %r1442, %r1422;
	xor.b32  	%r1472, %r1441, %r1421;
	ld.local.v4.b32 	{%r1473, %r1474, %r1475, %r1476}, [%rd4+80];
	bfe.u32 	%r1477, %r1476, 24, 8;
	bfe.u32 	%r1478, %r1476, 16, 8;
	bfe.u32 	%r1479, %r1476, 8, 8;
	bfe.u32 	%r1480, %r1476, 0, 8;
	bfe.u32 	%r1481, %r1475, 24, 8;
	bfe.u32 	%r1482, %r1475, 16, 8;
	bfe.u32 	%r1483, %r1475, 8, 8;
	bfe.u32 	%r1484, %r1475, 0, 8;
	bfe.u32 	%r1485, %r1474, 24, 8;
	bfe.u32 	%r1486, %r1474, 16, 8;
	bfe.u32 	%r1487, %r1474, 8, 8;
	bfe.u32 	%r1488, %r1474, 0, 8;
	bfe.u32 	%r1489, %r1473, 24, 8;
	bfe.u32 	%r1490, %r1473, 16, 8;
	bfe.u32 	%r1491, %r1473, 8, 8;
	bfe.u32 	%r1492, %r1473, 0, 8;
	ld.local.v4.b32 	{%r1493, %r1494, %r1495, %r1496}, [%rd4+288];
	bfe.u32 	%r1497, %r1496, 24, 8;
	bfe.u32 	%r1498, %r1496, 16, 8;
	bfe.u32 	%r1499, %r1496, 8, 8;
	bfe.u32 	%r1500, %r1496, 0, 8;
	bfe.u32 	%r1501, %r1495, 24, 8;
	bfe.u32 	%r1502, %r1495, 16, 8;
	bfe.u32 	%r1503, %r1495, 8, 8;
	bfe.u32 	%r1504, %r1495, 0, 8;
	bfe.u32 	%r1505, %r1494, 24, 8;
	bfe.u32 	%r1506, %r1494, 16, 8;
	bfe.u32 	%r1507, %r1494, 8, 8;
	bfe.u32 	%r1508, %r1494, 0, 8;
	bfe.u32 	%r1509, %r1493, 24, 8;
	bfe.u32 	%r1510, %r1493, 16, 8;
	bfe.u32 	%r1511, %r1493, 8, 8;
	bfe.u32 	%r1512, %r1493, 0, 8;
	xor.b32  	%r1513, %r1512, %r1492;
	xor.b32  	%r1514, %r1511, %r1491;
	xor.b32  	%r1515, %r1510, %r1490;
	xor.b32  	%r1516, %r1509, %r1489;
	xor.b32  	%r1517, %r1508, %r1488;
	xor.b32  	%r1518, %r1507, %r1487;
	xor.b32  	%r1519, %r1506, %r1486;
	xor.b32  	%r1520, %r1505, %r1485;
	xor.b32  	%r1521, %r1504, %r1484;
	xor.b32  	%r1522, %r1503, %r1483;
	xor.b32  	%r1523, %r1502, %r1482;
	xor.b32  	%r1524, %r1501, %r1481;
	xor.b32  	%r1525, %r1500, %r1480;
	xor.b32  	%r1526, %r1499, %r1479;
	xor.b32  	%r1527, %r1498, %r1478;
	xor.b32  	%r1528, %r1497, %r1477;
	ld.local.v4.b32 	{%r1529, %r1530, %r1531, %r1532}, [%rd4+96];
	bfe.u32 	%r1533, %r1532, 24, 8;
	bfe.u32 	%r1534, %r1532, 16, 8;
	bfe.u32 	%r1535, %r1532, 8, 8;
	bfe.u32 	%r1536, %r1532, 0, 8;
	bfe.u32 	%r1537, %r1531, 24, 8;
	bfe.u32 	%r1538, %r1531, 16, 8;
	bfe.u32 	%r1539, %r1531, 8, 8;
	bfe.u32 	%r1540, %r1531, 0, 8;
	bfe.u32 	%r1541, %r1530, 24, 8;
	bfe.u32 	%r1542, %r1530, 16, 8;
	bfe.u32 	%r1543, %r1530, 8, 8;
	bfe.u32 	%r1544, %r1530, 0, 8;
	bfe.u32 	%r1545, %r1529, 24, 8;
	bfe.u32 	%r1546, %r1529, 16, 8;
	bfe.u32 	%r1547, %r1529, 8, 8;
	bfe.u32 	%r1548, %r1529, 0, 8;
	ld.local.v4.b32 	{%r1549, %r1550, %r1551, %r1552}, [%rd4+320];
	bfe.u32 	%r1553, %r1552, 24, 8;
	bfe.u32 	%r1554, %r1552, 16, 8;
	bfe.u32 	%r1555, %r1552, 8, 8;
	bfe.u32 	%r1556, %r1552, 0, 8;
	bfe.u32 	%r1557, %r1551, 24, 8;
	bfe.u32 	%r1558, %r1551, 16, 8;
	bfe.u32 	%r1559, %r1551, 8, 8;
	bfe.u32 	%r1560, %r1551, 0, 8;
	bfe.u32 	%r1561, %r1550, 24, 8;
	bfe.u32 	%r1562, %r1550, 16, 8;
	bfe.u32 	%r1563, %r1550, 8, 8;
	bfe.u32 	%r1564, %r1550, 0, 8;
	bfe.u32 	%r1565, %r1549, 24, 8;
	bfe.u32 	%r1566, %r1549, 16, 8;
	bfe.u32 	%r1567, %r1549, 8, 8;
	bfe.u32 	%r1568, %r1549, 0, 8;
	xor.b32  	%r1569, %r1568, %r1548;
	xor.b32  	%r1570, %r1567, %r1547;
	xor.b32  	%r1571, %r1566, %r1546;
	xor.b32  	%r1572, %r1565, %r1545;
	xor.b32  	%r1573, %r1564, %r1544;
	xor.b32  	%r1574, %r1563, %r1543;
	xor.b32  	%r1575, %r1562, %r1542;
	xor.b32  	%r1576, %r1561, %r1541;
	xor.b32  	%r1577, %r1560, %r1540;
	xor.b32  	%r1578, %r1559, %r1539;
	xor.b32  	%r1579, %r1558, %r1538;
	xor.b32  	%r1580, %r1557, %r1537;
	xor.b32  	%r1581, %r1556, %r1536;
	xor.b32  	%r1582, %r1555, %r1535;
	xor.b32  	%r1583, %r1554, %r1534;
	xor.b32  	%r1584, %r1553, %r1533;
	ld.local.v4.b32 	{%r1585, %r1586, %r1587, %r1588}, [%rd4+112];
	bfe.u32 	%r1589, %r1588, 24, 8;
	bfe.u32 	%r1590, %r1588, 16, 8;
	bfe.u32 	%r1591, %r1588, 8, 8;
	bfe.u32 	%r1592, %r1588, 0, 8;
	bfe.u32 	%r1593, %r1587, 24, 8;
	bfe.u32 	%r1594, %r1587, 16, 8;
	bfe.u32 	%r1595, %r1587, 8, 8;
	bfe.u32 	%r1596, %r1587, 0, 8;
	bfe.u32 	%r1597, %r1586, 24, 8;
	bfe.u32 	%r1598, %r1586, 16, 8;
	bfe.u32 	%r1599, %r1586, 8, 8;
	bfe.u32 	%r1600, %r1586, 0, 8;
	bfe.u32 	%r1601, %r1585, 24, 8;
	bfe.u32 	%r1602, %r1585, 16, 8;
	bfe.u32 	%r1603, %r1585, 8, 8;
	bfe.u32 	%r1604, %r1585, 0, 8;
	ld.local.v4.b32 	{%r1605, %r1606, %r1607, %r1608}, [%rd4+352];
	bfe.u32 	%r1609, %r1608, 24, 8;
	bfe.u32 	%r1610, %r1608, 16, 8;
	bfe.u32 	%r1611, %r1608, 8, 8;
	bfe.u32 	%r1612, %r1608, 0, 8;
	bfe.u32 	%r1613, %r1607, 24, 8;
	bfe.u32 	%r1614, %r1607, 16, 8;
	bfe.u32 	%r1615, %r1607, 8, 8;
	bfe.u32 	%r1616, %r1607, 0, 8;
	bfe.u32 	%r1617, %r1606, 24, 8;
	bfe.u32 	%r1618, %r1606, 16, 8;
	bfe.u32 	%r1619, %r1606, 8, 8;
	bfe.u32 	%r1620, %r1606, 0, 8;
	bfe.u32 	%r1621, %r1605, 24, 8;
	bfe.u32 	%r1622, %r1605, 16, 8;
	bfe.u32 	%r1623, %r1605, 8, 8;
	bfe.u32 	%r1624, %r1605, 0, 8;
	xor.b32  	%r1625, %r1624, %r1604;
	xor.b32  	%r1626, %r1623, %r1603;
	xor.b32  	%r1627, %r1622, %r1602;
	xor.b32  	%r1628, %r1621, %r1601;
	xor.b32  	%r1629, %r1620, %r1600;
	xor.b32  	%r1630, %r1619, %r1599;
	xor.b32  	%r1631, %r1618, %r1598;
	xor.b32  	%r1632, %r1617, %r1597;
	xor.b32  	%r1633, %r1616, %r1596;
	xor.b32  	%r1634, %r1615, %r1595;
	xor.b32  	%r1635, %r1614, %r1594;
	xor.b32  	%r1636, %r1613, %r1593;
	xor.b32  	%r1637, %r1612, %r1592;
	xor.b32  	%r1638, %r1611, %r1591;
	xor.b32  	%r1639, %r1610, %r1590;
	xor.b32  	%r1640, %r1609, %r1589;
	cvt.u64.u32 	%rd300, %r1240;
	shl.b64 	%rd301, %rd300, 56;
	cvt.u64.u32 	%rd302, %r1239;
	shl.b64 	%rd303, %rd302, 48;
	and.b64  	%rd304, %rd303, 71776119061217280;
	or.b64  	%rd305, %rd301, %rd304;
	cvt.u64.u32 	%rd306, %r1238;
	shl.b64 	%rd307, %rd306, 40;
	and.b64  	%rd308, %rd307, 280375465082880;
	or.b64  	%rd309, %rd305, %rd308;
	cvt.u64.u32 	%rd310, %r1237;
	shl.b64 	%rd311, %rd310, 32;
	and.b64  	%rd312, %rd311, 1095216660480;
	or.b64  	%rd313, %rd309, %rd312;
	and.b32  	%r1641, %r1236, 255;
	mul.wide.u32 	%rd314, %r1641, 16777216;
	or.b64  	%rd315, %rd313, %rd314;
	and.b32  	%r1642, %r1235, 255;
	mul.wide.u32 	%rd316, %r1642, 65536;
	and.b32  	%r1643, %r1234, 255;
	mul.wide.u32 	%rd317, %r1643, 256;
	or.b64  	%rd318, %rd315, %rd316;
	cvt.u64.u32 	%rd319, %r1233;
	and.b64  	%rd320, %rd319, 255;
	or.b64  	%rd321, %rd318, %rd317;
	or.b64  	%rd322, %rd321, %rd320;
	cvt.rn.f64.u64 	%fd34, %rd322;
	cvt.u64.u32 	%rd323, %r1248;
	shl.b64 	%rd324, %rd323, 56;
	cvt.u64.u32 	%rd325, %r1247;
	shl.b64 	%rd326, %rd325, 48;
	and.b64  	%rd327, %rd326, 71776119061217280;
	or.b64  	%rd328, %rd324, %rd327;
	cvt.u64.u32 	%rd329, %r1246;
	shl.b64 	%rd330, %rd329, 40;
	and.b64  	%rd331, %rd330, 280375465082880;
	or.b64  	%rd332, %rd328, %rd331;
	cvt.u64.u32 	%rd333, %r1245;
	shl.b64 	%rd334, %rd333, 32;
	and.b64  	%rd335, %rd334, 1095216660480;
	or.b64  	%rd336, %rd332, %rd335;
	and.b32  	%r1644, %r1244, 255;
	mul.wide.u32 	%rd337, %r1644, 16777216;
	or.b64  	%rd338, %rd336, %rd337;
	and.b32  	%r1645, %r1243, 255;
	mul.wide.u32 	%rd339, %r1645, 65536;
	and.b32  	%r1646, %r1242, 255;
	mul.wide.u32 	%rd340, %r1646, 256;
	or.b64  	%rd341, %rd338, %rd339;
	cvt.u64.u32 	%rd342, %r1241;
	and.b64  	%rd343, %rd342, 255;
	or.b64  	%rd344, %rd341, %rd340;
	or.b64  	%rd345, %rd344, %rd343;
	cvt.rn.f64.u64 	%fd35, %rd345;
	st.local.v2.f64 	[%rd6], {%fd34, %fd35};
	cvt.u64.u32 	%rd346, %r1296;
	shl.b64 	%rd347, %rd346, 56;
	cvt.u64.u32 	%rd348, %r1295;
	shl.b64 	%rd349, %rd348, 48;
	and.b64  	%rd350, %rd349, 71776119061217280;
	or.b64  	%rd351, %rd347, %rd350;
	cvt.u64.u32 	%rd352, %r1294;
	shl.b64 	%rd353, %rd352, 40;
	and.b64  	%rd354, %rd353, 280375465082880;
	or.b64  	%rd355, %rd351, %rd354;
	cvt.u64.u32 	%rd356, %r1293;
	shl.b64 	%rd357, %rd356, 32;
	and.b64  	%rd358, %rd357, 1095216660480;
	or.b64  	%rd359, %rd355, %rd358;
	and.b32  	%r1647, %r1292, 255;
	mul.wide.u32 	%rd360, %r1647, 16777216;
	or.b64  	%rd361, %rd359, %rd360;
	and.b32  	%r1648, %r1291, 255;
	mul.wide.u32 	%rd362, %r1648, 65536;
	and.b32  	%r1649, %r1290, 255;
	mul.wide.u32 	%rd363, %r1649, 256;
	or.b64  	%rd364, %rd361, %rd362;
	cvt.u64.u32 	%rd365, %r1289;
	and.b64  	%rd366, %rd365, 255;
	or.b64  	%rd367, %rd364, %rd363;
	or.b64  	%rd368, %rd367, %rd366;
	cvt.rn.f64.u64 	%fd36, %rd368;
	cvt.u64.u32 	%rd369, %r1304;
	shl.b64 	%rd370, %rd369, 56;
	cvt.u64.u32 	%rd371, %r1303;
	shl.b64 	%rd372, %rd371, 48;
	and.b64  	%rd373, %rd372, 71776119061217280;
	or.b64  	%rd374, %rd370, %rd373;
	cvt.u64.u32 	%rd375, %r1302;
	shl.b64 	%rd376, %rd375, 40;
	and.b64  	%rd377, %rd376, 280375465082880;
	or.b64  	%rd378, %rd374, %rd377;
	cvt.u64.u32 	%rd379, %r1301;
	shl.b64 	%rd380, %rd379, 32;
	and.b64  	%rd381, %rd380, 1095216660480;
	or.b64  	%rd382, %rd378, %rd381;
	and.b32  	%r1650, %r1300, 255;
	mul.wide.u32 	%rd383, %r1650, 16777216;
	or.b64  	%rd384, %rd382, %rd383;
	and.b32  	%r1651, %r1299, 255;
	mul.wide.u32 	%rd385, %r1651, 65536;
	and.b32  	%r1652, %r1298, 255;
	mul.wide.u32 	%rd386, %r1652, 256;
	or.b64  	%rd387, %rd384, %rd385;
	cvt.u64.u32 	%rd388, %r1297;
	and.b64  	%rd389, %rd388, 255;
	or.b64  	%rd390, %rd387, %rd386;
	or.b64  	%rd391, %rd390, %rd389;
	cvt.rn.f64.u64 	%fd37, %rd391;
	st.local.v2.f64 	[%rd6+16], {%fd36, %fd37};
	cvt.u64.u32 	%rd392, %r1352;
	shl.b64 	%rd393, %rd392, 56;
	cvt.u64.u32 	%rd394, %r1351;
	shl.b64 	%rd395, %rd394, 48;
	and.b64  	%rd396, %rd395, 71776119061217280;
	or.b64  	%rd397, %rd393, %rd396;
	cvt.u64.u32 	%rd398, %r1350;
	shl.b64 	%rd399, %rd398, 40;
	and.b64  	%rd400, %rd399, 280375465082880;
	or.b64  	%rd401, %rd397, %rd400;
	cvt.u64.u32 	%rd402, %r1349;
	shl.b64 	%rd403, %rd402, 32;
	and.b64  	%rd404, %rd403, 1095216660480;
	or.b64  	%rd405, %rd401, %rd404;
	and.b32  	%r1653, %r1348, 255;
	mul.wide.u32 	%rd406, %r1653, 16777216;
	or.b64  	%rd407, %rd405, %rd406;
	and.b32  	%r1654, %r1347, 255;
	mul.wide.u32 	%rd408, %r1654, 65536;
	and.b32  	%r1655, %r1346, 255;
	mul.wide.u32 	%rd409, %r1655, 256;
	or.b64  	%rd410, %rd407, %rd408;
	cvt.u64.u32 	%rd411, %r1345;
	and.b64  	%rd412, %rd411, 255;
	or.b64  	%rd413, %rd410, %rd409;
	or.b64  	%rd414, %rd413, %rd412;
	cvt.rn.f64.u64 	%fd38, %rd414;
	cvt.u64.u32 	%rd415, %r1360;
	shl.b64 	%rd416, %rd415, 56;
	cvt.u64.u32 	%rd417, %r1359;
	shl.b64 	%rd418, %rd417, 48;
	and.b64  	%rd419, %rd418, 71776119061217280;
	or.b64  	%rd420, %rd416, %rd419;
	cvt.u64.u32 	%rd421, %r1358;
	shl.b64 	%rd422, %rd421, 40;
	and.b64  	%rd423, %rd422, 280375465082880;
	or.b64  	%rd424, %rd420, %rd423;
	cvt.u64.u32 	%rd425, %r1357;
	shl.b64 	%rd426, %rd425, 32;
	and.b64  	%rd427, %rd426, 1095216660480;
	or.b64  	%rd428, %rd424, %rd427;
	and.b32  	%r1656, %r1356, 255;
	mul.wide.u32 	%rd429, %r1656, 16777216;
	or.b64  	%rd430, %rd428, %rd429;
	and.b32  	%r1657, %r1355, 255;
	mul.wide.u32 	%rd431, %r1657, 65536;
	and.b32  	%r1658, %r1354, 255;
	mul.wide.u32 	%rd432, %r1658, 256;
	or.b64  	%rd433, %rd430, %rd431;
	cvt.u64.u32 	%rd434, %r1353;
	and.b64  	%rd435, %rd434, 255;
	or.b64  	%rd436, %rd433, %rd432;
	or.b64  	%rd437, %rd436, %rd435;
	cvt.rn.f64.u64 	%fd39, %rd437;
	st.local.v2.f64 	[%rd6+32], {%fd38, %fd39};
	cvt.u64.u32 	%rd438, %r1408;
	shl.b64 	%rd439, %rd438, 56;
	cvt.u64.u32 	%rd440, %r1407;
	shl.b64 	%rd441, %rd440, 48;
	and.b64  	%rd442, %rd441, 71776119061217280;
	or.b64  	%rd443, %rd439, %rd442;
	cvt.u64.u32 	%rd444, %r1406;
	shl.b64 	%rd445, %rd444, 40;
	and.b64  	%rd446, %rd445, 280375465082880;
	or.b64  	%rd447, %rd443, %rd446;
	cvt.u64.u32 	%rd448, %r1405;
	shl.b64 	%rd449, %rd448, 32;
	and.b64  	%rd450, %rd449, 1095216660480;
	or.b64  	%rd451, %rd447, %rd450;
	and.b32  	%r1659, %r1404, 255;
	mul.wide.u32 	%rd452, %r1659, 16777216;
	or.b64  	%rd453, %rd451, %rd452;
	and.b32  	%r1660, %r1403, 255;
	mul.wide.u32 	%rd454, %r1660, 65536;
	and.b32  	%r1661, %r1402, 255;
	mul.wide.u32 	%rd455, %r1661, 256;
	or.b64  	%rd456, %rd453, %rd454;
	cvt.u64.u32 	%rd457, %r1401;
	and.b64  	%rd458, %rd457, 255;
	or.b64  	%rd459, %rd456, %rd455;
	or.b64  	%rd460, %rd459, %rd458;
	cvt.rn.f64.u64 	%fd40, %rd460;
	cvt.u64.u32 	%rd461, %r1416;
	shl.b64 	%rd462, %rd461, 56;
	cvt.u64.u32 	%rd463, %r1415;
	shl.b64 	%rd464, %rd463, 48;
	and.b64  	%rd465, %rd464, 71776119061217280;
	or.b64  	%rd466, %rd462, %rd465;
	cvt.u64.u32 	%rd467, %r1414;
	shl.b64 	%rd468, %rd467, 40;
	and.b64  	%rd469, %rd468, 280375465082880;
	or.b64  	%rd470, %rd466, %rd469;
	cvt.u64.u32 	%rd471, %r1413;
	shl.b64 	%rd472, %rd471, 32;
	and.b64  	%rd473, %rd472, 1095216660480;
	or.b64  	%rd474, %rd470, %rd473;
	and.b32  	%r1662, %r1412, 255;
	mul.wide.u32 	%rd475, %r1662, 16777216;
	or.b64  	%rd476, %rd474, %rd475;
	and.b32  	%r1663, %r1411, 255;
	mul.wide.u32 	%rd477, %r1663, 65536;
	and.b32  	%r1664, %r1410, 255;
	mul.wide.u32 	%rd478, %r1664, 256;
	or.b64  	%rd479, %rd476, %rd477;
	cvt.u64.u32 	%rd480, %r1409;
	and.b64  	%rd481, %rd480, 255;
	or.b64  	%rd482, %rd479, %rd478;
	or.b64  	%rd483, %rd482, %rd481;
	cvt.rn.f64.u64 	%fd41, %rd483;
	st.local.v2.f64 	[%rd6+48], {%fd40, %fd41};
	cvt.u64.u32 	%rd484, %r1464;
	shl.b64 	%rd485, %rd484, 56;
	cvt.u64.u32 	%rd486, %r1463;
	shl.b64 	%rd487, %rd486, 48;
	and.b64  	%rd488, %rd487, 71776119061217280;
	or.b64  	%rd489, %rd485, %rd488;
	cvt.u64.u32 	%rd490, %r1462;
	shl.b64 	%rd491, %rd490, 40;
	and.b64  	%rd492, %rd491, 280375465082880;
	or.b64  	%rd493, %rd489, %rd492;
	cvt.u64.u32 	%rd494, %r1461;
	shl.b64 	%rd495, %rd494, 32;
	and.b64  	%rd496, %rd495, 1095216660480;
	or.b64  	%rd497, %rd493, %rd496;
	and.b32  	%r1665, %r1460, 255;
	mul.wide.u32 	%rd498, %r1665, 16777216;
	or.b64  	%rd499, %rd497, %rd498;
	and.b32  	%r1666, %r1459, 255;
	mul.wide.u32 	%rd500, %r1666, 65536;
	and.b32  	%r1667, %r1458, 255;
	mul.wide.u32 	%rd501, %r1667, 256;
	or.b64  	%rd502, %rd499, %rd500;
	cvt.u64.u32 	%rd503, %r1457;
	and.b64  	%rd504, %rd503, 255;
	or.b64  	%rd505, %rd502, %rd501;
	or.b64  	%rd506, %rd505, %rd504;
	cvt.rn.f64.u64 	%fd42, %rd506;
	cvt.u64.u32 	%rd507, %r1472;
	shl.b64 	%rd508, %rd507, 56;
	cvt.u64.u32 	%rd509, %r1471;
	shl.b64 	%rd510, %rd509, 48;
	and.b64  	%rd511, %rd510, 71776119061217280;
	or.b64  	%rd512, %rd508, %rd511;
	cvt.u64.u32 	%rd513, %r1470;
	shl.b64 	%rd514, %rd513, 40;
	and.b64  	%rd515, %rd514, 280375465082880;
	or.b64  	%rd516, %rd512, %rd515;
	cvt.u64.u32 	%rd517, %r1469;
	shl.b64 	%rd518, %rd517, 32;
	and.b64  	%rd519, %rd518, 1095216660480;
	or.b64  	%rd520, %rd516, %rd519;
	and.b32  	%r1668, %r1468, 255;
	mul.wide.u32 	%rd521, %r1668, 16777216;
	or.b64  	%rd522, %rd520, %rd521;
	and.b32  	%r1669, %r1467, 255;
	mul.wide.u32 	%rd523, %r1669, 65536;
	and.b32  	%r1670, %r1466, 255;
	mul.wide.u32 	%rd524, %r1670, 256;
	or.b64  	%rd525, %rd522, %rd523;
	cvt.u64.u32 	%rd526, %r1465;
	and.b64  	%rd527, %rd526, 255;
	or.b64  	%rd528, %rd525, %rd524;
	or.b64  	%rd529, %rd528, %rd527;
	cvt.rn.f64.u64 	%fd43, %rd529;
	st.local.v2.f64 	[%rd6+64], {%fd42, %fd43};
	cvt.u64.u32 	%rd530, %r1520;
	shl.b64 	%rd531, %rd530, 56;
	cvt.u64.u32 	%rd532, %r1519;
	shl.b64 	%rd533, %rd532, 48;
	and.b64  	%rd534, %rd533, 71776119061217280;
	or.b64  	%rd535, %rd531, %rd534;
	cvt.u64.u32 	%rd536, %r1518;
	shl.b64 	%rd537, %rd536, 40;
	and.b64  	%rd538, %rd537, 280375465082880;
	or.b64  	%rd539, %rd535, %rd538;
	cvt.u64.u32 	%rd540, %r1517;
	shl.b64 	%rd541, %rd540, 32;
	and.b64  	%rd542, %rd541, 1095216660480;
	or.b64  	%rd543, %rd539, %rd542;
	and.b32  	%r1671, %r1516, 255;
	mul.wide.u32 	%rd544, %r1671, 16777216;
	or.b64  	%rd545, %rd543, %rd544;
	and.b32  	%r1672, %r1515, 255;
	mul.wide.u32 	%rd546, %r1672, 65536;
	and.b32  	%r1673, %r1514, 255;
	mul.wide.u32 	%rd547, %r1673, 256;
	or.b64  	%rd548, %rd545, %rd546;
	cvt.u64.u32 	%rd549, %r1513;
	and.b64  	%rd550, %rd549, 255;
	or.b64  	%rd551, %rd548, %rd547;
	or.b64  	%rd552, %rd551, %rd550;
	cvt.rn.f64.u64 	%fd44, %rd552;
	cvt.u64.u32 	%rd553, %r1528;
	shl.b64 	%rd554, %rd553, 56;
	cvt.u64.u32 	%rd555, %r1527;
	shl.b64 	%rd556, %rd555, 48;
	and.b64  	%rd557, %rd556, 71776119061217280;
	or.b64  	%rd558, %rd554, %rd557;
	cvt.u64.u32 	%rd559, %r1526;
	shl.b64 	%rd560, %rd559, 40;
	and.b64  	%rd561, %rd560, 280375465082880;
	or.b64  	%rd562, %rd558, %rd561;
	cvt.u64.u32 	%rd563, %r1525;
	shl.b64 	%rd564, %rd563, 32;
	and.b64  	%rd565, %rd564, 1095216660480;
	or.b64  	%rd566, %rd562, %rd565;
	and.b32  	%r1674, %r1524, 255;
	mul.wide.u32 	%rd567, %r1674, 16777216;
	or.b64  	%rd568, %rd566, %rd567;
	and.b32  	%r1675, %r1523, 255;
	mul.wide.u32 	%rd569, %r1675, 65536;
	and.b32  	%r1676, %r1522, 255;
	mul.wide.u32 	%rd570, %r1676, 256;
	or.b64  	%rd571, %rd568, %rd569;
	cvt.u64.u32 	%rd572, %r1521;
	and.b64  	%rd573, %rd572, 255;
	or.b64  	%rd574, %rd571, %rd570;
	or.b64  	%rd575, %rd574, %rd573;
	cvt.rn.f64.u64 	%fd45, %rd575;
	st.local.v2.f64 	[%rd6+80], {%fd44, %fd45};
	cvt.u64.u32 	%rd576, %r1576;
	shl.b64 	%rd577, %rd576, 56;
	cvt.u64.u32 	%rd578, %r1575;
	shl.b64 	%rd579, %rd578, 48;
	and.b64  	%rd580, %rd579, 71776119061217280;
	or.b64  	%rd581, %rd577, %rd580;
	cvt.u64.u32 	%rd582, %r1574;
	shl.b64 	%rd583, %rd582, 40;
	and.b64  	%rd584, %rd583, 280375465082880;
	or.b64  	%rd585, %rd581, %rd584;
	cvt.u64.u32 	%rd586, %r1573;
	shl.b64 	%rd587, %rd586, 32;
	and.b64  	%rd588, %rd587, 1095216660480;
	or.b64  	%rd589, %rd585, %rd588;
	and.b32  	%r1677, %r1572, 255;
	mul.wide.u32 	%rd590, %r1677, 16777216;
	or.b64  	%rd591, %rd589, %rd590;
	and.b32  	%r1678, %r1571, 255;
	mul.wide.u32 	%rd592, %r1678, 65536;
	and.b32  	%r1679, %r1570, 255;
	mul.wide.u32 	%rd593, %r1679, 256;
	or.b64  	%rd594, %rd591, %rd592;
	cvt.u64.u32 	%rd595, %r1569;
	and.b64  	%rd596, %rd595, 255;
	or.b64  	%rd597, %rd594, %rd593;
	or.b64  	%rd598, %rd597, %rd596;
	cvt.rn.f64.u64 	%fd46, %rd598;
	cvt.u64.u32 	%rd599, %r1584;
	shl.b64 	%rd600, %rd599, 56;
	cvt.u64.u32 	%rd601, %r1583;
	shl.b64 	%rd602, %rd601, 48;
	and.b64  	%rd603, %rd602, 71776119061217280;
	or.b64  	%rd604, %rd600, %rd603;
	cvt.u64.u32 	%rd605, %r1582;
	shl.b64 	%rd606, %rd605, 40;
	and.b64  	%rd607, %rd606, 280375465082880;
	or.b64  	%rd608, %rd604, %rd607;
	cvt.u64.u32 	%rd609, %r1581;
	shl.b64 	%rd610, %rd609, 32;
	and.b64  	%rd611, %rd610, 1095216660480;
	or.b64  	%rd612, %rd608, %rd611;
	and.b32  	%r1680, %r1580, 255;
	mul.wide.u32 	%rd613, %r1680, 16777216;
	or.b64  	%rd614, %rd612, %rd613;
	and.b32  	%r1681, %r1579, 255;
	mul.wide.u32 	%rd615, %r1681, 65536;
	and.b32  	%r1682, %r1578, 255;
	mul.wide.u32 	%rd616, %r1682, 256;
	or.b64  	%rd617, %rd614, %rd615;
	cvt.u64.u32 	%rd618, %r1577;
	and.b64  	%rd619, %rd618, 255;
	or.b64  	%rd620, %rd617, %rd616;
	or.b64  	%rd621, %rd620, %rd619;
	cvt.rn.f64.u64 	%fd47, %rd621;
	st.local.v2.f64 	[%rd6+96], {%fd46, %fd47};
	cvt.u64.u32 	%rd622, %r1632;
	shl.b64 	%rd623, %rd622, 56;
	cvt.u64.u32 	%rd624, %r1631;
	shl.b64 	%rd625, %rd624, 48;
	and.b64  	%rd626, %rd625, 71776119061217280;
	or.b64  	%rd627, %rd623, %rd626;
	cvt.u64.u32 	%rd628, %r1630;
	shl.b64 	%rd629, %rd628, 40;
	and.b64  	%rd630, %rd629, 280375465082880;
	or.b64  	%rd631, %rd627, %rd630;
	cvt.u64.u32 	%rd632, %r1629;
	shl.b64 	%rd633, %rd632, 32;
	and.b64  	%rd634, %rd633, 1095216660480;
	or.b64  	%rd635, %rd631, %rd634;
	and.b32  	%r1683, %r1628, 255;
	mul.wide.u32 	%rd636, %r1683, 16777216;
	or.b64  	%rd637, %rd635, %rd636;
	and.b32  	%r1684, %r1627, 255;
	mul.wide.u32 	%rd638, %r1684, 65536;
	and.b32  	%r1685, %r1626, 255;
	mul.wide.u32 	%rd639, %r1685, 256;
	or.b64  	%rd640, %rd637, %rd638;
	cvt.u64.u32 	%rd641, %r1625;
	and.b64  	%rd642, %rd641, 255;
	or.b64  	%rd643, %rd640, %rd639;
	or.b64  	%rd644, %rd643, %rd642;
	cvt.rn.f64.u64 	%fd48, %rd644;
	cvt.u64.u32 	%rd645, %r1640;
	shl.b64 	%rd646, %rd645, 56;
	cvt.u64.u32 	%rd647, %r1639;
	shl.b64 	%rd648, %rd647, 48;
	and.b64  	%rd649, %rd648, 71776119061217280;
	or.b64  	%rd650, %rd646, %rd649;
	cvt.u64.u32 	%rd651, %r1638;
	shl.b64 	%rd652, %rd651, 40;
	and.b64  	%rd653, %rd652, 280375465082880;
	or.b64  	%rd654, %rd650, %rd653;
	cvt.u64.u32 	%rd655, %r1637;
	shl.b64 	%rd656, %rd655, 32;
	and.b64  	%rd657, %rd656, 1095216660480;
	or.b64  	%rd658, %rd654, %rd657;
	and.b32  	%r1686, %r1636, 255;
	mul.wide.u32 	%rd659, %r1686, 16777216;
	or.b64  	%rd660, %rd658, %rd659;
	and.b32  	%r1687, %r1635, 255;
	mul.wide.u32 	%rd661, %r1687, 65536;
	and.b32  	%r1688, %r1634, 255;
	mul.wide.u32 	%rd662, %r1688, 256;
	or.b64  	%rd663, %rd660, %rd661;
	cvt.u64.u32 	%rd664, %r1633;
	and.b64  	%rd665, %rd664, 255;
	or.b64  	%rd666, %rd663, %rd662;
	or.b64  	%rd667, %rd666, %rd665;
	cvt.rn.f64.u64 	%fd49, %rd667;
	st.local.v2.f64 	[%rd6+112], {%fd48, %fd49};
	mov.f64 	%fd50, 0d41CDCD6503800000;
	{
	.reg .b32 %temp; 
	mov.b64 	{%temp, %r1689}, %fd50;
	}
	and.b32  	%r143, %r1689, 2147483647;
	{
	.reg .b32 %temp; 
	mov.b64 	{%r1690, %temp}, %fd50;
	}
	mov.b64 	%fd1, {%r1690, %r143};
	{
	.reg .b32 %temp; 
	mov.b64 	{%temp, %r1691}, %fd1;
	}
	shr.u32 	%r1692, %r1691, 20;
	setp.lt.u32 	%p17, %r1691, 1048576;
	mul.f64 	%fd51, %fd1, 0d4350000000000000;
	{
	.reg .b32 %temp; 
	mov.b64 	{%temp, %r1693}, %fd51;
	}
	shr.u32 	%r1694, %r1693, 20;
	add.s32 	%r1695, %r1692, %r1694;
	add.s32 	%r1696, %r1695, -54;
	selp.f64 	%fd52, %fd51, %fd1, %p17;
	selp.b32 	%r144, %r1696, %r1692, %p17;
	mov.b64 	%rd668, %fd52;
	and.b64  	%rd669, %rd668, 4503599627370495;
	or.b64  	%rd52, %rd669, 4503599627370496;
	mov.b32 	%r3756, 0;
$L__BB0_25:
	ld.local.v2.f64 	{%fd53, %fd54}, [%rd6];
	st.local.v2.f64 	[%rd7], {%fd53, %fd54};
	ld.local.v2.f64 	{%fd55, %fd56}, [%rd6+16];
	st.local.v2.f64 	[%rd7+16], {%fd55, %fd56};
	ld.local.v2.f64 	{%fd57, %fd58}, [%rd6+32];
	st.local.v2.f64 	[%rd7+32], {%fd57, %fd58};
	ld.local.v2.f64 	{%fd59, %fd60}, [%rd6+48];
	st.local.v2.f64 	[%rd7+48], {%fd59, %fd60};
	ld.local.v2.f64 	{%fd61, %fd62}, [%rd6+64];
	st.local.v2.f64 	[%rd7+64], {%fd61, %fd62};
	ld.local.v2.f64 	{%fd63, %fd64}, [%rd6+80];
	st.local.v2.f64 	[%rd7+80], {%fd63, %fd64};
	ld.local.v2.f64 	{%fd65, %fd66}, [%rd6+96];
	st.local.v2.f64 	[%rd7+96], {%fd65, %fd66};
	ld.local.v2.f64 	{%fd67, %fd68}, [%rd6+112];
	st.local.v2.f64 	[%rd7+112], {%fd67, %fd68};
	mul.lo.s32 	%r146, %r3756, 3;
	and.b32  	%r147, %r3756, 1;
	cvt.rn.f64.u32 	%fd69, %r3756;
	mul.f64 	%fd2, %fd69, 0d400921FB54442D18;
	mul.lo.s32 	%r148, %r3756, 13;
	mov.b32 	%r3757, 0;
$L__BB0_26:
	shl.b32 	%r1699, %r3757, 3;
	mad.lo.s32 	%r1700, %r3757, 5, %r3756;
	mad.lo.s32 	%r1701, %r3757, 11, %r146;
	and.b32  	%r150, %r1701, 15;
	mul.wide.u32 	%rd670, %r3757, 8;
	add.s64 	%rd671, %rd7, %rd670;
	ld.local.f64 	%fd70, [%rd671];
	add.s32 	%r1702, %r1699, -8;
	cvt.u64.u32 	%rd672, %r1702;
	and.b64  	%rd673, %rd672, 120;
	add.s64 	%rd674, %rd7, %rd673;
	ld.local.f64 	%fd71, [%rd674];
	fma.rn.f64 	%fd72, %fd70, 0d400921FB54442D18, %fd71;
	abs.f64 	%fd73, %fd72;
	add.f64 	%fd74, %fd73, 0d3E112E0BE826D695;
	sqrt.rn.f64 	%fd75, %fd74;
	shl.b32 	%r1703, %r1700, 3;
	cvt.u64.u32 	%rd675, %r1703;
	and.b64  	%rd676, %rd675, 120;
	add.s64 	%rd677, %rd7, %rd676;
	ld.local.f64 	%fd76, [%rd677];
	fma.rn.f64 	%fd3, %fd75, 0d3FF9E3779B97F4A8, %fd76;
	{
	.reg .b32 %temp; 
	mov.b64 	{%temp, %r1704}, %fd3;
	}
	and.b32  	%r1705, %r1704, 2147483647;
	{
	.reg .b32 %temp; 
	mov.b64 	{%r1706, %temp}, %fd3;
	}
	mov.b64 	%fd107, {%r1706, %r1705};
	max.u32 	%r1707, %r1705, %r143;
	setp.lt.u32 	%p18, %r1707, 2146435072;
	@%p18 bra 	$L__BB0_30;
	setp.num.f64 	%p26, %fd1, %fd1;
	setp.num.f64 	%p27, %fd107, %fd107;
	and.pred  	%p28, %p27, %p26;
	@%p28 bra 	$L__BB0_29;
	mov.f64 	%fd82, 0d41CDCD6503800000;
	add.rn.f64 	%fd108, %fd3, %fd82;
	bra.uni 	$L__BB0_41;
$L__BB0_29:
	setp.eq.f64 	%p29, %fd107, 0d7FF0000000000000;
	selp.f64 	%fd108, 0dFFF8000000000000, %fd3, %p29;
	bra.uni 	$L__BB0_41;
$L__BB0_30:
	setp.eq.f64 	%p19, %fd1, 0d0000000000000000;
	mov.f64 	%fd108, 0dFFF8000000000000;
	@%p19 bra 	$L__BB0_41;
	setp.ltu.f64 	%p20, %fd107, %fd1;
	mov.f64 	%fd108, %fd3;
	@%p20 bra 	$L__BB0_41;
	{
	.reg .b32 %temp; 
	mov.b64 	{%temp, %r1708}, %fd107;
	}
	shr.u32 	%r3758, %r1708, 20;
	setp.gt.u32 	%p21, %r1708, 1048575;
	@%p21 bra 	$L__BB0_34;
	mul.f64 	%fd107, %fd107, 0d4350000000000000;
	{
	.reg .b32 %temp; 
	mov.b64 	{%temp, %r1709}, %fd107;
	}
	shr.u32 	%r1710, %r1709, 20;
	add.s32 	%r1711, %r3758, %r1710;
	add.s32 	%r3758, %r1711, -54;
$L__BB0_34:
	mov.b64 	%rd678, %fd107;
	and.b64  	%rd679, %rd678, 4503599627370495;
	or.b64  	%rd1110, %rd679, 4503599627370496;
	sub.s32 	%r3759, %r3758, %r144;
$L__BB0_35:
	sub.s64 	%rd680, %rd1110, %rd52;
	mov.b64 	%fd78, %rd680;
	{
	.reg .b32 %temp; 
	mov.b64 	{%temp, %r1712}, %fd78;
	}
	setp.lt.s32 	%p22, %r1712, 0;
	selp.b64 	%rd55, %rd1110, %rd680, %p22;
	shl.b64 	%rd1110, %rd55, 1;
	add.s32 	%r156, %r3759, -1;
	setp.gt.s32 	%p23, %r3759, 0;
	mov.u32 	%r3759, %r156;
	@%p23 bra 	$L__BB0_35;
	and.b64  	%rd57, %rd55, 9223372036854775807;
	setp.eq.s64 	%p24, %rd57, 0;
	mov.b64 	%rd1111, 0;
	@%p24 bra 	$L__BB0_40;
	mov.b64 	%fd79, %rd57;
	mul.f64 	%fd80, %fd79, 0d4350000000000000;
	{
	.reg .b32 %temp; 
	mov.b64 	{%temp, %r1713}, %fd80;
	}
	shr.u32 	%r1714, %r1713, 20;
	sub.s32 	%r1715, 55, %r1714;
	sub.s32 	%r157, %r144, %r1715;
	shl.b64 	%rd58, %rd57, %r1715;
	setp.gt.s32 	%p25, %r157, 0;
	@%p25 bra 	$L__BB0_39;
	sub.s32 	%r1717, 1, %r157;
	shr.u64 	%rd1111, %rd58, %r1717;
	bra.uni 	$L__BB0_40;
$L__BB0_39:
	add.s32 	%r1716, %r157, -1;
	cvt.u64.u32 	%rd682, %r1716;
	shl.b64 	%rd683, %rd682, 52;
	add.s64 	%rd1111, %rd683, %rd58;
$L__BB0_40:
	mov.b64 	%fd81, %rd1111;
	copysign.f64 	%fd108, %fd3, %fd81;
$L__BB0_41:
	setp.ne.s32 	%p30, %r147, 0;
	@%p30 bra 	$L__BB0_57;
	mul.wide.u32 	%rd692, %r150, 8;
	add.s64 	%rd693, %rd7, %rd692;
	ld.local.f64 	%fd92, [%rd693];
	add.f64 	%fd93, %fd108, %fd92;
	add.f64 	%fd11, %fd2, %fd93;
	{
	.reg .b32 %temp; 
	mov.b64 	{%temp, %r1734}, %fd11;
	}
	and.b32  	%r1735, %r1734, 2147483647;
	{
	.reg .b32 %temp; 
	mov.b64 	{%r1736, %temp}, %fd11;
	}
	mov.b64 	%fd109, {%r1736, %r1735};
	max.u32 	%r1737, %r1735, %r143;
	setp.lt.u32 	%p43, %r1737, 2146435072;
	@%p43 bra 	$L__BB0_46;
	setp.num.f64 	%p51, %fd1, %fd1;
	setp.num.f64 	%p52, %fd109, %fd109;
	and.pred  	%p53, %p52, %p51;
	@%p53 bra 	$L__BB0_45;
	mov.f64 	%fd99, 0d41CDCD6503800000;
	add.rn.f64 	%fd111, %fd11, %fd99;
	bra.uni 	$L__BB0_72;
$L__BB0_45:
	setp.eq.f64 	%p54, %fd109, 0d7FF0000000000000;
	selp.f64 	%fd111, 0dFFF8000000000000, %fd11, %p54;
	bra.uni 	$L__BB0_72;
$L__BB0_46:
	setp.eq.f64 	%p44, %fd1, 0d0000000000000000;
	mov.f64 	%fd111, 0dFFF8000000000000;
	@%p44 bra 	$L__BB0_72;
	setp.ltu.f64 	%p45, %fd109, %fd1;
	mov.f64 	%fd111, %fd11;
	@%p45 bra 	$L__BB0_72;
	{
	.reg .b32 %temp; 
	mov.b64 	{%temp, %r1738}, %fd109;
	}
	shr.u32 	%r3760, %r1738, 20;
	setp.gt.u32 	%p46, %r1738, 1048575;
	@%p46 bra 	$L__BB0_50;
	mul.f64 	%fd109, %fd109, 0d4350000000000000;
	{
	.reg .b32 %temp; 
	mov.b64 	{%temp, %r1739}, %fd109;
	}
	shr.u32 	%r1740, %r1739, 20;
	add.s32 	%r1741, %r3760, %r1740;
	add.s32 	%r3760, %r1741, -54;
$L__BB0_50:
	mov.b64 	%rd694, %fd109;
	and.b64  	%rd695, %rd694, 4503599627370495;
	or.b64  	%rd1112, %rd695, 4503599627370496;
	sub.s32 	%r3761, %r3760, %r144;
$L__BB0_51:
	sub.s64 	%rd696, %rd1112, %rd52;
	mov.b64 	%fd95, %rd696;
	{
	.reg .b32 %temp; 
	mov.b64 	{%temp, %r1742}, %fd95;
	}
	setp.lt.s32 	%p47, %r1742, 0;
	selp.b64 	%rd64, %rd1112, %rd696, %p47;
	shl.b64 	%rd1112, %rd64, 1;
	add.s32 	%r163, %r3761, -1;
	setp.gt.s32 	%p48, %r3761, 0;
	mov.u32 	%r3761, %r163;
	@%p48 bra 	$L__BB0_51;
	and.b64  	%rd66, %rd64, 9223372036854775807;
	setp.eq.s64 	%p49, %rd66, 0;
	mov.b64 	%rd1113, 0;
	@%p49 bra 	$L__BB0_56;
	mov.b64 	%fd96, %rd66;
	mul.f64 	%fd97, %fd96, 0d4350000000000000;
	{
	.reg .b32 %temp; 
	mov.b64 	{%temp, %r1743}, %fd97;
	}
	shr.u32 	%r1744, %r1743, 20;
	sub.s32 	%r1745, 55, %r1744;
	sub.s32 	%r164, %r144, %r1745;
	shl.b64 	%rd67, %rd66, %r1745;
	setp.gt.s32 	%p50, %r164, 0;
	@%p50 bra 	$L__BB0_55;
	sub.s32 	%r1747, 1, %r164;
	shr.u64 	%rd1113, %rd67, %r1747;
	bra.uni 	$L__BB0_56;
$L__BB0_55:
	add.s32 	%r1746, %r164, -1;
	cvt.u64.u32 	%rd698, %r1746;
	shl.b64 	%rd699, %rd698, 52;
	add.s64 	%rd1113, %rd699, %rd67;
$L__BB0_56:
	mov.b64 	%fd98, %rd1113;
	copysign.f64 	%fd111, %fd11, %fd98;
	bra.uni 	$L__BB0_72;
$L__BB0_57:
	mul.wide.u32 	%rd684, %r150, 8;
	add.s64 	%rd685, %rd7, %rd684;
	ld.local.f64 	%fd83, [%rd685];
	sub.f64 	%fd84, %fd108, %fd83;
	cvt.rn.f64.u32 	%fd85, %r3757;
	fma.rn.f64 	%fd18, %fd85, 0dBFF9E3779B97F4A8, %fd84;
	{
	.reg .b32 %temp; 
	mov.b64 	{%temp, %r1719}, %fd18;
	}
	and.b32  	%r1720, %r1719, 2147483647;
	{
	.reg .b32 %temp; 
	mov.b64 	{%r1721, %temp}, %fd18;
	}
	mov.b64 	%fd110, {%r1721, %r1720};
	max.u32 	%r1722, %r1720, %r143;
	setp.lt.u32 	%p31, %r1722, 2146435072;
	@%p31 bra 	$L__BB0_61;
	setp.num.f64 	%p39, %fd1, %fd1;
	setp.num.f64 	%p40, %fd110, %fd110;
	and.pred  	%p41, %p40, %p39;
	@%p41 bra 	$L__BB0_60;
	mov.f64 	%fd91, 0d41CDCD6503800000;
	add.rn.f64 	%fd111, %fd18, %fd91;
	bra.uni 	$L__BB0_72;
$L__BB0_60:
	setp.eq.f64 	%p42, %fd110, 0d7FF0000000000000;
	selp.f64 	%fd111, 0dFFF8000000000000, %fd18, %p42;
	bra.uni 	$L__BB0_72;
$L__BB0_61:
	setp.eq.f64 	%p32, %fd1, 0d0000000000000000;
	mov.f64 	%fd111, 0dFFF8000000000000;
	@%p32 bra 	$L__BB0_72;
	setp.ltu.f64 	%p33, %fd110, %fd1;
	mov.f64 	%fd111, %fd18;
	@%p33 bra 	$L__BB0_72;
	{
	.reg .b32 %temp; 
	mov.b64 	{%temp, %r1723}, %fd110;
	}
	shr.u32 	%r3762, %r1723, 20;
	setp.gt.u32 	%p34, %r1723, 1048575;
	@%p34 bra 	$L__BB0_65;
	mul.f64 	%fd110, %fd110, 0d4350000000000000;
	{
	.reg .b32 %temp; 
	mov.b64 	{%temp, %r1724}, %fd110;
	}
	shr.u32 	%r1725, %r1724, 20;
	add.s32 	%r1726, %r3762, %r1725;
	add.s32 	%r3762, %r1726, -54;
$L__BB0_65:
	mov.b64 	%rd686, %fd110;
	and.b64  	%rd687, %rd686, 4503599627370495;
	or.b64  	%rd1114, %rd687, 4503599627370496;
	sub.s32 	%r3763, %r3762, %r144;
$L__BB0_66:
	sub.s64 	%rd688, %rd1114, %rd52;
	mov.b64 	%fd87, %rd688;
	{
	.reg .b32 %temp; 
	mov.b64 	{%temp, %r1727}, %fd87;
	}
	setp.lt.s32 	%p35, %r1727, 0;
	selp.b64 	%rd73, %rd1114, %rd688, %p35;
	shl.b64 	%rd1114, %rd73, 1;
	add.s32 	%r170, %r3763, -1;
	setp.gt.s32 	%p36, %r3763, 0;
	mov.u32 	%r3763, %r170;
	@%p36 bra 	$L__BB0_66;
	and.b64  	%rd75, %rd73, 9223372036854775807;
	setp.eq.s64 	%p37, %rd75, 0;
	mov.b64 	%rd1115, 0;
	@%p37 bra 	$L__BB0_71;
	mov.b64 	%fd88, %rd75;
	mul.f64 	%fd89, %fd88, 0d4350000000000000;
	{
	.reg .b32 %temp; 
	mov.b64 	{%temp, %r1728}, %fd89;
	}
	shr.u32 	%r1729, %r1728, 20;
	sub.s32 	%r1730, 55, %r1729;
	sub.s32 	%r171, %r144, %r1730;
	shl.b64 	%rd76, %rd75, %r1730;
	setp.gt.s32 	%p38, %r171, 0;
	@%p38 bra 	$L__BB0_70;
	sub.s32 	%r1732, 1, %r171;
	shr.u64 	%rd1115, %rd76, %r1732;
	bra.uni 	$L__BB0_71;
$L__BB0_70:
	add.s32 	%r1731, %r171, -1;
	cvt.u64.u32 	%rd690, %r1731;
	shl.b64 	%rd691, %rd690, 52;
	add.s64 	%rd1115, %rd691, %rd76;
$L__BB0_71:
	mov.b64 	%fd90, %rd1115;
	copysign.f64 	%fd111, %fd18, %fd90;
$L__BB0_72:
	abs.f64 	%fd100, %fd111;
	setp.ne.f64 	%p55, %fd100, 0d7FF0000000000000;
	@%p55 bra 	$L__BB0_88;
	mad.lo.s32 	%r1749, %r3757, 7, %r148;
	cvt.rn.f64.u32 	%fd26, %r1749;
	{
	.reg .b32 %temp; 
	mov.b64 	{%temp, %r1750}, %fd26;
	}
	and.b32  	%r1751, %r1750, 2147483647;
	{
	.reg .b32 %temp; 
	mov.b64 	{%r1752, %temp}, %fd26;
	}
	mov.b64 	%fd112, {%r1752, %r1751};
	max.u32 	%r1753, %r1751, %r143;
	setp.lt.u32 	%p56, %r1753, 2146435072;
	@%p56 bra 	$L__BB0_77;
	setp.num.f64 	%p64, %fd1, %fd1;
	setp.num.f64 	%p65, %fd112, %fd112;
	and.pred  	%p66, %p65, %p64;
	@%p66 bra 	$L__BB0_76;
	mov.f64 	%fd106, 0d41CDCD6503800000;
	add.rn.f64 	%fd111, %fd26, %fd106;
	bra.uni 	$L__BB0_88;
$L__BB0_76:
	setp.eq.f64 	%p67, %fd112, 0d7FF0000000000000;
	selp.f64 	%fd111, 0dFFF8000000000000, %fd26, %p67;
	bra.uni 	$L__BB0_88;
$L__BB0_77:
	setp.eq.f64 	%p57, %fd1, 0d0000000000000000;
	mov.f64 	%fd111, 0dFFF8000000000000;
	@%p57 bra 	$L__BB0_88;
	setp.ltu.f64 	%p58, %fd112, %fd1;
	mov.f64 	%fd111, %fd26;
	@%p58 bra 	$L__BB0_88;
	{
	.reg .b32 %temp; 
	mov.b64 	{%temp, %r1754}, %fd112;
	}
	shr.u32 	%r3764, %r1754, 20;
	setp.gt.u32 	%p59, %r1754, 1048575;
	@%p59 bra 	$L__BB0_81;
	mul.f64 	%fd112, %fd112, 0d4350000000000000;
	{
	.reg .b32 %temp; 
	mov.b64 	{%temp, %r1755}, %fd112;
	}
	shr.u32 	%r1756, %r1755, 20;
	add.s32 	%r1757, %r3764, %r1756;
	add.s32 	%r3764, %r1757, -54;
$L__BB0_81:
	mov.b64 	%rd700, %fd112;
	and.b64  	%rd701, %rd700, 4503599627370495;
	or.b64  	%rd1116, %rd701, 4503599627370496;
	sub.s32 	%r3765, %r3764, %r144;
$L__BB0_82:
	sub.s64 	%rd702, %rd1116, %rd52;
	mov.b64 	%fd102, %rd702;
	{
	.reg .b32 %temp; 
	mov.b64 	{%temp, %r1758}, %fd102;
	}
	setp.lt.s32 	%p60, %r1758, 0;
	selp.b64 	%rd82, %rd1116, %rd702, %p60;
	shl.b64 	%rd1116, %rd82, 1;
	add.s32 	%r177, %r3765, -1;
	setp.gt.s32 	%p61, %r3765, 0;
	mov.u32 	%r3765, %r177;
	@%p61 bra 	$L__BB0_82;
	and.b64  	%rd84, %rd82, 9223372036854775807;
	setp.eq.s64 	%p62, %rd84, 0;
	mov.b64 	%rd1117, 0;
	@%p62 bra 	$L__BB0_87;
	mov.b64 	%fd103, %rd84;
	mul.f64 	%fd104, %fd103, 0d4350000000000000;
	{
	.reg .b32 %temp; 
	mov.b64 	{%temp, %r1759}, %fd104;
	}
	shr.u32 	%r1760, %r1759, 20;
	sub.s32 	%r1761, 55, %r1760;
	sub.s32 	%r178, %r144, %r1761;
	shl.b64 	%rd85, %rd84, %r1761;
	setp.gt.s32 	%p63, %r178, 0;
	@%p63 bra 	$L__BB0_86;
	sub.s32 	%r1763, 1, %r178;
	shr.u64 	%rd1117, %rd85, %r1763;
	bra.uni 	$L__BB0_87;
$L__BB0_86:
	add.s32 	%r1762, %r178, -1;
	cvt.u64.u32 	%rd704, %r1762;
	shl.b64 	%rd705, %rd704, 52;
	add.s64 	%rd1117, %rd705, %rd85;
$L__BB0_87:
	mov.b64 	%fd105, %rd1117;
	abs.f64 	%fd111, %fd105;
$L__BB0_88:
	add.s64 	%rd707, %rd6, %rd670;
	st.local.f64 	[%rd707], %fd111;
	add.s32 	%r3757, %r3757, 1;
	setp.ne.s32 	%p68, %r3757, 16;
	@%p68 bra 	$L__BB0_26;
	add.s32 	%r3756, %r3756, 1;
	setp.ne.s32 	%p69, %r3756, 16;
	@%p69 bra 	$L__BB0_25;
	ld.local.v4.b32 	{%r1764, %r1765, %r1766, %r1767}, [%rd6];
	bfe.u32 	%r1768, %r1767, 24, 8;
	bfe.u32 	%r1769, %r1767, 16, 8;
	bfe.u32 	%r1770, %r1767, 8, 8;
	bfe.u32 	%r1771, %r1767, 0, 8;
	bfe.u32 	%r1772, %r1766, 24, 8;
	bfe.u32 	%r1773, %r1766, 16, 8;
	bfe.u32 	%r1774, %r1766, 8, 8;
	bfe.u32 	%r1775, %r1766, 0, 8;
	bfe.u32 	%r1776, %r1765, 24, 8;
	bfe.u32 	%r1777, %r1765, 16, 8;
	bfe.u32 	%r1778, %r1765, 8, 8;
	bfe.u32 	%r1779, %r1765, 0, 8;
	bfe.u32 	%r1780, %r1764, 24, 8;
	bfe.u32 	%r1781, %r1764, 16, 8;
	bfe.u32 	%r1782, %r1764, 8, 8;
	bfe.u32 	%r1783, %r1764, 0, 8;
	ld.local.v4.b32 	{%r1784, %r1785, %r1786, %r1787}, [%rd6+16];
	bfe.u32 	%r1788, %r1787, 24, 8;
	bfe.u32 	%r1789, %r1787, 16, 8;
	bfe.u32 	%r1790, %r1787, 8, 8;
	bfe.u32 	%r1791, %r1787, 0, 8;
	bfe.u32 	%r1792, %r1786, 24, 8;
	bfe.u32 	%r1793, %r1786, 16, 8;
	bfe.u32 	%r1794, %r1786, 8, 8;
	bfe.u32 	%r1795, %r1786, 0, 8;
	bfe.u32 	%r1796, %r1785, 24, 8;
	bfe.u32 	%r1797, %r1785, 16, 8;
	bfe.u32 	%r1798, %r1785, 8, 8;
	bfe.u32 	%r1799, %r1785, 0, 8;
	bfe.u32 	%r1800, %r1784, 24, 8;
	bfe.u32 	%r1801, %r1784, 16, 8;
	bfe.u32 	%r1802, %r1784, 8, 8;
	bfe.u32 	%r1803, %r1784, 0, 8;
	ld.local.v4.b32 	{%r1804, %r1805, %r1806, %r1807}, [%rd6+32];
	bfe.u32 	%r1808, %r1807, 24, 8;
	bfe.u32 	%r1809, %r1807, 16, 8;
	bfe.u32 	%r1810, %r1807, 8, 8;
	bfe.u32 	%r1811, %r1807, 0, 8;
	bfe.u32 	%r1812, %r1806, 24, 8;
	bfe.u32 	%r1813, %r1806, 16, 8;
	bfe.u32 	%r1814, %r1806, 8, 8;
	bfe.u32 	%r1815, %r1806, 0, 8;
	bfe.u32 	%r1816, %r1805, 24, 8;
	bfe.u32 	%r1817, %r1805, 16, 8;
	bfe.u32 	%r1818, %r1805, 8, 8;
	bfe.u32 	%r1819, %r1805, 0, 8;
	bfe.u32 	%r1820, %r1804, 24, 8;
	bfe.u32 	%r1821, %r1804, 16, 8;
	bfe.u32 	%r1822, %r1804, 8, 8;
	bfe.u32 	%r1823, %r1804, 0, 8;
	ld.local.v4.b32 	{%r1824, %r1825, %r1826, %r1827}, [%rd6+48];
	bfe.u32 	%r1828, %r1827, 24, 8;
	bfe.u32 	%r1829, %r1827, 16, 8;
	bfe.u32 	%r1830, %r1827, 8, 8;
	bfe.u32 	%r1831, %r1827, 0, 8;
	bfe.u32 	%r1832, %r1826, 24, 8;
	bfe.u32 	%r1833, %r1826, 16, 8;
	bfe.u32 	%r1834, %r1826, 8, 8;
	bfe.u32 	%r1835, %r1826, 0, 8;
	bfe.u32 	%r1836, %r1825, 24, 8;
	bfe.u32 	%r1837, %r1825, 16, 8;
	bfe.u32 	%r1838, %r1825, 8, 8;
	bfe.u32 	%r1839, %r1825, 0, 8;
	bfe.u32 	%r1840, %r1824, 24, 8;
	bfe.u32 	%r1841, %r1824, 16, 8;
	bfe.u32 	%r1842, %r1824, 8, 8;
	bfe.u32 	%r1843, %r1824, 0, 8;
	ld.local.v4.b32 	{%r1844, %r1845, %r1846, %r1847}, [%rd6+64];
	bfe.u32 	%r1848, %r1847, 24, 8;
	bfe.u32 	%r1849, %r1847, 16, 8;
	bfe.u32 	%r1850, %r1847, 8, 8;
	bfe.u32 	%r1851, %r1847, 0, 8;
	bfe.u32 	%r1852, %r1846, 24, 8;
	bfe.u32 	%r1853, %r1846, 16, 8;
	bfe.u32 	%r1854, %r1846, 8, 8;
	bfe.u32 	%r1855, %r1846, 0, 8;
	bfe.u32 	%r1856, %r1845, 24, 8;
	bfe.u32 	%r1857, %r1845, 16, 8;
	bfe.u32 	%r1858, %r1845, 8, 8;
	bfe.u32 	%r1859, %r1845, 0, 8;
	bfe.u32 	%r1860, %r1844, 24, 8;
	bfe.u32 	%r1861, %r1844, 16, 8;
	bfe.u32 	%r1862, %r1844, 8, 8;
	bfe.u32 	%r1863, %r1844, 0, 8;
	ld.local.v4.b32 	{%r1864, %r1865, %r1866, %r1867}, [%rd6+80];
	bfe.u32 	%r1868, %r1867, 24, 8;
	bfe.u32 	%r1869, %r1867, 16, 8;
	bfe.u32 	%r1870, %r1867, 8, 8;
	bfe.u32 	%r1871, %r1867, 0, 8;
	bfe.u32 	%r1872, %r1866, 24, 8;
	bfe.u32 	%r1873, %r1866, 16, 8;
	bfe.u32 	%r1874, %r1866, 8, 8;
	bfe.u32 	%r1875, %r1866, 0, 8;
	bfe.u32 	%r1876, %r1865, 24, 8;
	bfe.u32 	%r1877, %r1865, 16, 8;
	bfe.u32 	%r1878, %r1865, 8, 8;
	bfe.u32 	%r1879, %r1865, 0, 8;
	bfe.u32 	%r1880, %r1864, 24, 8;
	bfe.u32 	%r1881, %r1864, 16, 8;
	bfe.u32 	%r1882, %r1864, 8, 8;
	bfe.u32 	%r1883, %r1864, 0, 8;
	ld.local.v4.b32 	{%r1884, %r1885, %r1886, %r1887}, [%rd6+96];
	bfe.u32 	%r1888, %r1887, 24, 8;
	bfe.u32 	%r1889, %r1887, 16, 8;
	bfe.u32 	%r1890, %r1887, 8, 8;
	bfe.u32 	%r1891, %r1887, 0, 8;
	bfe.u32 	%r1892, %r1886, 24, 8;
	bfe.u32 	%r1893, %r1886, 16, 8;
	bfe.u32 	%r1894, %r1886, 8, 8;
	bfe.u32 	%r1895, %r1886, 0, 8;
	bfe.u32 	%r1896, %r1885, 24, 8;
	bfe.u32 	%r1897, %r1885, 16, 8;
	bfe.u32 	%r1898, %r1885, 8, 8;
	bfe.u32 	%r1899, %r1885, 0, 8;
	bfe.u32 	%r1900, %r1884, 24, 8;
	bfe.u32 	%r1901, %r1884, 16, 8;
	bfe.u32 	%r1902, %r1884, 8, 8;
	bfe.u32 	%r1903, %r1884, 0, 8;
	ld.local.v4.b32 	{%r1904, %r1905, %r1906, %r1907}, [%rd6+112];
	bfe.u32 	%r1908, %r1907, 24, 8;
	bfe.u32 	%r1909, %r1907, 16, 8;
	bfe.u32 	%r1910, %r1907, 8, 8;
	bfe.u32 	%r1911, %r1907, 0, 8;
	bfe.u32 	%r1912, %r1906, 24, 8;
	bfe.u32 	%r1913, %r1906, 16, 8;
	bfe.u32 	%r1914, %r1906, 8, 8;
	bfe.u32 	%r1915, %r1906, 0, 8;
	bfe.u32 	%r1916, %r1905, 24, 8;
	bfe.u32 	%r1917, %r1905, 16, 8;
	bfe.u32 	%r1918, %r1905, 8, 8;
	bfe.u32 	%r1919, %r1905, 0, 8;
	bfe.u32 	%r1920, %r1904, 24, 8;
	bfe.u32 	%r1921, %r1904, 16, 8;
	bfe.u32 	%r1922, %r1904, 8, 8;
	bfe.u32 	%r1923, %r1904, 0, 8;
	xor.b32  	%r1924, %r1823, %r1783;
	xor.b32  	%r1925, %r1924, %r1863;
	xor.b32  	%r1926, %r1925, %r1903;
	cvt.u16.u32 	%rs175, %r1926;
	xor.b32  	%r1927, %r1822, %r1782;
	xor.b32  	%r1928, %r1927, %r1862;
	xor.b32  	%r1929, %r1928, %r1902;
	cvt.u16.u32 	%rs176, %r1929;
	xor.b32  	%r1930, %r1821, %r1781;
	xor.b32  	%r1931, %r1930, %r1861;
	xor.b32  	%r1932, %r1931, %r1901;
	xor.b32  	%r1933, %r1820, %r1780;
	xor.b32  	%r1934, %r1933, %r1860;
	xor.b32  	%r1935, %r1934, %r1900;
	xor.b32  	%r1936, %r1819, %r1779;
	xor.b32  	%r1937, %r1936, %r1859;
	xor.b32  	%r1938, %r1937, %r1899;
	cvt.u16.u32 	%rs177, %r1938;
	xor.b32  	%r1939, %r1818, %r1778;
	xor.b32  	%r1940, %r1939, %r1858;
	xor.b32  	%r1941, %r1940, %r1898;
	cvt.u16.u32 	%rs178, %r1941;
	xor.b32  	%r1942, %r1817, %r1777;
	xor.b32  	%r1943, %r1942, %r1857;
	xor.b32  	%r1944, %r1943, %r1897;
	xor.b32  	%r1945, %r1816, %r1776;
	xor.b32  	%r1946, %r1945, %r1856;
	xor.b32  	%r1947, %r1946, %r1896;
	xor.b32  	%r1948, %r1815, %r1775;
	xor.b32  	%r1949, %r1948, %r1855;
	xor.b32  	%r1950, %r1949, %r1895;
	xor.b32  	%r1951, %r1814, %r1774;
	xor.b32  	%r1952, %r1951, %r1854;
	xor.b32  	%r1953, %r1952, %r1894;
	cvt.u16.u32 	%rs179, %r1953;
	xor.b32  	%r1954, %r1813, %r1773;
	xor.b32  	%r1955, %r1954, %r1853;
	xor.b32  	%r1956, %r1955, %r1893;
	xor.b32  	%r1957, %r1812, %r1772;
	xor.b32  	%r1958, %r1957, %r1852;
	xor.b32  	%r1959, %r1958, %r1892;
	xor.b32  	%r1960, %r1811, %r1771;
	xor.b32  	%r1961, %r1960, %r1851;
	xor.b32  	%r1962, %r1961, %r1891;
	xor.b32  	%r1963, %r1810, %r1770;
	xor.b32  	%r1964, %r1963, %r1850;
	xor.b32  	%r1965, %r1964, %r1890;
	cvt.u16.u32 	%rs180, %r1965;
	xor.b32  	%r1966, %r1809, %r1769;
	xor.b32  	%r1967, %r1966, %r1849;
	xor.b32  	%r1968, %r1967, %r1889;
	xor.b32  	%r1969, %r1808, %r1768;
	xor.b32  	%r1970, %r1969, %r1848;
	xor.b32  	%r1971, %r1970, %r1888;
	xor.b32  	%r1972, %r1843, %r1803;
	xor.b32  	%r1973, %r1972, %r1883;
	xor.b32  	%r1974, %r1973, %r1923;
	xor.b32  	%r1975, %r1842, %r1802;
	xor.b32  	%r1976, %r1975, %r1882;
	xor.b32  	%r1977, %r1976, %r1922;
	cvt.u16.u32 	%rs181, %r1977;
	xor.b32  	%r1978, %r1841, %r1801;
	xor.b32  	%r1979, %r1978, %r1881;
	xor.b32  	%r1980, %r1979, %r1921;
	xor.b32  	%r1981, %r1840, %r1800;
	xor.b32  	%r1982, %r1981, %r1880;
	xor.b32  	%r1983, %r1982, %r1920;
	xor.b32  	%r1984, %r1839, %r1799;
	xor.b32  	%r1985, %r1984, %r1879;
	xor.b32  	%r1986, %r1985, %r1919;
	xor.b32  	%r1987, %r1838, %r1798;
	xor.b32  	%r1988, %r1987, %r1878;
	xor.b32  	%r1989, %r1988, %r1918;
	cvt.u16.u32 	%rs182, %r1989;
	xor.b32  	%r1990, %r1837, %r1797;
	xor.b32  	%r1991, %r1990, %r1877;
	xor.b32  	%r1992, %r1991, %r1917;
	xor.b32  	%r1993, %r1836, %r1796;
	xor.b32  	%r1994, %r1993, %r1876;
	xor.b32  	%r1995, %r1994, %r1916;
	xor.b32  	%r1996, %r1835, %r1795;
	xor.b32  	%r1997, %r1996, %r1875;
	xor.b32  	%r1998, %r1997, %r1915;
	xor.b32  	%r1999, %r1834, %r1794;
	xor.b32  	%r2000, %r1999, %r1874;
	xor.b32  	%r2001, %r2000, %r1914;
	cvt.u16.u32 	%rs183, %r2001;
	xor.b32  	%r2002, %r1833, %r1793;
	xor.b32  	%r2003, %r2002, %r1873;
	xor.b32  	%r2004, %r2003, %r1913;
	xor.b32  	%r2005, %r1832, %r1792;
	xor.b32  	%r2006, %r2005, %r1872;
	xor.b32  	%r2007, %r2006, %r1912;
	xor.b32  	%r2008, %r1831, %r1791;
	xor.b32  	%r2009, %r2008, %r1871;
	xor.b32  	%r2010, %r2009, %r1911;
	xor.b32  	%r2011, %r1830, %r1790;
	xor.b32  	%r2012, %r2011, %r1870;
	xor.b32  	%r2013, %r2012, %r1910;
	cvt.u16.u32 	%rs184, %r2013;
	xor.b32  	%r2014, %r1829, %r1789;
	xor.b32  	%r2015, %r2014, %r1869;
	xor.b32  	%r2016, %r2015, %r1909;
	xor.b32  	%r2017, %r1828, %r1788;
	xor.b32  	%r2018, %r2017, %r1868;
	xor.b32  	%r2019, %r2018, %r1908;
	and.b32  	%r2020, %r1926, 255;
	and.b16  	%rs185, %rs176, 255;
	mul.wide.u16 	%r2021, %rs185, 256;
	or.b32  	%r2022, %r2021, %r2020;
	shl.b32 	%r2023, %r1932, 16;
	and.b32  	%r2024, %r2023, 16711680;
	shl.b32 	%r2025, %r1935, 24;
	or.b32  	%r2026, %r2024, %r2025;
	or.b32  	%r2027, %r2026, %r2022;
	and.b32  	%r2028, %r1938, 255;
	and.b16  	%rs186, %rs178, 255;
	mul.wide.u16 	%r2029, %rs186, 256;
	or.b32  	%r2030, %r2029, %r2028;
	shl.b32 	%r2031, %r1944, 16;
	and.b32  	%r2032, %r2031, 16711680;
	shl.b32 	%r2033, %r1947, 24;
	or.b32  	%r2034, %r2032, %r2033;
	or.b32  	%r2035, %r2034, %r2030;
	and.b32  	%r181, %r1950, 255;
	and.b16  	%rs187, %rs179, 255;
	mul.wide.u16 	%r2036, %rs187, 256;
	or.b32  	%r2037, %r2036, %r181;
	shl.b32 	%r2038, %r1956, 16;
	and.b32  	%r2039, %r2038, 16711680;
	shl.b32 	%r2040, %r1959, 24;
	or.b32  	%r2041, %r2039, %r2040;
	or.b32  	%r182, %r2041, %r2037;
	and.b32  	%r2042, %r1962, 255;
	and.b16  	%rs188, %rs180, 255;
	mul.wide.u16 	%r2043, %rs188, 256;
	or.b32  	%r2044, %r2043, %r2042;
	shl.b32 	%r2045, %r1968, 16;
	and.b32  	%r2046, %r2045, 16711680;
	or.b32  	%r2047, %r2044, %r2046;
	shl.b32 	%r2048, %r1971, 24;
	or.b32  	%r2049, %r2047, %r2048;
	st.local.v4.u32 	[%rd2], {%r2027, %r2035, %r182, %r2049};
	and.b32  	%r2050, %r1974, 255;
	and.b16  	%rs189, %rs181, 255;
	mul.wide.u16 	%r2051, %rs189, 256;
	or.b32  	%r2052, %r2051, %r2050;
	shl.b32 	%r2053, %r1980, 16;
	and.b32  	%r2054, %r2053, 16711680;
	or.b32  	%r2055, %r2052, %r2054;
	shl.b32 	%r2056, %r1983, 24;
	or.b32  	%r2057, %r2055, %r2056;
	and.b32  	%r2058, %r1986, 255;
	and.b16  	%rs190, %rs182, 255;
	mul.wide.u16 	%r2059, %rs190, 256;
	or.b32  	%r2060, %r2059, %r2058;
	shl.b32 	%r2061, %r1992, 16;
	and.b32  	%r2062, %r2061, 16711680;
	or.b32  	%r2063, %r2060, %r2062;
	shl.b32 	%r2064, %r1995, 24;
	or.b32  	%r2065, %r2063, %r2064;
	and.b32  	%r2066, %r1998, 255;
	and.b16  	%rs191, %rs183, 255;
	mul.wide.u16 	%r2067, %rs191, 256;
	or.b32  	%r2068, %r2067, %r2066;
	shl.b32 	%r2069, %r2004, 16;
	and.b32  	%r2070, %r2069, 16711680;
	or.b32  	%r2071, %r2068, %r2070;
	shl.b32 	%r2072, %r2007, 24;
	or.b32  	%r2073, %r2071, %r2072;
	and.b32  	%r2074, %r2010, 255;
	and.b16  	%rs192, %rs184, 255;
	mul.wide.u16 	%r2075, %rs192, 256;
	or.b32  	%r2076, %r2075, %r2074;
	shl.b32 	%r2077, %r2016, 16;
	and.b32  	%r2078, %r2077, 16711680;
	or.b32  	%r2079, %r2076, %r2078;
	shl.b32 	%r2080, %r2019, 24;
	or.b32  	%r2081, %r2079, %r2080;
	st.local.v4.u32 	[%rd2+16], {%r2057, %r2065, %r2073, %r2081};
	shl.b16 	%rs193, %rs175, 2;
	cvt.u64.u16 	%rd708, %rs193;
	and.b64  	%rd709, %rd708, 28;
	add.s64 	%rd89, %rd2, %rd709;
	ld.local.u32 	%r183, [%rd89];
	shl.b16 	%rs194, %rs177, 2;
	cvt.u64.u16 	%rd710, %rs194;
	and.b64  	%rd711, %rd710, 28;
	add.s64 	%rd90, %rd2, %rd711;
	ld.local.u32 	%r2082, [%rd90];
	mad.lo.s32 	%r2083, %r2082, -1640531527, %r182;
	st.local.u32 	[%rd89], %r2083;
	setp.le.u32 	%p70, %r183, %r2083;
	@%p70 bra 	$L__BB0_92;
	shf.r.wrap.b32 	%r3766, %r183, %r183, %r181;
	bra.uni 	$L__BB0_93;
$L__BB0_92:
	xor.b32  	%r3766, %r183, %r182;
$L__BB0_93:
	st.local.u32 	[%rd90], %r3766;
	ld.local.u32 	%r2084, [%rd89];
	add.s32 	%r187, %r2084, %r3766;
	st.local.u32 	[%rd2+8], %r187;
	ld.local.v2.u32 	{%r2085, %r2086}, [%rd2];
	shl.b32 	%r2087, %r2085, 2;
	cvt.u64.u32 	%rd712, %r2087;
	and.b64  	%rd713, %rd712, 28;
	add.s64 	%rd91, %rd2, %rd713;
	ld.local.u32 	%r188, [%rd91];
	shl.b32 	%r2088, %r2086, 2;
	cvt.u64.u32 	%rd714, %r2088;
	and.b64  	%rd715, %rd714, 28;
	add.s64 	%rd92, %rd2, %rd715;
	ld.local.u32 	%r2089, [%rd92];
	mad.lo.s32 	%r2090, %r2089, -1640531527, %r187;
	st.local.u32 	[%rd91], %r2090;
	setp.gt.u32 	%p71, %r188, %r2090;
	@%p71 bra 	$L__BB0_95;
	xor.b32  	%r3767, %r188, %r187;
	bra.uni 	$L__BB0_96;
$L__BB0_95:
	shf.r.wrap.b32 	%r3767, %r188, %r188, %r187;
$L__BB0_96:
	st.local.u32 	[%rd92], %r3767;
	ld.local.u32 	%r2091, [%rd91];
	add.s32 	%r192, %r2091, %r3767;
	st.local.u32 	[%rd2+8], %r192;
	ld.local.v2.u32 	{%r2092, %r2093}, [%rd2];
	shl.b32 	%r2094, %r2092, 2;
	cvt.u64.u32 	%rd716, %r2094;
	and.b64  	%rd717, %rd716, 28;
	add.s64 	%rd93, %rd2, %rd717;
	ld.local.u32 	%r193, [%rd93];
	shl.b32 	%r2095, %r2093, 2;
	cvt.u64.u32 	%rd718, %r2095;
	and.b64  	%rd719, %rd718, 28;
	add.s64 	%rd94, %rd2, %rd719;
	ld.local.u32 	%r2096, [%rd94];
	mad.lo.s32 	%r2097, %r2096, -1640531527, %r192;
	st.local.u32 	[%rd93], %r2097;
	setp.gt.u32 	%p72, %r193, %r2097;
	@%p72 bra 	$L__BB0_98;
	xor.b32  	%r3768, %r193, %r192;
	bra.uni 	$L__BB0_99;
$L__BB0_98:
	shf.r.wrap.b32 	%r3768, %r193, %r193, %r192;
$L__BB0_99:
	st.local.u32 	[%rd94], %r3768;
	ld.local.u32 	%r2098, [%rd93];
	add.s32 	%r197, %r2098, %r3768;
	st.local.u32 	[%rd2+8], %r197;
	ld.local.v2.u32 	{%r2099, %r2100}, [%rd2];
	shl.b32 	%r2101, %r2099, 2;
	cvt.u64.u32 	%rd720, %r2101;
	and.b64  	%rd721, %rd720, 28;
	add.s64 	%rd95, %rd2, %rd721;
	ld.local.u32 	%r198, [%rd95];
	shl.b32 	%r2102, %r2100, 2;
	cvt.u64.u32 	%rd722, %r2102;
	and.b64  	%rd723, %rd722, 28;
	add.s64 	%rd96, %rd2, %rd723;
	ld.local.u32 	%r2103, [%rd96];
	mad.lo.s32 	%r2104, %r2103, -1640531527, %r197;
	st.local.u32 	[%rd95], %r2104;
	setp.gt.u32 	%p73, %r198, %r2104;
	@%p73 bra 	$L__BB0_101;
	xor.b32  	%r3769, %r198, %r197;
	bra.uni 	$L__BB0_102;
$L__BB0_101:
	shf.r.wrap.b32 	%r3769, %r198, %r198, %r197;
$L__BB0_102:
	st.local.u32 	[%rd96], %r3769;
	ld.local.u32 	%r2105, [%rd95];
	add.s32 	%r202, %r2105, %r3769;
	st.local.u32 	[%rd2+8], %r202;
	ld.local.v2.u32 	{%r2106, %r2107}, [%rd2];
	shl.b32 	%r2108, %r2106, 2;
	cvt.u64.u32 	%rd724, %r2108;
	and.b64  	%rd725, %rd724, 28;
	add.s64 	%rd97, %rd2, %rd725;
	ld.local.u32 	%r203, [%rd97];
	shl.b32 	%r2109, %r2107, 2;
	cvt.u64.u32 	%rd726, %r2109;
	and.b64  	%rd727, %rd726, 28;
	add.s64 	%rd98, %rd2, %rd727;
	ld.local.u32 	%r2110, [%rd98];
	mad.lo.s32 	%r2111, %r2110, -1640531527, %r202;
	st.local.u32 	[%rd97], %r2111;
	setp.gt.u32 	%p74, %r203, %r2111;
	@%p74 bra 	$L__BB0_104;
	xor.b32  	%r3770, %r203, %r202;
	bra.uni 	$L__BB0_105;
$L__BB0_104:
	shf.r.wrap.b32 	%r3770, %r203, %r203, %r202;
$L__BB0_105:
	st.local.u32 	[%rd98], %r3770;
	ld.local.u32 	%r2112, [%rd97];
	add.s32 	%r207, %r2112, %r3770;
	st.local.u32 	[%rd2+8], %r207;
	ld.local.v2.u32 	{%r2113, %r2114}, [%rd2];
	shl.b32 	%r2115, %r2113, 2;
	cvt.u64.u32 	%rd728, %r2115;
	and.b64  	%rd729, %rd728, 28;
	add.s64 	%rd99, %rd2, %rd729;
	ld.local.u32 	%r208, [%rd99];
	shl.b32 	%r2116, %r2114, 2;
	cvt.u64.u32 	%rd730, %r2116;
	and.b64  	%rd731, %rd730, 28;
	add.s64 	%rd100, %rd2, %rd731;
	ld.local.u32 	%r2117, [%rd100];
	mad.lo.s32 	%r2118, %r2117, -1640531527, %r207;
	st.local.u32 	[%rd99], %r2118;
	setp.gt.u32 	%p75, %r208, %r2118;
	@%p75 bra 	$L__BB0_107;
	xor.b32  	%r3771, %r208, %r207;
	bra.uni 	$L__BB0_108;
$L__BB0_107:
	shf.r.wrap.b32 	%r3771, %r208, %r208, %r207;
$L__BB0_108:
	st.local.u32 	[%rd100], %r3771;
	ld.local.u32 	%r2119, [%rd99];
	add.s32 	%r212, %r2119, %r3771;
	st.local.u32 	[%rd2+8], %r212;
	ld.local.v2.u32 	{%r2120, %r2121}, [%rd2];
	shl.b32 	%r2122, %r2120, 2;
	cvt.u64.u32 	%rd732, %r2122;
	and.b64  	%rd733, %rd732, 28;
	add.s64 	%rd101, %rd2, %rd733;
	ld.local.u32 	%r213, [%rd101];
	shl.b32 	%r2123, %r2121, 2;
	cvt.u64.u32 	%rd734, %r2123;
	and.b64  	%rd735, %rd734, 28;
	add.s64 	%rd102, %rd2, %rd735;
	ld.local.u32 	%r2124, [%rd102];
	mad.lo.s32 	%r2125, %r2124, -1640531527, %r212;
	st.local.u32 	[%rd101], %r2125;
	setp.gt.u32 	%p76, %r213, %r2125;
	@%p76 bra 	$L__BB0_110;
	xor.b32  	%r3772, %r213, %r212;
	bra.uni 	$L__BB0_111;
$L__BB0_110:
	shf.r.wrap.b32 	%r3772, %r213, %r213, %r212;
$L__BB0_111:
	st.local.u32 	[%rd102], %r3772;
	ld.local.u32 	%r2126, [%rd101];
	add.s32 	%r217, %r2126, %r3772;
	st.local.u32 	[%rd2+8], %r217;
	ld.local.v2.u32 	{%r2127, %r2128}, [%rd2];
	shl.b32 	%r2129, %r2127, 2;
	cvt.u64.u32 	%rd736, %r2129;
	and.b64  	%rd737, %rd736, 28;
	add.s64 	%rd103, %rd2, %rd737;
	ld.local.u32 	%r218, [%rd103];
	shl.b32 	%r2130, %r2128, 2;
	cvt.u64.u32 	%rd738, %r2130;
	and.b64  	%rd739, %rd738, 28;
	add.s64 	%rd104, %rd2, %rd739;
	ld.local.u32 	%r2131, [%rd104];
	mad.lo.s32 	%r2132, %r2131, -1640531527, %r217;
	st.local.u32 	[%rd103], %r2132;
	setp.gt.u32 	%p77, %r218, %r2132;
	@%p77 bra 	$L__BB0_113;
	xor.b32  	%r3773, %r218, %r217;
	bra.uni 	$L__BB0_114;
$L__BB0_113:
	shf.r.wrap.b32 	%r3773, %r218, %r218, %r217;
$L__BB0_114:
	st.local.u32 	[%rd104], %r3773;
	ld.local.u32 	%r2133, [%rd103];
	add.s32 	%r222, %r2133, %r3773;
	st.local.u32 	[%rd2+8], %r222;
	ld.local.v2.u32 	{%r2134, %r2135}, [%rd2];
	shl.b32 	%r2136, %r2134, 2;
	cvt.u64.u32 	%rd740, %r2136;
	and.b64  	%rd741, %rd740, 28;
	add.s64 	%rd105, %rd2, %rd741;
	ld.local.u32 	%r223, [%rd105];
	shl.b32 	%r2137, %r2135, 2;
	cvt.u64.u32 	%rd742, %r2137;
	and.b64  	%rd743, %rd742, 28;
	add.s64 	%rd106, %rd2, %rd743;
	ld.local.u32 	%r2138, [%rd106];
	mad.lo.s32 	%r2139, %r2138, -1640531527, %r222;
	st.local.u32 	[%rd105], %r2139;
	setp.gt.u32 	%p78, %r223, %r2139;
	@%p78 bra 	$L__BB0_116;
	xor.b32  	%r3774, %r223, %r222;
	bra.uni 	$L__BB0_117;
$L__BB0_116:
	shf.r.wrap.b32 	%r3774, %r223, %r223, %r222;
$L__BB0_117:
	st.local.u32 	[%rd106], %r3774;
	ld.local.u32 	%r2140, [%rd105];
	add.s32 	%r227, %r2140, %r3774;
	st.local.u32 	[%rd2+8], %r227;
	ld.local.v2.u32 	{%r2141, %r2142}, [%rd2];
	shl.b32 	%r2143, %r2141, 2;
	cvt.u64.u32 	%rd744, %r2143;
	and.b64  	%rd745, %rd744, 28;
	add.s64 	%rd107, %rd2, %rd745;
	ld.local.u32 	%r228, [%rd107];
	shl.b32 	%r2144, %r2142, 2;
	cvt.u64.u32 	%rd746, %r2144;
	and.b64  	%rd747, %rd746, 28;
	add.s64 	%rd108, %rd2, %rd747;
	ld.local.u32 	%r2145, [%rd108];
	mad.lo.s32 	%r2146, %r2145, -1640531527, %r227;
	st.local.u32 	[%rd107], %r2146;
	setp.gt.u32 	%p79, %r228, %r2146;
	@%p79 bra 	$L__BB0_119;
	xor.b32  	%r3775, %r228, %r227;
	bra.uni 	$L__BB0_120;
$L__BB0_119:
	shf.r.wrap.b32 	%r3775, %r228, %r228, %r227;
$L__BB0_120:
	st.local.u32 	[%rd108], %r3775;
	ld.local.u32 	%r2147, [%rd107];
	add.s32 	%r232, %r2147, %r3775;
	st.local.u32 	[%rd2+8], %r232;
	ld.local.v2.u32 	{%r2148, %r2149}, [%rd2];
	shl.b32 	%r2150, %r2148, 2;
	cvt.u64.u32 	%rd748, %r2150;
	and.b64  	%rd749, %rd748, 28;
	add.s64 	%rd109, %rd2, %rd749;
	ld.local.u32 	%r233, [%rd109];
	shl.b32 	%r2151, %r2149, 2;
	cvt.u64.u32 	%rd750, %r2151;
	and.b64  	%rd751, %rd750, 28;
	add.s64 	%rd110, %rd2, %rd751;
	ld.local.u32 	%r2152, [%rd110];
	mad.lo.s32 	%r2153, %r2152, -1640531527, %r232;
	st.local.u32 	[%rd109], %r2153;
	setp.gt.u32 	%p80, %r233, %r2153;
	@%p80 bra 	$L__BB0_122;
	xor.b32  	%r3776, %r233, %r232;
	bra.uni 	$L__BB0_123;
$L__BB0_122:
	shf.r.wrap.b32 	%r3776, %r233, %r233, %r232;
$L__BB0_123:
	st.local.u32 	[%rd110], %r3776;
	ld.local.u32 	%r2154, [%rd109];
	add.s32 	%r237, %r2154, %r3776;
	st.local.u32 	[%rd2+8], %r237;
	ld.local.v2.u32 	{%r2155, %r2156}, [%rd2];
	shl.b32 	%r2157, %r2155, 2;
	cvt.u64.u32 	%rd752, %r2157;
	and.b64  	%rd753, %rd752, 28;
	add.s64 	%rd111, %rd2, %rd753;
	ld.local.u32 	%r238, [%rd111];
	shl.b32 	%r2158, %r2156, 2;
	cvt.u64.u32 	%rd754, %r2158;
	and.b64  	%rd755, %rd754, 28;
	add.s64 	%rd112, %rd2, %rd755;
	ld.local.u32 	%r2159, [%rd112];
	mad.lo.s32 	%r2160, %r2159, -1640531527, %r237;
	st.local.u32 	[%rd111], %r2160;
	setp.gt.u32 	%p81, %r238, %r2160;
	@%p81 bra 	$L__BB0_125;
	xor.b32  	%r3777, %r238, %r237;
	bra.uni 	$L__BB0_126;
$L__BB0_125:
	shf.r.wrap.b32 	%r3777, %r238, %r238, %r237;
$L__BB0_126:
	st.local.u32 	[%rd112], %r3777;
	ld.local.u32 	%r2161, [%rd111];
	add.s32 	%r242, %r2161, %r3777;
	st.local.u32 	[%rd2+8], %r242;
	ld.local.v2.u32 	{%r2162, %r2163}, [%rd2];
	shl.b32 	%r2164, %r2162, 2;
	cvt.u64.u32 	%rd756, %r2164;
	and.b64  	%rd757, %rd756, 28;
	add.s64 	%rd113, %rd2, %rd757;
	ld.local.u32 	%r243, [%rd113];
	shl.b32 	%r2165, %r2163, 2;
	cvt.u64.u32 	%rd758, %r2165;
	and.b64  	%rd759, %rd758, 28;
	add.s64 	%rd114, %rd2, %rd759;
	ld.local.u32 	%r2166, [%rd114];
	mad.lo.s32 	%r2167, %r2166, -1640531527, %r242;
	st.local.u32 	[%rd113], %r2167;
	setp.gt.u32 	%p82, %r243, %r2167;
	@%p82 bra 	$L__BB0_128;
	xor.b32  	%r3778, %r243, %r242;
	bra.uni 	$L__BB0_129;
$L__BB0_128:
	shf.r.wrap.b32 	%r3778, %r243, %r243, %r242;
$L__BB0_129:
	st.local.u32 	[%rd114], %r3778;
	ld.local.u32 	%r2168, [%rd113];
	add.s32 	%r247, %r2168, %r3778;
	st.local.u32 	[%rd2+8], %r247;
	ld.local.v2.u32 	{%r2169, %r2170}, [%rd2];
	shl.b32 	%r2171, %r2169, 2;
	cvt.u64.u32 	%rd760, %r2171;
	and.b64  	%rd761, %rd760, 28;
	add.s64 	%rd115, %rd2, %rd761;
	ld.local.u32 	%r248, [%rd115];
	shl.b32 	%r2172, %r2170, 2;
	cvt.u64.u32 	%rd762, %r2172;
	and.b64  	%rd763, %rd762, 28;
	add.s64 	%rd116, %rd2, %rd763;
	ld.local.u32 	%r2173, [%rd116];
	mad.lo.s32 	%r2174, %r2173, -1640531527, %r247;
	st.local.u32 	[%rd115], %r2174;
	setp.gt.u32 	%p83, %r248, %r2174;
	@%p83 bra 	$L__BB0_131;
	xor.b32  	%r3779, %r248, %r247;
	bra.uni 	$L__BB0_132;
$L__BB0_131:
	shf.r.wrap.b32 	%r3779, %r248, %r248, %r247;
$L__BB0_132:
	st.local.u32 	[%rd116], %r3779;
	ld.local.u32 	%r2175, [%rd115];
	add.s32 	%r252, %r2175, %r3779;
	st.local.u32 	[%rd2+8], %r252;
	ld.local.v2.u32 	{%r2176, %r2177}, [%rd2];
	shl.b32 	%r2178, %r2176, 2;
	cvt.u64.u32 	%rd764, %r2178;
	and.b64  	%rd765, %rd764, 28;
	add.s64 	%rd117, %rd2, %rd765;
	ld.local.u32 	%r253, [%rd117];
	shl.b32 	%r2179, %r2177, 2;
	cvt.u64.u32 	%rd766, %r2179;
	and.b64  	%rd767, %rd766, 28;
	add.s64 	%rd118, %rd2, %rd767;
	ld.local.u32 	%r2180, [%rd118];
	mad.lo.s32 	%r2181, %r2180, -1640531527, %r252;
	st.local.u32 	[%rd117], %r2181;
	setp.gt.u32 	%p84, %r253, %r2181;
	@%p84 bra 	$L__BB0_134;
	xor.b32  	%r3780, %r253, %r252;
	bra.uni 	$L__BB0_135;
$L__BB0_134:
	shf.r.wrap.b32 	%r3780, %r253, %r253, %r252;
$L__BB0_135:
	st.local.u32 	[%rd118], %r3780;
	ld.local.u32 	%r2182, [%rd117];
	add.s32 	%r257, %r2182, %r3780;
	st.local.u32 	[%rd2+8], %r257;
	ld.local.v2.u32 	{%r2183, %r2184}, [%rd2];
	shl.b32 	%r2185, %r2183, 2;
	cvt.u64.u32 	%rd768, %r2185;
	and.b64  	%rd769, %rd768, 28;
	add.s64 	%rd119, %rd2, %rd769;
	ld.local.u32 	%r258, [%rd119];
	shl.b32 	%r2186, %r2184, 2;
	cvt.u64.u32 	%rd770, %r2186;
	and.b64  	%rd771, %rd770, 28;
	add.s64 	%rd120, %rd2, %rd771;
	ld.local.u32 	%r2187, [%rd120];
	mad.lo.s32 	%r2188, %r2187, -1640531527, %r257;
	st.local.u32 	[%rd119], %r2188;
	setp.gt.u32 	%p85, %r258, %r2188;
	@%p85 bra 	$L__BB0_137;
	xor.b32  	%r3781, %r258, %r257;
	bra.uni 	$L__BB0_138;
$L__BB0_137:
	shf.r.wrap.b32 	%r3781, %r258, %r258, %r257;
$L__BB0_138:
	st.local.u32 	[%rd120], %r3781;
	ld.local.u32 	%r2189, [%rd119];
	add.s32 	%r262, %r2189, %r3781;
	st.local.u32 	[%rd2+8], %r262;
	ld.local.v2.u32 	{%r2190, %r2191}, [%rd2];
	shl.b32 	%r2192, %r2190, 2;
	cvt.u64.u32 	%rd772, %r2192;
	and.b64  	%rd773, %rd772, 28;
	add.s64 	%rd121, %rd2, %rd773;
	ld.local.u32 	%r263, [%rd121];
	shl.b32 	%r2193, %r2191, 2;
	cvt.u64.u32 	%rd774, %r2193;
	and.b64  	%rd775, %rd774, 28;
	add.s64 	%rd122, %rd2, %rd775;
	ld.local.u32 	%r2194, [%rd122];
	mad.lo.s32 	%r2195, %r2194, -1640531527, %r262;
	st.local.u32 	[%rd121], %r2195;
	setp.gt.u32 	%p86, %r263, %r2195;
	@%p86 bra 	$L__BB0_140;
	xor.b32  	%r3782, %r263, %r262;
	bra.uni 	$L__BB0_141;
$L__BB0_140:
	shf.r.wrap.b32 	%r3782, %r263, %r263, %r262;
$L__BB0_141:
	st.local.u32 	[%rd122], %r3782;
	ld.local.u32 	%r2196, [%rd121];
	add.s32 	%r267, %r2196, %r3782;
	st.local.u32 	[%rd2+8], %r267;
	ld.local.v2.u32 	{%r2197, %r2198}, [%rd2];
	shl.b32 	%r2199, %r2197, 2;
	cvt.u64.u32 	%rd776, %r2199;
	and.b64  	%rd777, %rd776, 28;
	add.s64 	%rd123, %rd2, %rd777;
	ld.local.u32 	%r268, [%rd123];
	shl.b32 	%r2200, %r2198, 2;
	cvt.u64.u32 	%rd778, %r2200;
	and.b64  	%rd779, %rd778, 28;
	add.s64 	%rd124, %rd2, %rd779;
	ld.local.u32 	%r2201, [%rd124];
	mad.lo.s32 	%r2202, %r2201, -1640531527, %r267;
	st.local.u32 	[%rd123], %r2202;
	setp.gt.u32 	%p87, %r268, %r2202;
	@%p87 bra 	$L__BB0_143;
	xor.b32  	%r3783, %r268, %r267;
	bra.uni 	$L__BB0_144;
$L__BB0_143:
	shf.r.wrap.b32 	%r3783, %r268, %r268, %r267;
$L__BB0_144:
	st.local.u32 	[%rd124], %r3783;
	ld.local.u32 	%r2203, [%rd123];
	add.s32 	%r272, %r2203, %r3783;
	st.local.u32 	[%rd2+8], %r272;
	ld.local.v2.u32 	{%r2204, %r2205}, [%rd2];
	shl.b32 	%r2206, %r2204, 2;
	cvt.u64.u32 	%rd780, %r2206;
	and.b64  	%rd781, %rd780, 28;
	add.s64 	%rd125, %rd2, %rd781;
	ld.local.u32 	%r273, [%rd125];
	shl.b32 	%r2207, %r2205, 2;
	cvt.u64.u32 	%rd782, %r2207;
	and.b64  	%rd783, %rd782, 28;
	add.s64 	%rd126, %rd2, %rd783;
	ld.local.u32 	%r2208, [%rd126];
	mad.lo.s32 	%r2209, %r2208, -1640531527, %r272;
	st.local.u32 	[%rd125], %r2209;
	setp.gt.u32 	%p88, %r273, %r2209;
	@%p88 bra 	$L__BB0_146;
	xor.b32  	%r3784, %r273, %r272;
	bra.uni 	$L__BB0_147;
$L__BB0_146:
	shf.r.wrap.b32 	%r3784, %r273, %r273, %r272;
$L__BB0_147:
	st.local.u32 	[%rd126], %r3784;
	ld.local.u32 	%r2210, [%rd125];
	add.s32 	%r277, %r2210, %r3784;
	st.local.u32 	[%rd2+8], %r277;
	ld.local.v2.u32 	{%r2211, %r2212}, [%rd2];
	shl.b32 	%r2213, %r2211, 2;
	cvt.u64.u32 	%rd784, %r2213;
	and.b64  	%rd785, %rd784, 28;
	add.s64 	%rd127, %rd2, %rd785;
	ld.local.u32 	%r278, [%rd127];
	shl.b32 	%r2214, %r2212, 2;
	cvt.u64.u32 	%rd786, %r2214;
	and.b64  	%rd787, %rd786, 28;
	add.s64 	%rd128, %rd2, %rd787;
	ld.local.u32 	%r2215, [%rd128];
	mad.lo.s32 	%r2216, %r2215, -1640531527, %r277;
	st.local.u32 	[%rd127], %r2216;
	setp.gt.u32 	%p89, %r278, %r2216;
	@%p89 bra 	$L__BB0_149;
	xor.b32  	%r3785, %r278, %r277;
	bra.uni 	$L__BB0_150;
$L__BB0_149:
	shf.r.wrap.b32 	%r3785, %r278, %r278, %r277;
$L__BB0_150:
	st.local.u32 	[%rd128], %r3785;
	ld.local.u32 	%r2217, [%rd127];
	add.s32 	%r282, %r2217, %r3785;
	st.local.u32 	[%rd2+8], %r282;
	ld.local.v2.u32 	{%r2218, %r2219}, [%rd2];
	shl.b32 	%r2220, %r2218, 2;
	cvt.u64.u32 	%rd788, %r2220;
	and.b64  	%rd789, %rd788, 28;
	add.s64 	%rd129, %rd2, %rd789;
	ld.local.u32 	%r283, [%rd129];
	shl.b32 	%r2221, %r2219, 2;
	cvt.u64.u32 	%rd790, %r2221;
	and.b64  	%rd791, %rd790, 28;
	add.s64 	%rd130, %rd2, %rd791;
	ld.local.u32 	%r2222, [%rd130];
	mad.lo.s32 	%r2223, %r2222, -1640531527, %r282;
	st.local.u32 	[%rd129], %r2223;
	setp.gt.u32 	%p90, %r283, %r2223;
	@%p90 bra 	$L__BB0_152;
	xor.b32  	%r3786, %r283, %r282;
	bra.uni 	$L__BB0_153;
$L__BB0_152:
	shf.r.wrap.b32 	%r3786, %r283, %r283, %r282;
$L__BB0_153:
	st.local.u32 	[%rd130], %r3786;
	ld.local.u32 	%r2224, [%rd129];
	add.s32 	%r287, %r2224, %r3786;
	st.local.u32 	[%rd2+8], %r287;
	ld.local.v2.u32 	{%r2225, %r2226}, [%rd2];
	shl.b32 	%r2227, %r2225, 2;
	cvt.u64.u32 	%rd792, %r2227;
	and.b64  	%rd793, %rd792, 28;
	add.s64 	%rd131, %rd2, %rd793;
	ld.local.u32 	%r288, [%rd131];
	shl.b32 	%r2228, %r2226, 2;
	cvt.u64.u32 	%rd794, %r2228;
	and.b64  	%rd795, %rd794, 28;
	add.s64 	%rd132, %rd2, %rd795;
	ld.local.u32 	%r2229, [%rd132];
	mad.lo.s32 	%r2230, %r2229, -1640531527, %r287;
	st.local.u32 	[%rd131], %r2230;
	setp.gt.u32 	%p91, %r288, %r2230;
	@%p91 bra 	$L__BB0_155;
	xor.b32  	%r3787, %r288, %r287;
	bra.uni 	$L__BB0_156;
$L__BB0_155:
	shf.r.wrap.b32 	%r3787, %r288, %r288, %r287;
$L__BB0_156:
	st.local.u32 	[%rd132], %r3787;
	ld.local.u32 	%r2231, [%rd131];
	add.s32 	%r292, %r2231, %r3787;
	st.local.u32 	[%rd2+8], %r292;
	ld.local.v2.u32 	{%r2232, %r2233}, [%rd2];
	shl.b32 	%r2234, %r2232, 2;
	cvt.u64.u32 	%rd796, %r2234;
	and.b64  	%rd797, %rd796, 28;
	add.s64 	%rd133, %rd2, %rd797;
	ld.local.u32 	%r293, [%rd133];
	shl.b32 	%r2235, %r2233, 2;
	cvt.u64.u32 	%rd798, %r2235;
	and.b64  	%rd799, %rd798, 28;
	add.s64 	%rd134, %rd2, %rd799;
	ld.local.u32 	%r2236, [%rd134];
	mad.lo.s32 	%r2237, %r2236, -1640531527, %r292;
	st.local.u32 	[%rd133], %r2237;
	setp.gt.u32 	%p92, %r293, %r2237;
	@%p92 bra 	$L__BB0_158;
	xor.b32  	%r3788, %r293, %r292;
	bra.uni 	$L__BB0_159;
$L__BB0_158:
	shf.r.wrap.b32 	%r3788, %r293, %r293, %r292;
$L__BB0_159:
	st.local.u32 	[%rd134], %r3788;
	ld.local.u32 	%r2238, [%rd133];
	add.s32 	%r297, %r2238, %r3788;
	st.local.u32 	[%rd2+8], %r297;
	ld.local.v2.u32 	{%r2239, %r2240}, [%rd2];
	shl.b32 	%r2241, %r2239, 2;
	cvt.u64.u32 	%rd800, %r2241;
	and.b64  	%rd801, %rd800, 28;
	add.s64 	%rd135, %rd2, %rd801;
	ld.local.u32 	%r298, [%rd135];
	shl.b32 	%r2242, %r2240, 2;
	cvt.u64.u32 	%rd802, %r2242;
	and.b64  	%rd803, %rd802, 28;
	add.s64 	%rd136, %rd2, %rd803;
	ld.local.u32 	%r2243, [%rd136];
	mad.lo.s32 	%r2244, %r2243, -1640531527, %r297;
	st.local.u32 	[%rd135], %r2244;
	setp.gt.u32 	%p93, %r298, %r2244;
	@%p93 bra 	$L__BB0_161;
	xor.b32  	%r3789, %r298, %r297;
	bra.uni 	$L__BB0_162;
$L__BB0_161:
	shf.r.wrap.b32 	%r3789, %r298, %r298, %r297;
$L__BB0_162:
	st.local.u32 	[%rd136], %r3789;
	ld.local.u32 	%r2245, [%rd135];
	add.s32 	%r302, %r2245, %r3789;
	st.local.u32 	[%rd2+8], %r302;
	ld.local.v2.u32 	{%r2246, %r2247}, [%rd2];
	shl.b32 	%r2248, %r2246, 2;
	cvt.u64.u32 	%rd804, %r2248;
	and.b64  	%rd805, %rd804, 28;
	add.s64 	%rd137, %rd2, %rd805;
	ld.local.u32 	%r303, [%rd137];
	shl.b32 	%r2249, %r2247, 2;
	cvt.u64.u32 	%rd806, %r2249;
	and.b64  	%rd807, %rd806, 28;
	add.s64 	%rd138, %rd2, %rd807;
	ld.local.u32 	%r2250, [%rd138];
	mad.lo.s32 	%r2251, %r2250, -1640531527, %r302;
	st.local.u32 	[%rd137], %r2251;
	setp.gt.u32 	%p94, %r303, %r2251;
	@%p94 bra 	$L__BB0_164;
	xor.b32  	%r3790, %r303, %r302;
	bra.uni 	$L__BB0_165;
$L__BB0_164:
	shf.r.wrap.b32 	%r3790, %r303, %r303, %r302;
$L__BB0_165:
	st.local.u32 	[%rd138], %r3790;
	ld.local.u32 	%r2252, [%rd137];
	add.s32 	%r307, %r2252, %r3790;
	st.local.u32 	[%rd2+8], %r307;
	ld.local.v2.u32 	{%r2253, %r2254}, [%rd2];
	shl.b32 	%r2255, %r2253, 2;
	cvt.u64.u32 	%rd808, %r2255;
	and.b64  	%rd809, %rd808, 28;
	add.s64 	%rd139, %rd2, %rd809;
	ld.local.u32 	%r308, [%rd139];
	shl.b32 	%r2256, %r2254, 2;
	cvt.u64.u32 	%rd810, %r2256;
	and.b64  	%rd811, %rd810, 28;
	add.s64 	%rd140, %rd2, %rd811;
	ld.local.u32 	%r2257, [%rd140];
	mad.lo.s32 	%r2258, %r2257, -1640531527, %r307;
	st.local.u32 	[%rd139], %r2258;
	setp.gt.u32 	%p95, %r308, %r2258;
	@%p95 bra 	$L__BB0_167;
	xor.b32  	%r3791, %r308, %r307;
	bra.uni 	$L__BB0_168;
$L__BB0_167:
	shf.r.wrap.b32 	%r3791, %r308, %r308, %r307;
$L__BB0_168:
	st.local.u32 	[%rd140], %r3791;
	ld.local.u32 	%r2259, [%rd139];
	add.s32 	%r312, %r2259, %r3791;
	st.local.u32 	[%rd2+8], %r312;
	ld.local.v2.u32 	{%r2260, %r2261}, [%rd2];
	shl.b32 	%r2262, %r2260, 2;
	cvt.u64.u32 	%rd812, %r2262;
	and.b64  	%rd813, %rd812, 28;
	add.s64 	%rd141, %rd2, %rd813;
	ld.local.u32 	%r313, [%rd141];
	shl.b32 	%r2263, %r2261, 2;
	cvt.u64.u32 	%rd814, %r2263;
	and.b64  	%rd815, %rd814, 28;
	add.s64 	%rd142, %rd2, %rd815;
	ld.local.u32 	%r2264, [%rd142];
	mad.lo.s32 	%r2265, %r2264, -1640531527, %r312;
	st.local.u32 	[%rd141], %r2265;
	setp.gt.u32 	%p96, %r313, %r2265;
	@%p96 bra 	$L__BB0_170;
	xor.b32  	%r3792, %r313, %r312;
	bra.uni 	$L__BB0_171;
$L__BB0_170:
	shf.r.wrap.b32 	%r3792, %r313, %r313, %r312;
$L__BB0_171:
	st.local.u32 	[%rd142], %r3792;
	ld.local.u32 	%r2266, [%rd141];
	add.s32 	%r317, %r2266, %r3792;
	st.local.u32 	[%rd2+8], %r317;
	ld.local.v2.u32 	{%r2267, %r2268}, [%rd2];
	shl.b32 	%r2269, %r2267, 2;
	cvt.u64.u32 	%rd816, %r2269;
	and.b64  	%rd817, %rd816, 28;
	add.s64 	%rd143, %rd2, %rd817;
	ld.local.u32 	%r318, [%rd143];
	shl.b32 	%r2270, %r2268, 2;
	cvt.u64.u32 	%rd818, %r2270;
	and.b64  	%rd819, %rd818, 28;
	add.s64 	%rd144, %rd2, %rd819;
	ld.local.u32 	%r2271, [%rd144];
	mad.lo.s32 	%r2272, %r2271, -1640531527, %r317;
	st.local.u32 	[%rd143], %r2272;
	setp.gt.u32 	%p97, %r318, %r2272;
	@%p97 bra 	$L__BB0_173;
	xor.b32  	%r3793, %r318, %r317;
	bra.uni 	$L__BB0_174;
$L__BB0_173:
	shf.r.wrap.b32 	%r3793, %r318, %r318, %r317;
$L__BB0_174:
	st.local.u32 	[%rd144], %r3793;
	ld.local.u32 	%r2273, [%rd143];
	add.s32 	%r322, %r2273, %r3793;
	st.local.u32 	[%rd2+8], %r322;
	ld.local.v2.u32 	{%r2274, %r2275}, [%rd2];
	shl.b32 	%r2276, %r2274, 2;
	cvt.u64.u32 	%rd820, %r2276;
	and.b64  	%rd821, %rd820, 28;
	add.s64 	%rd145, %rd2, %rd821;
	ld.local.u32 	%r323, [%rd145];
	shl.b32 	%r2277, %r2275, 2;
	cvt.u64.u32 	%rd822, %r2277;
	and.b64  	%rd823, %rd822, 28;
	add.s64 	%rd146, %rd2, %rd823;
	ld.local.u32 	%r2278, [%rd146];
	mad.lo.s32 	%r2279, %r2278, -1640531527, %r322;
	st.local.u32 	[%rd145], %r2279;
	setp.gt.u32 	%p98, %r323, %r2279;
	@%p98 bra 	$L__BB0_176;
	xor.b32  	%r3794, %r323, %r322;
	bra.uni 	$L__BB0_177;
$L__BB0_176:
	shf.r.wrap.b32 	%r3794, %r323, %r323, %r322;
$L__BB0_177:
	st.local.u32 	[%rd146], %r3794;
	ld.local.u32 	%r2280, [%rd145];
	add.s32 	%r327, %r2280, %r3794;
	st.local.u32 	[%rd2+8], %r327;
	ld.local.v2.u32 	{%r2281, %r2282}, [%rd2];
	shl.b32 	%r2283, %r2281, 2;
	cvt.u64.u32 	%rd824, %r2283;
	and.b64  	%rd825, %rd824, 28;
	add.s64 	%rd147, %rd2, %rd825;
	ld.local.u32 	%r328, [%rd147];
	shl.b32 	%r2284, %r2282, 2;
	cvt.u64.u32 	%rd826, %r2284;
	and.b64  	%rd827, %rd826, 28;
	add.s64 	%rd148, %rd2, %rd827;
	ld.local.u32 	%r2285, [%rd148];
	mad.lo.s32 	%r2286, %r2285, -1640531527, %r327;
	st.local.u32 	[%rd147], %r2286;
	setp.gt.u32 	%p99, %r328, %r2286;
	@%p99 bra 	$L__BB0_179;
	xor.b32  	%r3795, %r328, %r327;
	bra.uni 	$L__BB0_180;
$L__BB0_179:
	shf.r.wrap.b32 	%r3795, %r328, %r328, %r327;
$L__BB0_180:
	st.local.u32 	[%rd148], %r3795;
	ld.local.u32 	%r2287, [%rd147];
	add.s32 	%r332, %r2287, %r3795;
	st.local.u32 	[%rd2+8], %r332;
	ld.local.v2.u32 	{%r2288, %r2289}, [%rd2];
	shl.b32 	%r2290, %r2288, 2;
	cvt.u64.u32 	%rd828, %r2290;
	and.b64  	%rd829, %rd828, 28;
	add.s64 	%rd149, %rd2, %rd829;
	ld.local.u32 	%r333, [%rd149];
	shl.b32 	%r2291, %r2289, 2;
	cvt.u64.u32 	%rd830, %r2291;
	and.b64  	%rd831, %rd830, 28;
	add.s64 	%rd150, %rd2, %rd831;
	ld.local.u32 	%r2292, [%rd150];
	mad.lo.s32 	%r2293, %r2292, -1640531527, %r332;
	st.local.u32 	[%rd149], %r2293;
	setp.gt.u32 	%p100, %r333, %r2293;
	@%p100 bra 	$L__BB0_182;
	xor.b32  	%r3796, %r333, %r332;
	bra.uni 	$L__BB0_183;
$L__BB0_182:
	shf.r.wrap.b32 	%r3796, %r333, %r333, %r332;
$L__BB0_183:
	st.local.u32 	[%rd150], %r3796;
	ld.local.u32 	%r2294, [%rd149];
	add.s32 	%r337, %r2294, %r3796;
	st.local.u32 	[%rd2+8], %r337;
	ld.local.v2.u32 	{%r2295, %r2296}, [%rd2];
	shl.b32 	%r2297, %r2295, 2;
	cvt.u64.u32 	%rd832, %r2297;
	and.b64  	%rd833, %rd832, 28;
	add.s64 	%rd151, %rd2, %rd833;
	ld.local.u32 	%r338, [%rd151];
	shl.b32 	%r2298, %r2296, 2;
	cvt.u64.u32 	%rd834, %r2298;
	and.b64  	%rd835, %rd834, 28;
	add.s64 	%rd152, %rd2, %rd835;
	ld.local.u32 	%r2299, [%rd152];
	mad.lo.s32 	%r2300, %r2299, -1640531527, %r337;
	st.local.u32 	[%rd151], %r2300;
	setp.gt.u32 	%p101, %r338, %r2300;
	@%p101 bra 	$L__BB0_185;
	xor.b32  	%r3797, %r338, %r337;
	bra.uni 	$L__BB0_186;
$L__BB0_185:
	shf.r.wrap.b32 	%r3797, %r338, %r338, %r337;
$L__BB0_186:
	st.local.u32 	[%rd152], %r3797;
	ld.local.u32 	%r2301, [%rd151];
	add.s32 	%r342, %r2301, %r3797;
	st.local.u32 	[%rd2+8], %r342;
	ld.local.v2.u32 	{%r2302, %r2303}, [%rd2];
	shl.b32 	%r2304, %r2302, 2;
	cvt.u64.u32 	%rd836, %r2304;
	and.b64  	%rd837, %rd836, 28;
	add.s64 	%rd153, %rd2, %rd837;
	ld.local.u32 	%r343, [%rd153];
	shl.b32 	%r2305, %r2303, 2;
	cvt.u64.u32 	%rd838, %r2305;
	and.b64  	%rd839, %rd838, 28;
	add.s64 	%rd154, %rd2, %rd839;
	ld.local.u32 	%r2306, [%rd154];
	mad.lo.s32 	%r2307, %r2306, -1640531527, %r342;
	st.local.u32 	[%rd153], %r2307;
	setp.gt.u32 	%p102, %r343, %r2307;
	@%p102 bra 	$L__BB0_188;
	xor.b32  	%r3798, %r343, %r342;
	bra.uni 	$L__BB0_189;
$L__BB0_188:
	shf.r.wrap.b32 	%r3798, %r343, %r343, %r342;
$L__BB0_189:
	st.local.u32 	[%rd154], %r3798;
	ld.local.u32 	%r2308, [%rd153];
	add.s32 	%r347, %r2308, %r3798;
	st.local.u32 	[%rd2+8], %r347;
	ld.local.v2.u32 	{%r2309, %r2310}, [%rd2];
	shl.b32 	%r2311, %r2309, 2;
	cvt.u64.u32 	%rd840, %r2311;
	and.b64  	%rd841, %rd840, 28;
	add.s64 	%rd155, %rd2, %rd841;
	ld.local.u32 	%r348, [%rd155];
	shl.b32 	%r2312, %r2310, 2;
	cvt.u64.u32 	%rd842, %r2312;
	and.b64  	%rd843, %rd842, 28;
	add.s64 	%rd156, %rd2, %rd843;
	ld.local.u32 	%r2313, [%rd156];
	mad.lo.s32 	%r2314, %r2313, -1640531527, %r347;
	st.local.u32 	[%rd155], %r2314;
	setp.gt.u32 	%p103, %r348, %r2314;
	@%p103 bra 	$L__BB0_191;
	xor.b32  	%r3799, %r348, %r347;
	bra.uni 	$L__BB0_192;
$L__BB0_191:
	shf.r.wrap.b32 	%r3799, %r348, %r348, %r347;
$L__BB0_192:
	st.local.u32 	[%rd156], %r3799;
	ld.local.u32 	%r2315, [%rd155];
	add.s32 	%r352, %r2315, %r3799;
	st.local.u32 	[%rd2+8], %r352;
	ld.local.v2.u32 	{%r2316, %r2317}, [%rd2];
	shl.b32 	%r2318, %r2316, 2;
	cvt.u64.u32 	%rd844, %r2318;
	and.b64  	%rd845, %rd844, 28;
	add.s64 	%rd157, %rd2, %rd845;
	ld.local.u32 	%r353, [%rd157];
	shl.b32 	%r2319, %r2317, 2;
	cvt.u64.u32 	%rd846, %r2319;
	and.b64  	%rd847, %rd846, 28;
	add.s64 	%rd158, %rd2, %rd847;
	ld.local.u32 	%r2320, [%rd158];
	mad.lo.s32 	%r2321, %r2320, -1640531527, %r352;
	st.local.u32 	[%rd157], %r2321;
	setp.gt.u32 	%p104, %r353, %r2321;
	@%p104 bra 	$L__BB0_194;
	xor.b32  	%r3800, %r353, %r352;
	bra.uni 	$L__BB0_195;
$L__BB0_194:
	shf.r.wrap.b32 	%r3800, %r353, %r353, %r352;
$L__BB0_195:
	st.local.u32 	[%rd158], %r3800;
	ld.local.u32 	%r2322, [%rd157];
	add.s32 	%r357, %r2322, %r3800;
	st.local.u32 	[%rd2+8], %r357;
	ld.local.v2.u32 	{%r2323, %r2324}, [%rd2];
	shl.b32 	%r2325, %r2323, 2;
	cvt.u64.u32 	%rd848, %r2325;
	and.b64  	%rd849, %rd848, 28;
	add.s64 	%rd159, %rd2, %rd849;
	ld.local.u32 	%r358, [%rd159];
	shl.b32 	%r2326, %r2324, 2;
	cvt.u64.u32 	%rd850, %r2326;
	and.b64  	%rd851, %rd850, 28;
	add.s64 	%rd160, %rd2, %rd851;
	ld.local.u32 	%r2327, [%rd160];
	mad.lo.s32 	%r2328, %r2327, -1640531527, %r357;
	st.local.u32 	[%rd159], %r2328;
	setp.gt.u32 	%p105, %r358, %r2328;
	@%p105 bra 	$L__BB0_197;
	xor.b32  	%r3801, %r358, %r357;
	bra.uni 	$L__BB0_198;
$L__BB0_197:
	shf.r.wrap.b32 	%r3801, %r358, %r358, %r357;
$L__BB0_198:
	st.local.u32 	[%rd160], %r3801;
	ld.local.u32 	%r2329, [%rd159];
	add.s32 	%r362, %r2329, %r3801;
	st.local.u32 	[%rd2+8], %r362;
	ld.local.v2.u32 	{%r2330, %r2331}, [%rd2];
	shl.b32 	%r2332, %r2330, 2;
	cvt.u64.u32 	%rd852, %r2332;
	and.b64  	%rd853, %rd852, 28;
	add.s64 	%rd161, %rd2, %rd853;
	ld.local.u32 	%r363, [%rd161];
	shl.b32 	%r2333, %r2331, 2;
	cvt.u64.u32 	%rd854, %r2333;
	and.b64  	%rd855, %rd854, 28;
	add.s64 	%rd162, %rd2, %rd855;
	ld.local.u32 	%r2334, [%rd162];
	mad.lo.s32 	%r2335, %r2334, -1640531527, %r362;
	st.local.u32 	[%rd161], %r2335;
	setp.gt.u32 	%p106, %r363, %r2335;
	@%p106 bra 	$L__BB0_200;
	xor.b32  	%r3802, %r363, %r362;
	bra.uni 	$L__BB0_201;
$L__BB0_200:
	shf.r.wrap.b32 	%r3802, %r363, %r363, %r362;
$L__BB0_201:
	st.local.u32 	[%rd162], %r3802;
	ld.local.u32 	%r2336, [%rd161];
	add.s32 	%r367, %r2336, %r3802;
	st.local.u32 	[%rd2+8], %r367;
	ld.local.v2.u32 	{%r2337, %r2338}, [%rd2];
	shl.b32 	%r2339, %r2337, 2;
	cvt.u64.u32 	%rd856, %r2339;
	and.b64  	%rd857, %rd856, 28;
	add.s64 	%rd163, %rd2, %rd857;
	ld.local.u32 	%r368, [%rd163];
	shl.b32 	%r2340, %r2338, 2;
	cvt.u64.u32 	%rd858, %r2340;
	and.b64  	%rd859, %rd858, 28;
	add.s64 	%rd164, %rd2, %rd859;
	ld.local.u32 	%r2341, [%rd164];
	mad.lo.s32 	%r2342, %r2341, -1640531527, %r367;
	st.local.u32 	[%rd163], %r2342;
	setp.gt.u32 	%p107, %r368, %r2342;
	@%p107 bra 	$L__BB0_203;
	xor.b32  	%r3803, %r368, %r367;
	bra.uni 	$L__BB0_204;
$L__BB0_203:
	shf.r.wrap.b32 	%r3803, %r368, %r368, %r367;
$L__BB0_204:
	st.local.u32 	[%rd164], %r3803;
	ld.local.u32 	%r2343, [%rd163];
	add.s32 	%r372, %r2343, %r3803;
	st.local.u32 	[%rd2+8], %r372;
	ld.local.v2.u32 	{%r2344, %r2345}, [%rd2];
	shl.b32 	%r2346, %r2344, 2;
	cvt.u64.u32 	%rd860, %r2346;
	and.b64  	%rd861, %rd860, 28;
	add.s64 	%rd165, %rd2, %rd861;
	ld.local.u32 	%r373, [%rd165];
	shl.b32 	%r2347, %r2345, 2;
	cvt.u64.u32 	%rd862, %r2347;
	and.b64  	%rd863, %rd862, 28;
	add.s64 	%rd166, %rd2, %rd863;
	ld.local.u32 	%r2348, [%rd166];
	mad.lo.s32 	%r2349, %r2348, -1640531527, %r372;
	st.local.u32 	[%rd165], %r2349;
	setp.gt.u32 	%p108, %r373, %r2349;
	@%p108 bra 	$L__BB0_206;
	xor.b32  	%r3804, %r373, %r372;
	bra.uni 	$L__BB0_207;
$L__BB0_206:
	shf.r.wrap.b32 	%r3804, %r373, %r373, %r372;
$L__BB0_207:
	st.local.u32 	[%rd166], %r3804;
	ld.local.u32 	%r2350, [%rd165];
	add.s32 	%r377, %r2350, %r3804;
	st.local.u32 	[%rd2+8], %r377;
	ld.local.v2.u32 	{%r2351, %r2352}, [%rd2];
	shl.b32 	%r2353, %r2351, 2;
	cvt.u64.u32 	%rd864, %r2353;
	and.b64  	%rd865, %rd864, 28;
	add.s64 	%rd167, %rd2, %rd865;
	ld.local.u32 	%r378, [%rd167];
	shl.b32 	%r2354, %r2352, 2;
	cvt.u64.u32 	%rd866, %r2354;
	and.b64  	%rd867, %rd866, 28;
	add.s64 	%rd168, %rd2, %rd867;
	ld.local.u32 	%r2355, [%rd168];
	mad.lo.s32 	%r2356, %r2355, -1640531527, %r377;
	st.local.u32 	[%rd167], %r2356;
	setp.gt.u32 	%p109, %r378, %r2356;
	@%p109 bra 	$L__BB0_209;
	xor.b32  	%r3805, %r378, %r377;
	bra.uni 	$L__BB0_210;
$L__BB0_209:
	shf.r.wrap.b32 	%r3805, %r378, %r378, %r377;
$L__BB0_210:
	st.local.u32 	[%rd168], %r3805;
	ld.local.u32 	%r2357, [%rd167];
	add.s32 	%r382, %r2357, %r3805;
	st.local.u32 	[%rd2+8], %r382;
	ld.local.v2.u32 	{%r2358, %r2359}, [%rd2];
	shl.b32 	%r2360, %r2358, 2;
	cvt.u64.u32 	%rd868, %r2360;
	and.b64  	%rd869, %rd868, 28;
	add.s64 	%rd169, %rd2, %rd869;
	ld.local.u32 	%r383, [%rd169];
	shl.b32 	%r2361, %r2359, 2;
	cvt.u64.u32 	%rd870, %r2361;
	and.b64  	%rd871, %rd870, 28;
	add.s64 	%rd170, %rd2, %rd871;
	ld.local.u32 	%r2362, [%rd170];
	mad.lo.s32 	%r2363, %r2362, -1640531527, %r382;
	st.local.u32 	[%rd169], %r2363;
	setp.gt.u32 	%p110, %r383, %r2363;
	@%p110 bra 	$L__BB0_212;
	xor.b32  	%r3806, %r383, %r382;
	bra.uni 	$L__BB0_213;
$L__BB0_212:
	shf.r.wrap.b32 	%r3806, %r383, %r383, %r382;
$L__BB0_213:
	st.local.u32 	[%rd170], %r3806;
	ld.local.u32 	%r2364, [%rd169];
	add.s32 	%r387, %r2364, %r3806;
	st.local.u32 	[%rd2+8], %r387;
	ld.local.v2.u32 	{%r2365, %r2366}, [%rd2];
	shl.b32 	%r2367, %r2365, 2;
	cvt.u64.u32 	%rd872, %r2367;
	and.b64  	%rd873, %rd872, 28;
	add.s64 	%rd171, %rd2, %rd873;
	ld.local.u32 	%r388, [%rd171];
	shl.b32 	%r2368, %r2366, 2;
	cvt.u64.u32 	%rd874, %r2368;
	and.b64  	%rd875, %rd874, 28;
	add.s64 	%rd172, %rd2, %rd875;
	ld.local.u32 	%r2369, [%rd172];
	mad.lo.s32 	%r2370, %r2369, -1640531527, %r387;
	st.local.u32 	[%rd171], %r2370;
	setp.gt.u32 	%p111, %r388, %r2370;
	@%p111 bra 	$L__BB0_215;
	xor.b32  	%r3807, %r388, %r387;
	bra.uni 	$L__BB0_216;
$L__BB0_215:
	shf.r.wrap.b32 	%r3807, %r388, %r388, %r387;
$L__BB0_216:
	st.local.u32 	[%rd172], %r3807;
	ld.local.u32 	%r2371, [%rd171];
	add.s32 	%r392, %r2371, %r3807;
	st.local.u32 	[%rd2+8], %r392;
	ld.local.v2.u32 	{%r2372, %r2373}, [%rd2];
	shl.b32 	%r2374, %r2372, 2;
	cvt.u64.u32 	%rd876, %r2374;
	and.b64  	%rd877, %rd876, 28;
	add.s64 	%rd173, %rd2, %rd877;
	ld.local.u32 	%r393, [%rd173];
	shl.b32 	%r2375, %r2373, 2;
	cvt.u64.u32 	%rd878, %r2375;
	and.b64  	%rd879, %rd878, 28;
	add.s64 	%rd174, %rd2, %rd879;
	ld.local.u32 	%r2376, [%rd174];
	mad.lo.s32 	%r2377, %r2376, -1640531527, %r392;
	st.local.u32 	[%rd173], %r2377;
	setp.gt.u32 	%p112, %r393, %r2377;
	@%p112 bra 	$L__BB0_218;
	xor.b32  	%r3808, %r393, %r392;
	bra.uni 	$L__BB0_219;
$L__BB0_218:
	shf.r.wrap.b32 	%r3808, %r393, %r393, %r392;
$L__BB0_219:
	st.local.u32 	[%rd174], %r3808;
	ld.local.u32 	%r2378, [%rd173];
	add.s32 	%r397, %r2378, %r3808;
	st.local.u32 	[%rd2+8], %r397;
	ld.local.v2.u32 	{%r2379, %r2380}, [%rd2];
	shl.b32 	%r2381, %r2379, 2;
	cvt.u64.u32 	%rd880, %r2381;
	and.b64  	%rd881, %rd880, 28;
	add.s64 	%rd175, %rd2, %rd881;
	ld.local.u32 	%r398, [%rd175];
	shl.b32 	%r2382, %r2380, 2;
	cvt.u64.u32 	%rd882, %r2382;
	and.b64  	%rd883, %rd882, 28;
	add.s64 	%rd176, %rd2, %rd883;
	ld.local.u32 	%r2383, [%rd176];
	mad.lo.s32 	%r2384, %r2383, -1640531527, %r397;
	st.local.u32 	[%rd175], %r2384;
	setp.gt.u32 	%p113, %r398, %r2384;
	@%p113 bra 	$L__BB0_221;
	xor.b32  	%r3809, %r398, %r397;
	bra.uni 	$L__BB0_222;
$L__BB0_221:
	shf.r.wrap.b32 	%r3809, %r398, %r398, %r397;
$L__BB0_222:
	st.local.u32 	[%rd176], %r3809;
	ld.local.u32 	%r2385, [%rd175];
	add.s32 	%r402, %r2385, %r3809;
	st.local.u32 	[%rd2+8], %r402;
	ld.local.v2.u32 	{%r2386, %r2387}, [%rd2];
	shl.b32 	%r2388, %r2386, 2;
	cvt.u64.u32 	%rd884, %r2388;
	and.b64  	%rd885, %rd884, 28;
	add.s64 	%rd177, %rd2, %rd885;
	ld.local.u32 	%r403, [%rd177];
	shl.b32 	%r2389, %r2387, 2;
	cvt.u64.u32 	%rd886, %r2389;
	and.b64  	%rd887, %rd886, 28;
	add.s64 	%rd178, %rd2, %rd887;
	ld.local.u32 	%r2390, [%rd178];
	mad.lo.s32 	%r2391, %r2390, -1640531527, %r402;
	st.local.u32 	[%rd177], %r2391;
	setp.gt.u32 	%p114, %r403, %r2391;
	@%p114 bra 	$L__BB0_224;
	xor.b32  	%r3810, %r403, %r402;
	bra.uni 	$L__BB0_225;
$L__BB0_224:
	shf.r.wrap.b32 	%r3810, %r403, %r403, %r402;
$L__BB0_225:
	st.local.u32 	[%rd178], %r3810;
	ld.local.u32 	%r2392, [%rd177];
	add.s32 	%r407, %r2392, %r3810;
	st.local.u32 	[%rd2+8], %r407;
	ld.local.v2.u32 	{%r2393, %r2394}, [%rd2];
	shl.b32 	%r2395, %r2393, 2;
	cvt.u64.u32 	%rd888, %r2395;
	and.b64  	%rd889, %rd888, 28;
	add.s64 	%rd179, %rd2, %rd889;
	ld.local.u32 	%r408, [%rd179];
	shl.b32 	%r2396, %r2394, 2;
	cvt.u64.u32 	%rd890, %r2396;
	and.b64  	%rd891, %rd890, 28;
	add.s64 	%rd180, %rd2, %rd891;
	ld.local.u32 	%r2397, [%rd180];
	mad.lo.s32 	%r2398, %r2397, -1640531527, %r407;
	st.local.u32 	[%rd179], %r2398;
	setp.gt.u32 	%p115, %r408, %r2398;
	@%p115 bra 	$L__BB0_227;
	xor.b32  	%r3811, %r408, %r407;
	bra.uni 	$L__BB0_228;
$L__BB0_227:
	shf.r.wrap.b32 	%r3811, %r408, %r408, %r407;
$L__BB0_228:
	st.local.u32 	[%rd180], %r3811;
	ld.local.u32 	%r2399, [%rd179];
	add.s32 	%r412, %r2399, %r3811;
	st.local.u32 	[%rd2+8], %r412;
	ld.local.v2.u32 	{%r2400, %r2401}, [%rd2];
	shl.b32 	%r2402, %r2400, 2;
	cvt.u64.u32 	%rd892, %r2402;
	and.b64  	%rd893, %rd892, 28;
	add.s64 	%rd181, %rd2, %rd893;
	ld.local.u32 	%r413, [%rd181];
	shl.b32 	%r2403, %r2401, 2;
	cvt.u64.u32 	%rd894, %r2403;
	and.b64  	%rd895, %rd894, 28;
	add.s64 	%rd182, %rd2, %rd895;
	ld.local.u32 	%r2404, [%rd182];
	mad.lo.s32 	%r2405, %r2404, -1640531527, %r412;
	st.local.u32 	[%rd181], %r2405;
	setp.gt.u32 	%p116, %r413, %r2405;
	@%p116 bra 	$L__BB0_230;
	xor.b32  	%r3812, %r413, %r412;
	bra.uni 	$L__BB0_231;
$L__BB0_230:
	shf.r.wrap.b32 	%r3812, %r413, %r413, %r412;
$L__BB0_231:
	st.local.u32 	[%rd182], %r3812;
	ld.local.u32 	%r2406, [%rd181];
	add.s32 	%r417, %r2406, %r3812;
	st.local.u32 	[%rd2+8], %r417;
	ld.local.v2.u32 	{%r2407, %r2408}, [%rd2];
	shl.b32 	%r2409, %r2407, 2;
	cvt.u64.u32 	%rd896, %r2409;
	and.b64  	%rd897, %rd896, 28;
	add.s64 	%rd183, %rd2, %rd897;
	ld.local.u32 	%r418, [%rd183];
	shl.b32 	%r2410, %r2408, 2;
	cvt.u64.u32 	%rd898, %r2410;
	and.b64  	%rd899, %rd898, 28;
	add.s64 	%rd184, %rd2, %rd899;
	ld.local.u32 	%r2411, [%rd184];
	mad.lo.s32 	%r2412, %r2411, -1640531527, %r417;
	st.local.u32 	[%rd183], %r2412;
	setp.gt.u32 	%p117, %r418, %r2412;
	@%p117 bra 	$L__BB0_233;
	xor.b32  	%r3813, %r418, %r417;
	bra.uni 	$L__BB0_234;
$L__BB0_233:
	shf.r.wrap.b32 	%r3813, %r418, %r418, %r417;
$L__BB0_234:
	st.local.u32 	[%rd184], %r3813;
	ld.local.u32 	%r2413, [%rd183];
	add.s32 	%r422, %r2413, %r3813;
	st.local.u32 	[%rd2+8], %r422;
	ld.local.v2.u32 	{%r2414, %r2415}, [%rd2];
	shl.b32 	%r2416, %r2414, 2;
	cvt.u64.u32 	%rd900, %r2416;
	and.b64  	%rd901, %rd900, 28;
	add.s64 	%rd185, %rd2, %rd901;
	ld.local.u32 	%r423, [%rd185];
	shl.b32 	%r2417, %r2415, 2;
	cvt.u64.u32 	%rd902, %r2417;
	and.b64  	%rd903, %rd902, 28;
	add.s64 	%rd186, %rd2, %rd903;
	ld.local.u32 	%r2418, [%rd186];
	mad.lo.s32 	%r2419, %r2418, -1640531527, %r422;
	st.local.u32 	[%rd185], %r2419;
	setp.gt.u32 	%p118, %r423, %r2419;
	@%p118 bra 	$L__BB0_236;
	xor.b32  	%r3814, %r423, %r422;
	bra.uni 	$L__BB0_237;
$L__BB0_236:
	shf.r.wrap.b32 	%r3814, %r423, %r423, %r422;
$L__BB0_237:
	st.local.u32 	[%rd186], %r3814;
	ld.local.u32 	%r2420, [%rd185];
	add.s32 	%r427, %r2420, %r3814;
	st.local.u32 	[%rd2+8], %r427;
	ld.local.v2.u32 	{%r2421, %r2422}, [%rd2];
	shl.b32 	%r2423, %r2421, 2;
	cvt.u64.u32 	%rd904, %r2423;
	and.b64  	%rd905, %rd904, 28;
	add.s64 	%rd187, %rd2, %rd905;
	ld.local.u32 	%r428, [%rd187];
	shl.b32 	%r2424, %r2422, 2;
	cvt.u64.u32 	%rd906, %r2424;
	and.b64  	%rd907, %rd906, 28;
	add.s64 	%rd188, %rd2, %rd907;
	ld.local.u32 	%r2425, [%rd188];
	mad.lo.s32 	%r2426, %r2425, -1640531527, %r427;
	st.local.u32 	[%rd187], %r2426;
	setp.gt.u32 	%p119, %r428, %r2426;
	@%p119 bra 	$L__BB0_239;
	xor.b32  	%r3815, %r428, %r427;
	bra.uni 	$L__BB0_240;
$L__BB0_239:
	shf.r.wrap.b32 	%r3815, %r428, %r428, %r427;
$L__BB0_240:
	st.local.u32 	[%rd188], %r3815;
	ld.local.u32 	%r2427, [%rd187];
	add.s32 	%r432, %r2427, %r3815;
	st.local.u32 	[%rd2+8], %r432;
	ld.local.v2.u32 	{%r2428, %r2429}, [%rd2];
	shl.b32 	%r2430, %r2428, 2;
	cvt.u64.u32 	%rd908, %r2430;
	and.b64  	%rd909, %rd908, 28;
	add.s64 	%rd189, %rd2, %rd909;
	ld.local.u32 	%r433, [%rd189];
	shl.b32 	%r2431, %r2429, 2;
	cvt.u64.u32 	%rd910, %r2431;
	and.b64  	%rd911, %rd910, 28;
	add.s64 	%rd190, %rd2, %rd911;
	ld.local.u32 	%r2432, [%rd190];
	mad.lo.s32 	%r2433, %r2432, -1640531527, %r432;
	st.local.u32 	[%rd189], %r2433;
	setp.gt.u32 	%p120, %r433, %r2433;
	@%p120 bra 	$L__BB0_242;
	xor.b32  	%r3816, %r433, %r432;
	bra.uni 	$L__BB0_243;
$L__BB0_242:
	shf.r.wrap.b32 	%r3816, %r433, %r433, %r432;
$L__BB0_243:
	st.local.u32 	[%rd190], %r3816;
	ld.local.u32 	%r2434, [%rd189];
	add.s32 	%r437, %r2434, %r3816;
	st.local.u32 	[%rd2+8], %r437;
	ld.local.v2.u32 	{%r2435, %r2436}, [%rd2];
	shl.b32 	%r2437, %r2435, 2;
	cvt.u64.u32 	%rd912, %r2437;
	and.b64  	%rd913, %rd912, 28;
	add.s64 	%rd191, %rd2, %rd913;
	ld.local.u32 	%r438, [%rd191];
	shl.b32 	%r2438, %r2436, 2;
	cvt.u64.u32 	%rd914, %r2438;
	and.b64  	%rd915, %rd914, 28;
	add.s64 	%rd192, %rd2, %rd915;
	ld.local.u32 	%r2439, [%rd192];
	mad.lo.s32 	%r2440, %r2439, -1640531527, %r437;
	st.local.u32 	[%rd191], %r2440;
	setp.gt.u32 	%p121, %r438, %r2440;
	@%p121 bra 	$L__BB0_245;
	xor.b32  	%r3817, %r438, %r437;
	bra.uni 	$L__BB0_246;
$L__BB0_245:
	shf.r.wrap.b32 	%r3817, %r438, %r438, %r437;
$L__BB0_246:
	st.local.u32 	[%rd192], %r3817;
	ld.local.u32 	%r2441, [%rd191];
	add.s32 	%r442, %r2441, %r3817;
	st.local.u32 	[%rd2+8], %r442;
	ld.local.v2.u32 	{%r2442, %r2443}, [%rd2];
	shl.b32 	%r2444, %r2442, 2;
	cvt.u64.u32 	%rd916, %r2444;
	and.b64  	%rd917, %rd916, 28;
	add.s64 	%rd193, %rd2, %rd917;
	ld.local.u32 	%r443, [%rd193];
	shl.b32 	%r2445, %r2443, 2;
	cvt.u64.u32 	%rd918, %r2445;
	and.b64  	%rd919, %rd918, 28;
	add.s64 	%rd194, %rd2, %rd919;
	ld.local.u32 	%r2446, [%rd194];
	mad.lo.s32 	%r2447, %r2446, -1640531527, %r442;
	st.local.u32 	[%rd193], %r2447;
	setp.gt.u32 	%p122, %r443, %r2447;
	@%p122 bra 	$L__BB0_248;
	xor.b32  	%r3818, %r443, %r442;
	bra.uni 	$L__BB0_249;
$L__BB0_248:
	shf.r.wrap.b32 	%r3818, %r443, %r443, %r442;
$L__BB0_249:
	st.local.u32 	[%rd194], %r3818;
	ld.local.u32 	%r2448, [%rd193];
	add.s32 	%r447, %r2448, %r3818;
	st.local.u32 	[%rd2+8], %r447;
	ld.local.v2.u32 	{%r2449, %r2450}, [%rd2];
	shl.b32 	%r2451, %r2449, 2;
	cvt.u64.u32 	%rd920, %r2451;
	and.b64  	%rd921, %rd920, 28;
	add.s64 	%rd195, %rd2, %rd921;
	ld.local.u32 	%r448, [%rd195];
	shl.b32 	%r2452, %r2450, 2;
	cvt.u64.u32 	%rd922, %r2452;
	and.b64  	%rd923, %rd922, 28;
	add.s64 	%rd196, %rd2, %rd923;
	ld.local.u32 	%r2453, [%rd196];
	mad.lo.s32 	%r2454, %r2453, -1640531527, %r447;
	st.local.u32 	[%rd195], %r2454;
	setp.gt.u32 	%p123, %r448, %r2454;
	@%p123 bra 	$L__BB0_251;
	xor.b32  	%r3819, %r448, %r447;
	bra.uni 	$L__BB0_252;
$L__BB0_251:
	shf.r.wrap.b32 	%r3819, %r448, %r448, %r447;
$L__BB0_252:
	st.local.u32 	[%rd196], %r3819;
	ld.local.u32 	%r2455, [%rd195];
	add.s32 	%r452, %r2455, %r3819;
	st.local.u32 	[%rd2+8], %r452;
	ld.local.v2.u32 	{%r2456, %r2457}, [%rd2];
	shl.b32 	%r2458, %r2456, 2;
	cvt.u64.u32 	%rd924, %r2458;
	and.b64  	%rd925, %rd924, 28;
	add.s64 	%rd197, %rd2, %rd925;
	ld.local.u32 	%r453, [%rd197];
	shl.b32 	%r2459, %r2457, 2;
	cvt.u64.u32 	%rd926, %r2459;
	and.b64  	%rd927, %rd926, 28;
	add.s64 	%rd198, %rd2, %rd927;
	ld.local.u32 	%r2460, [%rd198];
	mad.lo.s32 	%r2461, %r2460, -1640531527, %r452;
	st.local.u32 	[%rd197], %r2461;
	setp.gt.u32 	%p124, %r453, %r2461;
	@%p124 bra 	$L__BB0_254;
	xor.b32  	%r3820, %r453, %r452;
	bra.uni 	$L__BB0_255;
$L__BB0_254:
	shf.r.wrap.b32 	%r3820, %r453, %r453, %r452;
$L__BB0_255:
	st.local.u32 	[%rd198], %r3820;
	ld.local.u32 	%r2462, [%rd197];
	add.s32 	%r457, %r2462, %r3820;
	st.local.u32 	[%rd2+8], %r457;
	ld.local.v2.u32 	{%r2463, %r2464}, [%rd2];
	shl.b32 	%r2465, %r2463, 2;
	cvt.u64.u32 	%rd928, %r2465;
	and.b64  	%rd929, %rd928, 28;
	add.s64 	%rd199, %rd2, %rd929;
	ld.local.u32 	%r458, [%rd199];
	shl.b32 	%r2466, %r2464, 2;
	cvt.u64.u32 	%rd930, %r2466;
	and.b64  	%rd931, %rd930, 28;
	add.s64 	%rd200, %rd2, %rd931;
	ld.local.u32 	%r2467, [%rd200];
	mad.lo.s32 	%r2468, %r2467, -1640531527, %r457;
	st.local.u32 	[%rd199], %r2468;
	setp.gt.u32 	%p125, %r458, %r2468;
	@%p125 bra 	$L__BB0_257;
	xor.b32  	%r3821, %r458, %r457;
	bra.uni 	$L__BB0_258;
$L__BB0_257:
	shf.r.wrap.b32 	%r3821, %r458, %r458, %r457;
$L__BB0_258:
	st.local.u32 	[%rd200], %r3821;
	ld.local.u32 	%r2469, [%rd199];
	add.s32 	%r462, %r2469, %r3821;
	st.local.u32 	[%rd2+8], %r462;
	ld.local.v2.u32 	{%r2470, %r2471}, [%rd2];
	shl.b32 	%r2472, %r2470, 2;
	cvt.u64.u32 	%rd932, %r2472;
	and.b64  	%rd933, %rd932, 28;
	add.s64 	%rd201, %rd2, %rd933;
	ld.local.u32 	%r463, [%rd201];
	shl.b32 	%r2473, %r2471, 2;
	cvt.u64.u32 	%rd934, %r2473;
	and.b64  	%rd935, %rd934, 28;
	add.s64 	%rd202, %rd2, %rd935;
	ld.local.u32 	%r2474, [%rd202];
	mad.lo.s32 	%r2475, %r2474, -1640531527, %r462;
	st.local.u32 	[%rd201], %r2475;
	setp.gt.u32 	%p126, %r463, %r2475;
	@%p126 bra 	$L__BB0_260;
	xor.b32  	%r3822, %r463, %r462;
	bra.uni 	$L__BB0_261;
$L__BB0_260:
	shf.r.wrap.b32 	%r3822, %r463, %r463, %r462;
$L__BB0_261:
	st.local.u32 	[%rd202], %r3822;
	ld.local.u32 	%r2476, [%rd201];
	add.s32 	%r467, %r2476, %r3822;
	st.local.u32 	[%rd2+8], %r467;
	ld.local.v2.u32 	{%r2477, %r2478}, [%rd2];
	shl.b32 	%r2479, %r2477, 2;
	cvt.u64.u32 	%rd936, %r2479;
	and.b64  	%rd937, %rd936, 28;
	add.s64 	%rd203, %rd2, %rd937;
	ld.local.u32 	%r468, [%rd203];
	shl.b32 	%r2480, %r2478, 2;
	cvt.u64.u32 	%rd938, %r2480;
	and.b64  	%rd939, %rd938, 28;
	add.s64 	%rd204, %rd2, %rd939;
	ld.local.u32 	%r2481, [%rd204];
	mad.lo.s32 	%r2482, %r2481, -1640531527, %r467;
	st.local.u32 	[%rd203], %r2482;
	setp.gt.u32 	%p127, %r468, %r2482;
	@%p127 bra 	$L__BB0_263;
	xor.b32  	%r3823, %r468, %r467;
	bra.uni 	$L__BB0_264;
$L__BB0_263:
	shf.r.wrap.b32 	%r3823, %r468, %r468, %r467;
$L__BB0_264:
	st.local.u32 	[%rd204], %r3823;
	ld.local.u32 	%r2483, [%rd203];
	add.s32 	%r472, %r2483, %r3823;
	st.local.u32 	[%rd2+8], %r472;
	ld.local.v2.u32 	{%r2484, %r2485}, [%rd2];
	shl.b32 	%r2486, %r2484, 2;
	cvt.u64.u32 	%rd940, %r2486;
	and.b64  	%rd941, %rd940, 28;
	add.s64 	%rd205, %rd2, %rd941;
	ld.local.u32 	%r473, [%rd205];
	shl.b32 	%r2487, %r2485, 2;
	cvt.u64.u32 	%rd942, %r2487;
	and.b64  	%rd943, %rd942, 28;
	add.s64 	%rd206, %rd2, %rd943;
	ld.local.u32 	%r2488, [%rd206];
	mad.lo.s32 	%r2489, %r2488, -1640531527, %r472;
	st.local.u32 	[%rd205], %r2489;
	setp.gt.u32 	%p128, %r473, %r2489;
	@%p128 bra 	$L__BB0_266;
	xor.b32  	%r3824, %r473, %r472;
	bra.uni 	$L__BB0_267;
$L__BB0_266:
	shf.r.wrap.b32 	%r3824, %r473, %r473, %r472;
$L__BB0_267:
	st.local.u32 	[%rd206], %r3824;
	ld.local.u32 	%r2490, [%rd205];
	add.s32 	%r477, %r2490, %r3824;
	st.local.u32 	[%rd2+8], %r477;
	ld.local.v2.u32 	{%r2491, %r2492}, [%rd2];
	shl.b32 	%r2493, %r2491, 2;
	cvt.u64.u32 	%rd944, %r2493;
	and.b64  	%rd945, %rd944, 28;
	add.s64 	%rd207, %rd2, %rd945;
	ld.local.u32 	%r478, [%rd207];
	shl.b32 	%r2494, %r2492, 2;
	cvt.u64.u32 	%rd946, %r2494;
	and.b64  	%rd947, %rd946, 28;
	add.s64 	%rd208, %rd2, %rd947;
	ld.local.u32 	%r2495, [%rd208];
	mad.lo.s32 	%r2496, %r2495, -1640531527, %r477;
	st.local.u32 	[%rd207], %r2496;
	setp.gt.u32 	%p129, %r478, %r2496;
	@%p129 bra 	$L__BB0_269;
	xor.b32  	%r3825, %r478, %r477;
	bra.uni 	$L__BB0_270;
$L__BB0_269:
	shf.r.wrap.b32 	%r3825, %r478, %r478, %r477;
$L__BB0_270:
	st.local.u32 	[%rd208], %r3825;
	ld.local.u32 	%r2497, [%rd207];
	add.s32 	%r482, %r2497, %r3825;
	st.local.u32 	[%rd2+8], %r482;
	ld.local.v2.u32 	{%r2498, %r2499}, [%rd2];
	shl.b32 	%r2500, %r2498, 2;
	cvt.u64.u32 	%rd948, %r2500;
	and.b64  	%rd949, %rd948, 28;
	add.s64 	%rd209, %rd2, %rd949;
	ld.local.u32 	%r483, [%rd209];
	shl.b32 	%r2501, %r2499, 2;
	cvt.u64.u32 	%rd950, %r2501;
	and.b64  	%rd951, %rd950, 28;
	add.s64 	%rd210, %rd2, %rd951;
	ld.local.u32 	%r2502, [%rd210];
	mad.lo.s32 	%r2503, %r2502, -1640531527, %r482;
	st.local.u32 	[%rd209], %r2503;
	setp.gt.u32 	%p130, %r483, %r2503;
	@%p130 bra 	$L__BB0_272;
	xor.b32  	%r3826, %r483, %r482;
	bra.uni 	$L__BB0_273;
$L__BB0_272:
	shf.r.wrap.b32 	%r3826, %r483, %r483, %r482;
$L__BB0_273:
	st.local.u32 	[%rd210], %r3826;
	ld.local.u32 	%r2504, [%rd209];
	add.s32 	%r487, %r2504, %r3826;
	st.local.u32 	[%rd2+8], %r487;
	ld.local.v2.u32 	{%r2505, %r2506}, [%rd2];
	shl.b32 	%r2507, %r2505, 2;
	cvt.u64.u32 	%rd952, %r2507;
	and.b64  	%rd953, %rd952, 28;
	add.s64 	%rd211, %rd2, %rd953;
	ld.local.u32 	%r488, [%rd211];
	shl.b32 	%r2508, %r2506, 2;
	cvt.u64.u32 	%rd954, %r2508;
	and.b64  	%rd955, %rd954, 28;
	add.s64 	%rd212, %rd2, %rd955;
	ld.local.u32 	%r2509, [%rd212];
	mad.lo.s32 	%r2510, %r2509, -1640531527, %r487;
	st.local.u32 	[%rd211], %r2510;
	setp.gt.u32 	%p131, %r488, %r2510;
	@%p131 bra 	$L__BB0_275;
	xor.b32  	%r3827, %r488, %r487;
	bra.uni 	$L__BB0_276;
$L__BB0_275:
	shf.r.wrap.b32 	%r3827, %r488, %r488, %r487;
$L__BB0_276:
	st.local.u32 	[%rd212], %r3827;
	ld.local.u32 	%r2511, [%rd211];
	add.s32 	%r492, %r2511, %r3827;
	st.local.u32 	[%rd2+8], %r492;
	ld.local.v2.u32 	{%r2512, %r2513}, [%rd2];
	shl.b32 	%r2514, %r2512, 2;
	cvt.u64.u32 	%rd956, %r2514;
	and.b64  	%rd957, %rd956, 28;
	add.s64 	%rd213, %rd2, %rd957;
	ld.local.u32 	%r493, [%rd213];
	shl.b32 	%r2515, %r2513, 2;
	cvt.u64.u32 	%rd958, %r2515;
	and.b64  	%rd959, %rd958, 28;
	add.s64 	%rd214, %rd2, %rd959;
	ld.local.u32 	%r2516, [%rd214];
	mad.lo.s32 	%r2517, %r2516, -1640531527, %r492;
	st.local.u32 	[%rd213], %r2517;
	setp.gt.u32 	%p132, %r493, %r2517;
	@%p132 bra 	$L__BB0_278;
	xor.b32  	%r3828, %r493, %r492;
	bra.uni 	$L__BB0_279;
$L__BB0_278:
	shf.r.wrap.b32 	%r3828, %r493, %r493, %r492;
$L__BB0_279:
	st.local.u32 	[%rd214], %r3828;
	ld.local.u32 	%r2518, [%rd213];
	add.s32 	%r497, %r2518, %r3828;
	st.local.u32 	[%rd2+8], %r497;
	ld.local.v2.u32 	{%r2519, %r2520}, [%rd2];
	shl.b32 	%r2521, %r2519, 2;
	cvt.u64.u32 	%rd960, %r2521;
	and.b64  	%rd961, %rd960, 28;
	add.s64 	%rd215, %rd2, %rd961;
	ld.local.u32 	%r498, [%rd215];
	shl.b32 	%r2522, %r2520, 2;
	cvt.u64.u32 	%rd962, %r2522;
	and.b64  	%rd963, %rd962, 28;
	add.s64 	%rd216, %rd2, %rd963;
	ld.local.u32 	%r2523, [%rd216];
	mad.lo.s32 	%r2524, %r2523, -1640531527, %r497;
	st.local.u32 	[%rd215], %r2524;
	setp.gt.u32 	%p133, %r498, %r2524;
	@%p133 bra 	$L__BB0_281;
	xor.b32  	%r3829, %r498, %r497;
	bra.uni 	$L__BB0_282;
$L__BB0_281:
	shf.r.wrap.b32 	%r3829, %r498, %r498, %r497;
$L__BB0_282:
	st.local.u32 	[%rd216], %r3829;
	ld.local.u32 	%r2526, [%rd215];
	add.s32 	%r2527, %r2526, %r3829;
	st.local.u32 	[%rd2+8], %r2527;
	.pragma "used_bytes_mask 61695";
	ld.local.v4.u32 	{%r2528, %r2529, %r2530, %r2531}, [%rd2];
	bfe.u32 	%r2532, %r2528, 0, 8;
	cvt.u16.u32 	%rs291, %r2532;
	bfe.u32 	%r2533, %r2528, 8, 8;
	cvt.u16.u32 	%rs292, %r2533;
	bfe.u32 	%r2534, %r2528, 16, 8;
	cvt.u16.u32 	%rs293, %r2534;
	bfe.u32 	%r2535, %r2528, 24, 8;
	cvt.u16.u32 	%rs294, %r2535;
	bfe.u32 	%r2536, %r2529, 0, 8;
	cvt.u16.u32 	%rs295, %r2536;
	bfe.u32 	%r2537, %r2529, 8, 8;
	cvt.u16.u32 	%rs296, %r2537;
	bfe.u32 	%r2538, %r2529, 16, 8;
	cvt.u16.u32 	%rs297, %r2538;
	bfe.u32 	%r2539, %r2529, 24, 8;
	cvt.u16.u32 	%rs298, %r2539;
	cvt.u16.u32 	%rs299, %r2527;
	shr.u32 	%r2540, %r2527, 8;
	cvt.u16.u32 	%rs300, %r2540;
	{ .reg .b16 tmp; mov.b32 {tmp, %rs301}, %r2527; }
	shr.u32 	%r2541, %r2527, 24;
	cvt.u16.u32 	%rs302, %r2541;
	bfe.u32 	%r2542, %r2531, 0, 8;
	cvt.u16.u32 	%rs303, %r2542;
	bfe.u32 	%r2543, %r2531, 8, 8;
	cvt.u16.u32 	%rs304, %r2543;
	bfe.u32 	%r2544, %r2531, 16, 8;
	cvt.u16.u32 	%rs305, %r2544;
	bfe.u32 	%r2545, %r2531, 24, 8;
	cvt.u16.u32 	%rs306, %r2545;
	ld.local.v4.u32 	{%r2546, %r2547, %r2548, %r2549}, [%rd2+16];
	bfe.u32 	%r2550, %r2546, 0, 8;
	cvt.u16.u32 	%rs307, %r2550;
	bfe.u32 	%r2551, %r2546, 8, 8;
	cvt.u16.u32 	%rs308, %r2551;
	bfe.u32 	%r2552, %r2546, 16, 8;
	cvt.u16.u32 	%rs309, %r2552;
	bfe.u32 	%r2553, %r2546, 24, 8;
	cvt.u16.u32 	%rs310, %r2553;
	bfe.u32 	%r2554, %r2547, 0, 8;
	cvt.u16.u32 	%rs311, %r2554;
	bfe.u32 	%r2555, %r2547, 8, 8;
	cvt.u16.u32 	%rs312, %r2555;
	bfe.u32 	%r2556, %r2547, 16, 8;
	cvt.u16.u32 	%rs313, %r2556;
	bfe.u32 	%r2557, %r2547, 24, 8;
	cvt.u16.u32 	%rs314, %r2557;
	bfe.u32 	%r2558, %r2548, 0, 8;
	cvt.u16.u32 	%rs315, %r2558;
	bfe.u32 	%r2559, %r2548, 8, 8;
	cvt.u16.u32 	%rs316, %r2559;
	bfe.u32 	%r2560, %r2548, 16, 8;
	cvt.u16.u32 	%rs317, %r2560;
	bfe.u32 	%r2561, %r2548, 24, 8;
	cvt.u16.u32 	%rs318, %r2561;
	bfe.u32 	%r2562, %r2549, 0, 8;
	cvt.u16.u32 	%rs319, %r2562;
	bfe.u32 	%r2563, %r2549, 8, 8;
	cvt.u16.u32 	%rs320, %r2563;
	bfe.u32 	%r2564, %r2549, 16, 8;
	cvt.u16.u32 	%rs321, %r2564;
	bfe.u32 	%r2565, %r2549, 24, 8;
	cvt.u16.u32 	%rs322, %r2565;
	mov.b32 	%r3830, 0;
	ld.const.u32 	%r2723, [BLAKE3_IV_CU];
	ld.const.u32 	%r2724, [BLAKE3_IV_CU+4];
	ld.const.u32 	%r2725, [BLAKE3_IV_CU+8];
	ld.const.u32 	%r2726, [BLAKE3_IV_CU+12];
	ld.const.u32 	%r2727, [BLAKE3_IV_CU+16];
	ld.const.u32 	%r2728, [BLAKE3_IV_CU+20];
	ld.const.u32 	%r2729, [BLAKE3_IV_CU+24];
	ld.const.u32 	%r2730, [BLAKE3_IV_CU+28];
	ld.const.u8 	%r2731, [BLAKE3_MSG_PERMUTATION_CU];
	ld.const.u8 	%r2733, [BLAKE3_MSG_PERMUTATION_CU+1];
	ld.const.u8 	%r2735, [BLAKE3_MSG_PERMUTATION_CU+2];
	ld.const.u8 	%r2737, [BLAKE3_MSG_PERMUTATION_CU+3];
	ld.const.u8 	%r2739, [BLAKE3_MSG_PERMUTATION_CU+4];
	ld.const.u8 	%r2741, [BLAKE3_MSG_PERMUTATION_CU+5];
	ld.const.u8 	%r2743, [BLAKE3_MSG_PERMUTATION_CU+6];
	ld.const.u8 	%r2745, [BLAKE3_MSG_PERMUTATION_CU+7];
	ld.const.u8 	%r2747, [BLAKE3_MSG_PERMUTATION_CU+8];
	ld.const.u8 	%r2749, [BLAKE3_MSG_PERMUTATION_CU+9];
	ld.const.u8 	%r2751, [BLAKE3_MSG_PERMUTATION_CU+10];
	ld.const.u8 	%r2753, [BLAKE3_MSG_PERMUTATION_CU+11];
	ld.const.u8 	%r2755, [BLAKE3_MSG_PERMUTATION_CU+12];
	ld.const.u8 	%r2757, [BLAKE3_MSG_PERMUTATION_CU+13];
	ld.const.u8 	%r2759, [BLAKE3_MSG_PERMUTATION_CU+14];
	ld.const.u8 	%r2761, [BLAKE3_MSG_PERMUTATION_CU+15];
$L__BB0_283:
	ld.param.u64 	%rd1109, [_Z23NoirLedger_hash_main_cuPKhjPhS0__param_3];
	cvt.u64.u16 	%rd964, %rs298;
	shl.b64 	%rd965, %rd964, 56;
	cvt.u64.u16 	%rd966, %rs297;
	shl.b64 	%rd967, %rd966, 48;
	and.b64  	%rd968, %rd967, 71776119061217280;
	or.b64  	%rd969, %rd965, %rd968;
	cvt.u64.u16 	%rd970, %rs296;
	shl.b64 	%rd971, %rd970, 40;
	and.b64  	%rd972, %rd971, 280375465082880;
	or.b64  	%rd973, %rd969, %rd972;
	cvt.u64.u16 	%rd974, %rs295;
	and.b64  	%rd975, %rd974, 255;
	shl.b64 	%rd976, %rd974, 32;
	and.b64  	%rd977, %rd976, 1095216660480;
	shr.u64 	%rd978, %rd973, 32;
	or.b64  	%rd979, %rd978, %rd975;
	or.b64  	%rd980, %rd973, %rd977;
	cvt.u32.u16 	%r2567, %rs294;
	and.b32  	%r2568, %r2567, 255;
	mul.wide.u32 	%rd981, %r2568, 16777216;
	cvt.u32.u16 	%r2569, %rs293;
	and.b32  	%r2570, %r2569, 255;
	mul.wide.u32 	%rd982, %r2570, 65536;
	cvt.u32.u16 	%r2571, %rs292;
	and.b32  	%r2572, %r2571, 255;
	mul.wide.u32 	%rd983, %r2572, 256;
	or.b64  	%rd984, %rd981, %rd982;
	or.b64  	%rd985, %rd984, %rd980;
	cvt.u64.u16 	%rd986, %rs291;
	and.b64  	%rd987, %rd986, 255;
	or.b64  	%rd988, %rd983, %rd987;
	or.b64  	%rd989, %rd988, %rd985;
	mul.lo.s64 	%rd990, %rd989, -7046029254386353131;
	xor.b64  	%rd991, %rd990, %rd979;
	shr.u64 	%rd992, %rd991, 6;
	mul.hi.u64 	%rd993, %rd992, 288230444871204865;
	shr.u64 	%rd994, %rd993, 16;
	mul.lo.s64 	%rd995, %rd994, 268435392;
	sub.s64 	%rd996, %rd991, %rd995;
	cvta.to.global.u64 	%rd997, %rd1109;
	add.s64 	%rd998, %rd997, %rd996;
	ld.global.u8 	%r2573, [%rd998];
	ld.global.u8 	%rs195, [%rd998+1];
	ld.global.u8 	%r2574, [%rd998+2];
	ld.global.u8 	%r2575, [%rd998+4];
	ld.global.u8 	%rs196, [%rd998+5];
	ld.global.u8 	%r2576, [%rd998+6];
	ld.global.u8 	%r2577, [%rd998+8];
	ld.global.u8 	%rs197, [%rd998+9];
	ld.global.u8 	%r2578, [%rd998+10];
	ld.global.u8 	%r2579, [%rd998+12];
	ld.global.u8 	%rs198, [%rd998+13];
	ld.global.u8 	%r2580, [%rd998+14];
	ld.global.u8 	%r2581, [%rd998+16];
	ld.global.u8 	%rs199, [%rd998+17];
	ld.global.u8 	%r2582, [%rd998+18];
	ld.global.u8 	%r2583, [%rd998+20];
	ld.global.u8 	%rs200, [%rd998+21];
	ld.global.u8 	%r2584, [%rd998+22];
	ld.global.u8 	%r2585, [%rd998+24];
	ld.global.u8 	%rs201, [%rd998+25];
	ld.global.u8 	%r2586, [%rd998+26];
	ld.global.u8 	%r2587, [%rd998+28];
	ld.global.u8 	%rs202, [%rd998+29];
	ld.global.u8 	%r2588, [%rd998+30];
	ld.global.u8 	%rs81, [%rd998+32];
	ld.global.u8 	%rs82, [%rd998+33];
	ld.global.u8 	%rs83, [%rd998+34];
	ld.global.u8 	%rs84, [%rd998+35];
	ld.global.u8 	%rs85, [%rd998+36];
	ld.global.u8 	%rs86, [%rd998+37];
	ld.global.u8 	%rs87, [%rd998+38];
	ld.global.u8 	%rs88, [%rd998+39];
	ld.global.u8 	%rs89, [%rd998+40];
	ld.global.u8 	%rs90, [%rd998+41];
	ld.global.u8 	%rs91, [%rd998+42];
	ld.global.u8 	%rs92, [%rd998+43];
	ld.global.u8 	%rs93, [%rd998+44];
	ld.global.u8 	%rs94, [%rd998+45];
	ld.global.u8 	%rs95, [%rd998+46];
	ld.global.u8 	%rs96, [%rd998+47];
	ld.global.u8 	%rs97, [%rd998+48];
	ld.global.u8 	%rs98, [%rd998+49];
	ld.global.u8 	%rs99, [%rd998+50];
	ld.global.u8 	%rs100, [%rd998+51];
	ld.global.u8 	%rs101, [%rd998+52];
	ld.global.u8 	%rs102, [%rd998+53];
	ld.global.u8 	%rs103, [%rd998+54];
	ld.global.u8 	%rs104, [%rd998+55];
	ld.global.u8 	%rs105, [%rd998+56];
	ld.global.u8 	%rs106, [%rd998+57];
	ld.global.u8 	%rs107, [%rd998+58];
	ld.global.u8 	%rs108, [%rd998+59];
	ld.global.u8 	%rs109, [%rd998+60];
	ld.global.u8 	%rs110, [%rd998+61];
	ld.global.u8 	%rs111, [%rd998+62];
	ld.global.u8 	%rs112, [%rd998+63];
	cvt.u32.u16 	%r2589, %rs291;
	and.b32  	%r2590, %r2589, 255;
	and.b16  	%rs203, %rs292, 255;
	mul.wide.u16 	%r2591, %rs203, 256;
	or.b32  	%r2592, %r2591, %r2590;
	shl.b32 	%r2593, %r2569, 16;
	and.b32  	%r2594, %r2593, 16711680;
	or.b32  	%r2595, %r2592, %r2594;
	shl.b32 	%r2596, %r2567, 24;
	or.b32  	%r2597, %r2595, %r2596;
	cvt.u32.u16 	%r2598, %rs295;
	and.b32  	%r2599, %r2598, 255;
	and.b16  	%rs204, %rs296, 255;
	mul.wide.u16 	%r2600, %rs204, 256;
	or.b32  	%r2601, %r2600, %r2599;
	cvt.u32.u16 	%r2602, %rs297;
	shl.b32 	%r2603, %r2602, 16;
	and.b32  	%r2604, %r2603, 16711680;
	or.b32  	%r2605, %r2601, %r2604;
	cvt.u32.u16 	%r2606, %rs298;
	shl.b32 	%r2607, %r2606, 24;
	or.b32  	%r2608, %r2605, %r2607;
	cvt.u32.u16 	%r2609, %rs299;
	and.b32  	%r2610, %r2609, 255;
	and.b16  	%rs205, %rs300, 255;
	mul.wide.u16 	%r2611, %rs205, 256;
	or.b32  	%r2612, %r2611, %r2610;
	cvt.u32.u16 	%r2613, %rs301;
	shl.b32 	%r2614, %r2613, 16;
	and.b32  	%r2615, %r2614, 16711680;
	or.b32  	%r2616, %r2612, %r2615;
	cvt.u32.u16 	%r2617, %rs302;
	shl.b32 	%r2618, %r2617, 24;
	or.b32  	%r2619, %r2616, %r2618;
	cvt.u32.u16 	%r2620, %rs303;
	and.b32  	%r2621, %r2620, 255;
	and.b16  	%rs206, %rs304, 255;
	mul.wide.u16 	%r2622, %rs206, 256;
	or.b32  	%r2623, %r2622, %r2621;
	cvt.u32.u16 	%r2624, %rs305;
	shl.b32 	%r2625, %r2624, 16;
	and.b32  	%r2626, %r2625, 16711680;
	or.b32  	%r2627, %r2623, %r2626;
	cvt.u32.u16 	%r2628, %rs306;
	shl.b32 	%r2629, %r2628, 24;
	or.b32  	%r2630, %r2627, %r2629;
	cvt.u32.u16 	%r2631, %rs307;
	and.b32  	%r2632, %r2631, 255;
	and.b16  	%rs207, %rs308, 255;
	mul.wide.u16 	%r2633, %rs207, 256;
	or.b32  	%r2634, %r2633, %r2632;
	cvt.u32.u16 	%r2635, %rs309;
	shl.b32 	%r2636, %r2635, 16;
	and.b32  	%r2637, %r2636, 16711680;
	or.b32  	%r2638, %r2634, %r2637;
	cvt.u32.u16 	%r2639, %rs310;
	shl.b32 	%r2640, %r2639, 24;
	or.b32  	%r2641, %r2638, %r2640;
	cvt.u32.u16 	%r2642, %rs311;
	and.b32  	%r2643, %r2642, 255;
	and.b16  	%rs208, %rs312, 255;
	mul.wide.u16 	%r2644, %rs208, 256;
	or.b32  	%r2645, %r2644, %r2643;
	cvt.u32.u16 	%r2646, %rs313;
	shl.b32 	%r2647, %r2646, 16;
	and.b32  	%r2648, %r2647, 16711680;
	or.b32  	%r2649, %r2645, %r2648;
	cvt.u32.u16 	%r2650, %rs314;
	shl.b32 	%r2651, %r2650, 24;
	or.b32  	%r2652, %r2649, %r2651;
	cvt.u32.u16 	%r2653, %rs315;
	and.b32  	%r2654, %r2653, 255;
	and.b16  	%rs209, %rs316, 255;
	mul.wide.u16 	%r2655, %rs209, 256;
	or.b32  	%r2656, %r2655, %r2654;
	cvt.u32.u16 	%r2657, %rs317;
	shl.b32 	%r2658, %r2657, 16;
	and.b32  	%r2659, %r2658, 16711680;
	or.b32  	%r2660, %r2656, %r2659;
	cvt.u32.u16 	%r2661, %rs318;
	shl.b32 	%r2662, %r2661, 24;
	or.b32  	%r2663, %r2660, %r2662;
	cvt.u32.u16 	%r2664, %rs319;
	and.b32  	%r2665, %r2664, 255;
	and.b16  	%rs210, %rs320, 255;
	mul.wide.u16 	%r2666, %rs210, 256;
	or.b32  	%r2667, %r2666, %r2665;
	cvt.u32.u16 	%r2668, %rs321;
	shl.b32 	%r2669, %r2668, 16;
	and.b32  	%r2670, %r2669, 16711680;
	or.b32  	%r2671, %r2667, %r2670;
	cvt.u32.u16 	%r2672, %rs322;
	shl.b32 	%r2673, %r2672, 24;
	or.b32  	%r2674, %r2671, %r2673;
	mul.wide.u16 	%r2675, %rs195, 256;
	or.b32  	%r2676, %r2675, %r2573;
	shl.b32 	%r2677, %r2574, 16;
	or.b32  	%r2678, %r2676, %r2677;
	ld.global.u8 	%r2679, [%rd998+3];
	shl.b32 	%r2680, %r2679, 24;
	or.b32  	%r503, %r2678, %r2680;
	mul.wide.u16 	%r2681, %rs196, 256;
	or.b32  	%r2682, %r2681, %r2575;
	shl.b32 	%r2683, %r2576, 16;
	or.b32  	%r2684, %r2682, %r2683;
	ld.global.u8 	%r2685, [%rd998+7];
	shl.b32 	%r2686, %r2685, 24;
	or.b32  	%r504, %r2684, %r2686;
	mul.wide.u16 	%r2687, %rs197, 256;
	or.b32  	%r2688, %r2687, %r2577;
	shl.b32 	%r2689, %r2578, 16;
	or.b32  	%r2690, %r2688, %r2689;
	ld.global.u8 	%r2691, [%rd998+11];
	shl.b32 	%r2692, %r2691, 24;
	or.b32  	%r505, %r2690, %r2692;
	mul.wide.u16 	%r2693, %rs198, 256;
	or.b32  	%r2694, %r2693, %r2579;
	shl.b32 	%r2695, %r2580, 16;
	or.b32  	%r2696, %r2694, %r2695;
	ld.global.u8 	%r2697, [%rd998+15];
	shl.b32 	%r2698, %r2697, 24;
	or.b32  	%r506, %r2696, %r2698;
	mul.wide.u16 	%r2699, %rs199, 256;
	or.b32  	%r2700, %r2699, %r2581;
	shl.b32 	%r2701, %r2582, 16;
	or.b32  	%r2702, %r2700, %r2701;
	ld.global.u8 	%r2703, [%rd998+19];
	shl.b32 	%r2704, %r2703, 24;
	or.b32  	%r3894, %r2702, %r2704;
	mul.wide.u16 	%r2705, %rs200, 256;
	or.b32  	%r2706, %r2705, %r2583;
	shl.b32 	%r2707, %r2584, 16;
	or.b32  	%r2708, %r2706, %r2707;
	ld.global.u8 	%r2709, [%rd998+23];
	shl.b32 	%r2710, %r2709, 24;
	or.b32  	%r3890, %r2708, %r2710;
	mul.wide.u16 	%r2711, %rs201, 256;
	or.b32  	%r2712, %r2711, %r2585;
	shl.b32 	%r2713, %r2586, 16;
	or.b32  	%r2714, %r2712, %r2713;
	ld.global.u8 	%r2715, [%rd998+27];
	shl.b32 	%r2716, %r2715, 24;
	or.b32  	%r3886, %r2714, %r2716;
	mul.wide.u16 	%r2717, %rs202, 256;
	or.b32  	%r2718, %r2717, %r2587;
	shl.b32 	%r2719, %r2588, 16;
	or.b32  	%r2720, %r2718, %r2719;
	ld.global.u8 	%r2721, [%rd998+31];
	shl.b32 	%r2722, %r2721, 24;
	or.b32  	%r3882, %r2720, %r2722;
	xor.b32  	%r3846, %r2723, %r2597;
	xor.b32  	%r3842, %r2724, %r2608;
	xor.b32  	%r3838, %r2725, %r2619;
	xor.b32  	%r3834, %r2726, %r2630;
	st.local.v4.u32 	[%rd2], {%r3846, %r3842, %r3838, %r3834};
	xor.b32  	%r3845, %r2727, %r2641;
	xor.b32  	%r3841, %r2728, %r2652;
	xor.b32  	%r3837, %r2729, %r2663;
	xor.b32  	%r3833, %r2730, %r2674;
	st.local.v4.u32 	[%rd2+16], {%r3845, %r3841, %r3837, %r3833};
	st.local.v4.u32 	[%rd2+32], {%r503, %r504, %r505, %r506};
	st.local.v4.u32 	[%rd2+48], {%r3894, %r3890, %r3886, %r3882};
	mov.b32 	%r3847, 0;
	mov.u32 	%r3848, %r506;
	mov.u32 	%r3849, %r3882;
	mov.u32 	%r3852, %r505;
	mov.u32 	%r3853, %r3886;
	mov.u32 	%r3856, %r504;
	mov.u32 	%r3857, %r3890;
	mov.u32 	%r3860, %r503;
	mov.u32 	%r3861, %r3894;
$L__BB0_284:
	mul.wide.u32 	%rd999, %r2731, 4;
	add.s64 	%rd1000, %rd2, %rd999;
	ld.local.u32 	%r2732, [%rd1000];
	mul.wide.u32 	%rd1001, %r2733, 4;
	add.s64 	%rd217, %rd2, %rd1001;
	ld.local.u32 	%r2734, [%rd217];
	mul.wide.u32 	%rd1002, %r2735, 4;
	add.s64 	%rd1003, %rd2, %rd1002;
	ld.local.u32 	%r2736, [%rd1003];
	mul.wide.u32 	%rd1004, %r2737, 4;
	add.s64 	%rd1005, %rd2, %rd1004;
	ld.local.u32 	%r2738, [%rd1005];
	mul.wide.u32 	%rd1006, %r2739, 4;
	add.s64 	%rd1007, %rd2, %rd1006;
	ld.local.u32 	%r2740, [%rd1007];
	mul.wide.u32 	%rd1008, %r2741, 4;
	add.s64 	%rd1009, %rd2, %rd1008;
	ld.local.u32 	%r2742, [%rd1009];
	mul.wide.u32 	%rd1010, %r2743, 4;
	add.s64 	%rd1011, %rd2, %rd1010;
	ld.local.u32 	%r2744, [%rd1011];
	mul.wide.u32 	%rd1012, %r2745, 4;
	add.s64 	%rd1013, %rd2, %rd1012;
	ld.local.u32 	%r2746, [%rd1013];
	mul.wide.u32 	%rd1014, %r2747, 4;
	add.s64 	%rd1015, %rd2, %rd1014;
	ld.local.u32 	%r2748, [%rd1015];
	mul.wide.u32 	%rd1016, %r2749, 4;
	add.s64 	%rd1017, %rd2, %rd1016;
	ld.local.u32 	%r2750, [%rd1017];
	mul.wide.u32 	%rd1018, %r2751, 4;
	add.s64 	%rd1019, %rd2, %rd1018;
	ld.local.u32 	%r2752, [%rd1019];
	mul.wide.u32 	%rd1020, %r2753, 4;
	add.s64 	%rd1021, %rd2, %rd1020;
	ld.local.u32 	%r2754, [%rd1021];
	mul.wide.u32 	%rd1022, %r2755, 4;
	add.s64 	%rd1023, %rd2, %rd1022;
	ld.local.u32 	%r2756, [%rd1023];
	mul.wide.u32 	%rd1024, %r2757, 4;
	add.s64 	%rd218, %rd2, %rd1024;
	ld.local.u32 	%r2758, [%rd218];
	mul.wide.u32 	%rd1025, %r2759, 4;
	add.s64 	%rd1026, %rd2, %rd1025;
	ld.local.u32 	%r2760, [%rd1026];
	mul.wide.u32 	%rd1027, %r2761, 4;
	add.s64 	%rd1028, %rd2, %rd1027;
	ld.local.u32 	%r2762, [%rd1028];
	add.s32 	%r2763, %r3845, %r3846;
	add.s32 	%r2764, %r2763, %r2732;
	xor.b32  	%r2765, %r3861, %r2764;
	shf.l.wrap.b32 	%r2766, %r2765, %r2765, 16;
	add.s32 	%r2767, %r3860, %r2766;
	xor.b32  	%r2768, %r3845, %r2767;
	shf.l.wrap.b32 	%r2769, %r2768, %r2768, 20;
	add.s32 	%r2770, %r2764, %r2769;
	add.s32 	%r2771, %r2770, %r2734;
	xor.b32  	%r2772, %r2766, %r2771;
	shf.l.wrap.b32 	%r2773, %r2772, %r2772, 24;
	add.s32 	%r2774, %r2767, %r2773;
	xor.b32  	%r2775, %r2769, %r2774;
	shf.l.wrap.b32 	%r2776, %r2775, %r2775, 25;
	add.s32 	%r2777, %r3841, %r3842;
	add.s32 	%r2778, %r2777, %r2736;
	xor.b32  	%r2779, %r3857, %r2778;
	shf.l.wrap.b32 	%r2780, %r2779, %r2779, 16;
	add.s32 	%r2781, %r3856, %r2780;
	xor.b32  	%r2782, %r3841, %r2781;
	shf.l.wrap.b32 	%r2783, %r2782, %r2782, 20;
	add.s32 	%r2784, %r2778, %r2783;
	add.s32 	%r2785, %r2784, %r2738;
	xor.b32  	%r2786, %r2780, %r2785;
	shf.l.wrap.b32 	%r2787, %r2786, %r2786, 24;
	add.s32 	%r2788, %r2781, %r2787;
	xor.b32  	%r2789, %r2783, %r2788;
	shf.l.wrap.b32 	%r2790, %r2789, %r2789, 25;
	add.s32 	%r2791, %r3837, %r3838;
	add.s32 	%r2792, %r2791, %r2740;
	xor.b32  	%r2793, %r3853, %r2792;
	shf.l.wrap.b32 	%r2794, %r2793, %r2793, 16;
	add.s32 	%r2795, %r3852, %r2794;
	xor.b32  	%r2796, %r3837, %r2795;
	shf.l.wrap.b32 	%r2797, %r2796, %r2796, 20;
	add.s32 	%r2798, %r2792, %r2797;
	add.s32 	%r2799, %r2798, %r2742;
	xor.b32  	%r2800, %r2794, %r2799;
	shf.l.wrap.b32 	%r2801, %r2800, %r2800, 24;
	add.s32 	%r2802, %r2795, %r2801;
	xor.b32  	%r2803, %r2797, %r2802;
	shf.l.wrap.b32 	%r2804, %r2803, %r2803, 25;
	add.s32 	%r2805, %r3833, %r3834;
	add.s32 	%r2806, %r2805, %r2744;
	xor.b32  	%r2807, %r3849, %r2806;
	shf.l.wrap.b32 	%r2808, %r2807, %r2807, 16;
	add.s32 	%r2809, %r3848, %r2808;
	xor.b32  	%r2810, %r3833, %r2809;
	shf.l.wrap.b32 	%r2811, %r2810, %r2810, 20;
	add.s32 	%r2812, %r2806, %r2811;
	add.s32 	%r2813, %r2812, %r2746;
	xor.b32  	%r2814, %r2808, %r2813;
	shf.l.wrap.b32 	%r2815, %r2814, %r2814, 24;
	add.s32 	%r2816, %r2809, %r2815;
	xor.b32  	%r2817, %r2811, %r2816;
	shf.l.wrap.b32 	%r2818, %r2817, %r2817, 25;
	add.s32 	%r2819, %r2790, %r2771;
	add.s32 	%r2820, %r2819, %r2748;
	xor.b32  	%r2821, %r2815, %r2820;
	shf.l.wrap.b32 	%r2822, %r2821, %r2821, 16;
	add.s32 	%r2823, %r2802, %r2822;
	xor.b32  	%r2824, %r2790, %r2823;
	shf.l.wrap.b32 	%r2825, %r2824, %r2824, 20;
	add.s32 	%r2826, %r2820, %r2825;
	add.s32 	%r3846, %r2826, %r2750;
	xor.b32  	%r2827, %r2822, %r3846;
	shf.l.wrap.b32 	%r3849, %r2827, %r2827, 24;
	add.s32 	%r3852, %r2823, %r3849;
	xor.b32  	%r2828, %r2825, %r3852;
	shf.l.wrap.b32 	%r3841, %r2828, %r2828, 25;
	add.s32 	%r2829, %r2804, %r2785;
	add.s32 	%r2830, %r2829, %r2752;
	xor.b32  	%r2831, %r2773, %r2830;
	shf.l.wrap.b32 	%r2832, %r2831, %r2831, 16;
	add.s32 	%r2833, %r2816, %r2832;
	xor.b32  	%r2834, %r2804, %r2833;
	shf.l.wrap.b32 	%r2835, %r2834, %r2834, 20;
	add.s32 	%r2836, %r2830, %r2835;
	add.s32 	%r3842, %r2836, %r2754;
	xor.b32  	%r2837, %r2832, %r3842;
	shf.l.wrap.b32 	%r3861, %r2837, %r2837, 24;
	add.s32 	%r3848, %r2833, %r3861;
	xor.b32  	%r2838, %r2835, %r3848;
	shf.l.wrap.b32 	%r3837, %r2838, %r2838, 25;
	add.s32 	%r2839, %r2818, %r2799;
	add.s32 	%r2840, %r2839, %r2756;
	xor.b32  	%r2841, %r2787, %r2840;
	shf.l.wrap.b32 	%r2842, %r2841, %r2841, 16;
	add.s32 	%r2843, %r2774, %r2842;
	xor.b32  	%r2844, %r2818, %r2843;
	shf.l.wrap.b32 	%r2845, %r2844, %r2844, 20;
	add.s32 	%r2846, %r2840, %r2845;
	add.s32 	%r3838, %r2846, %r2758;
	xor.b32  	%r2847, %r2842, %r3838;
	shf.l.wrap.b32 	%r3857, %r2847, %r2847, 24;
	add.s32 	%r3860, %r2843, %r3857;
	xor.b32  	%r2848, %r2845, %r3860;
	shf.l.wrap.b32 	%r3833, %r2848, %r2848, 25;
	add.s32 	%r2849, %r2776, %r2813;
	add.s32 	%r2850, %r2849, %r2760;
	xor.b32  	%r2851, %r2801, %r2850;
	shf.l.wrap.b32 	%r2852, %r2851, %r2851, 16;
	add.s32 	%r2853, %r2788, %r2852;
	xor.b32  	%r2854, %r2776, %r2853;
	shf.l.wrap.b32 	%r2855, %r2854, %r2854, 20;
	add.s32 	%r2856, %r2850, %r2855;
	add.s32 	%r3834, %r2856, %r2762;
	st.local.v4.u32 	[%rd2], {%r3846, %r3842, %r3838, %r3834};
	xor.b32  	%r2857, %r2852, %r3834;
	shf.l.wrap.b32 	%r3853, %r2857, %r2857, 24;
	st.local.v4.u32 	[%rd2+48], {%r3861, %r3857, %r3853, %r3849};
	add.s32 	%r3856, %r2853, %r3853;
	st.local.v4.u32 	[%rd2+32], {%r3860, %r3856, %r3852, %r3848};
	xor.b32  	%r2858, %r2855, %r3856;
	shf.l.wrap.b32 	%r3845, %r2858, %r2858, 25;
	st.local.v4.u32 	[%rd2+16], {%r3845, %r3841, %r3837, %r3833};
	add.s32 	%r3847, %r3847, 1;
	setp.ne.s32 	%p134, %r3847, 7;
	@%p134 bra 	$L__BB0_284;
	mul.wide.u16 	%r2860, %rs82, 256;
	cvt.u32.u16 	%r2861, %rs81;
	and.b32  	%r2862, %r2861, 255;
	or.b32  	%r2863, %r2860, %r2862;
	cvt.u32.u16 	%r2864, %rs83;
	shl.b32 	%r2865, %r2864, 16;
	and.b32  	%r2866, %r2865, 16711680;
	or.b32  	%r2867, %r2863, %r2866;
	cvt.u32.u16 	%r2868, %rs84;
	shl.b32 	%r2869, %r2868, 24;
	or.b32  	%r2870, %r2867, %r2869;
	mul.wide.u16 	%r2871, %rs86, 256;
	cvt.u32.u16 	%r2872, %rs85;
	and.b32  	%r2873, %r2872, 255;
	or.b32  	%r2874, %r2871, %r2873;
	cvt.u32.u16 	%r2875, %rs87;
	shl.b32 	%r2876, %r2875, 16;
	and.b32  	%r2877, %r2876, 16711680;
	or.b32  	%r2878, %r2874, %r2877;
	cvt.u32.u16 	%r2879, %rs88;
	shl.b32 	%r2880, %r2879, 24;
	or.b32  	%r2881, %r2878, %r2880;
	mul.wide.u16 	%r2882, %rs90, 256;
	cvt.u32.u16 	%r2883, %rs89;
	and.b32  	%r2884, %r2883, 255;
	or.b32  	%r2885, %r2882, %r2884;
	cvt.u32.u16 	%r2886, %rs91;
	shl.b32 	%r2887, %r2886, 16;
	and.b32  	%r2888, %r2887, 16711680;
	or.b32  	%r2889, %r2885, %r2888;
	cvt.u32.u16 	%r2890, %rs92;
	shl.b32 	%r2891, %r2890, 24;
	or.b32  	%r2892, %r2889, %r2891;
	mul.wide.u16 	%r2893, %rs94, 256;
	cvt.u32.u16 	%r2894, %rs93;
	and.b32  	%r2895, %r2894, 255;
	or.b32  	%r2896, %r2893, %r2895;
	cvt.u32.u16 	%r2897, %rs95;
	shl.b32 	%r2898, %r2897, 16;
	and.b32  	%r2899, %r2898, 16711680;
	or.b32  	%r2900, %r2896, %r2899;
	cvt.u32.u16 	%r2901, %rs96;
	shl.b32 	%r2902, %r2901, 24;
	or.b32  	%r2903, %r2900, %r2902;
	mul.wide.u16 	%r2904, %rs98, 256;
	cvt.u32.u16 	%r2905, %rs97;
	and.b32  	%r2906, %r2905, 255;
	or.b32  	%r2907, %r2904, %r2906;
	cvt.u32.u16 	%r2908, %rs99;
	shl.b32 	%r2909, %r2908, 16;
	and.b32  	%r2910, %r2909, 16711680;
	or.b32  	%r2911, %r2907, %r2910;
	cvt.u32.u16 	%r2912, %rs100;
	shl.b32 	%r2913, %r2912, 24;
	or.b32  	%r2914, %r2911, %r2913;
	mul.wide.u16 	%r2915, %rs102, 256;
	cvt.u32.u16 	%r2916, %rs101;
	and.b32  	%r2917, %r2916, 255;
	or.b32  	%r2918, %r2915, %r2917;
	cvt.u32.u16 	%r2919, %rs103;
	shl.b32 	%r2920, %r2919, 16;
	and.b32  	%r2921, %r2920, 16711680;
	or.b32  	%r2922, %r2918, %r2921;
	cvt.u32.u16 	%r2923, %rs104;
	shl.b32 	%r2924, %r2923, 24;
	or.b32  	%r2925, %r2922, %r2924;
	mul.wide.u16 	%r2926, %rs106, 256;
	cvt.u32.u16 	%r2927, %rs105;
	and.b32  	%r2928, %r2927, 255;
	or.b32  	%r2929, %r2926, %r2928;
	cvt.u32.u16 	%r2930, %rs107;
	shl.b32 	%r2931, %r2930, 16;
	and.b32  	%r2932, %r2931, 16711680;
	or.b32  	%r2933, %r2929, %r2932;
	cvt.u32.u16 	%r2934, %rs108;
	shl.b32 	%r2935, %r2934, 24;
	or.b32  	%r2936, %r2933, %r2935;
	mul.wide.u16 	%r2937, %rs110, 256;
	cvt.u32.u16 	%r2938, %rs109;
	and.b32  	%r2939, %r2938, 255;
	or.b32  	%r2940, %r2937, %r2939;
	cvt.u32.u16 	%r2941, %rs111;
	shl.b32 	%r2942, %r2941, 16;
	and.b32  	%r2943, %r2942, 16711680;
	or.b32  	%r2944, %r2940, %r2943;
	cvt.u32.u16 	%r2945, %rs112;
	shl.b32 	%r2946, %r2945, 24;
	or.b32  	%r2947, %r2944, %r2946;
	st.local.v4.u32 	[%rd2+32], {%r3860, %r3856, %r3852, %r3848};
	st.local.v4.u32 	[%rd2+48], {%r3861, %r3857, %r3853, %r3849};
	xor.b32  	%r3891, %r3846, %r2870;
	xor.b32  	%r3887, %r3842, %r2881;
	xor.b32  	%r3883, %r3838, %r2892;
	xor.b32  	%r3851, %r3834, %r2903;
	st.local.v4.u32 	[%rd2], {%r3891, %r3887, %r3883, %r3851};
	xor.b32  	%r3862, %r3845, %r2914;
	xor.b32  	%r3858, %r3841, %r2925;
	xor.b32  	%r3854, %r3837, %r2936;
	xor.b32  	%r3850, %r3833, %r2947;
	st.local.v4.u32 	[%rd2+16], {%r3862, %r3858, %r3854, %r3850};
	mov.b32 	%r3864, 0;
$L__BB0_286:
	mul.wide.u32 	%rd1029, %r2731, 4;
	add.s64 	%rd1030, %rd2, %rd1029;
	ld.local.u32 	%r2949, [%rd1030];
	ld.local.u32 	%r2950, [%rd217];
	mul.wide.u32 	%rd1031, %r2735, 4;
	add.s64 	%rd1032, %rd2, %rd1031;
	ld.local.u32 	%r2952, [%rd1032];
	mul.wide.u32 	%rd1033, %r2737, 4;
	add.s64 	%rd1034, %rd2, %rd1033;
	ld.local.u32 	%r2954, [%rd1034];
	mul.wide.u32 	%rd1035, %r2739, 4;
	add.s64 	%rd1036, %rd2, %rd1035;
	ld.local.u32 	%r2956, [%rd1036];
	mul.wide.u32 	%rd1037, %r2741, 4;
	add.s64 	%rd1038, %rd2, %rd1037;
	ld.local.u32 	%r2958, [%rd1038];
	mul.wide.u32 	%rd1039, %r2743, 4;
	add.s64 	%rd1040, %rd2, %rd1039;
	ld.local.u32 	%r2960, [%rd1040];
	mul.wide.u32 	%rd1041, %r2745, 4;
	add.s64 	%rd1042, %rd2, %rd1041;
	ld.local.u32 	%r2962, [%rd1042];
	mul.wide.u32 	%rd1043, %r2747, 4;
	add.s64 	%rd1044, %rd2, %rd1043;
	ld.local.u32 	%r2964, [%rd1044];
	mul.wide.u32 	%rd1045, %r2749, 4;
	add.s64 	%rd1046, %rd2, %rd1045;
	ld.local.u32 	%r2966, [%rd1046];
	mul.wide.u32 	%rd1047, %r2751, 4;
	add.s64 	%rd1048, %rd2, %rd1047;
	ld.local.u32 	%r2968, [%rd1048];
	mul.wide.u32 	%rd1049, %r2753, 4;
	add.s64 	%rd1050, %rd2, %rd1049;
	ld.local.u32 	%r2970, [%rd1050];
	mul.wide.u32 	%rd1051, %r2755, 4;
	add.s64 	%rd1052, %rd2, %rd1051;
	ld.local.u32 	%r2972, [%rd1052];
	ld.local.u32 	%r2973, [%rd218];
	mul.wide.u32 	%rd1053, %r2759, 4;
	add.s64 	%rd1054, %rd2, %rd1053;
	ld.local.u32 	%r2975, [%rd1054];
	mul.wide.u32 	%rd1055, %r2761, 4;
	add.s64 	%rd1056, %rd2, %rd1055;
	ld.local.u32 	%r2977, [%rd1056];
	add.s32 	%r2978, %r3862, %r3891;
	add.s32 	%r2979, %r2978, %r2949;
	xor.b32  	%r2980, %r3861, %r2979;
	shf.l.wrap.b32 	%r2981, %r2980, %r2980, 16;
	add.s32 	%r2982, %r3860, %r2981;
	xor.b32  	%r2983, %r3862, %r2982;
	shf.l.wrap.b32 	%r2984, %r2983, %r2983, 20;
	add.s32 	%r2985, %r2979, %r2984;
	add.s32 	%r2986, %r2985, %r2950;
	xor.b32  	%r2987, %r2981, %r2986;
	shf.l.wrap.b32 	%r2988, %r2987, %r2987, 24;
	add.s32 	%r2989, %r2982, %r2988;
	xor.b32  	%r2990, %r2984, %r2989;
	shf.l.wrap.b32 	%r2991, %r2990, %r2990, 25;
	add.s32 	%r2992, %r3858, %r3887;
	add.s32 	%r2993, %r2992, %r2952;
	xor.b32  	%r2994, %r3857, %r2993;
	shf.l.wrap.b32 	%r2995, %r2994, %r2994, 16;
	add.s32 	%r2996, %r3856, %r2995;
	xor.b32  	%r2997, %r3858, %r2996;
	shf.l.wrap.b32 	%r2998, %r2997, %r2997, 20;
	add.s32 	%r2999, %r2993, %r2998;
	add.s32 	%r3000, %r2999, %r2954;
	xor.b32  	%r3001, %r2995, %r3000;
	shf.l.wrap.b32 	%r3002, %r3001, %r3001, 24;
	add.s32 	%r3003, %r2996, %r3002;
	xor.b32  	%r3004, %r2998, %r3003;
	shf.l.wrap.b32 	%r3005, %r3004, %r3004, 25;
	add.s32 	%r3006, %r3854, %r3883;
	add.s32 	%r3007, %r3006, %r2956;
	xor.b32  	%r3008, %r3853, %r3007;
	shf.l.wrap.b32 	%r3009, %r3008, %r3008, 16;
	add.s32 	%r3010, %r3852, %r3009;
	xor.b32  	%r3011, %r3854, %r3010;
	shf.l.wrap.b32 	%r3012, %r3011, %r3011, 20;
	add.s32 	%r3013, %r3007, %r3012;
	add.s32 	%r3014, %r3013, %r2958;
	xor.b32  	%r3015, %r3009, %r3014;
	shf.l.wrap.b32 	%r3016, %r3015, %r3015, 24;
	add.s32 	%r3017, %r3010, %r3016;
	xor.b32  	%r3018, %r3012, %r3017;
	shf.l.wrap.b32 	%r3019, %r3018, %r3018, 25;
	add.s32 	%r3020, %r3850, %r3851;
	add.s32 	%r3021, %r3020, %r2960;
	xor.b32  	%r3022, %r3849, %r3021;
	shf.l.wrap.b32 	%r3023, %r3022, %r3022, 16;
	add.s32 	%r3024, %r3848, %r3023;
	xor.b32  	%r3025, %r3850, %r3024;
	shf.l.wrap.b32 	%r3026, %r3025, %r3025, 20;
	add.s32 	%r3027, %r3021, %r3026;
	add.s32 	%r3028, %r3027, %r2962;
	xor.b32  	%r3029, %r3023, %r3028;
	shf.l.wrap.b32 	%r3030, %r3029, %r3029, 24;
	add.s32 	%r3031, %r3024, %r3030;
	xor.b32  	%r3032, %r3026, %r3031;
	shf.l.wrap.b32 	%r3033, %r3032, %r3032, 25;
	add.s32 	%r3034, %r3005, %r2986;
	add.s32 	%r3035, %r3034, %r2964;
	xor.b32  	%r3036, %r3030, %r3035;
	shf.l.wrap.b32 	%r3037, %r3036, %r3036, 16;
	add.s32 	%r3038, %r3017, %r3037;
	xor.b32  	%r3039, %r3005, %r3038;
	shf.l.wrap.b32 	%r3040, %r3039, %r3039, 20;
	add.s32 	%r3041, %r3035, %r3040;
	add.s32 	%r3891, %r3041, %r2966;
	xor.b32  	%r3042, %r3037, %r3891;
	shf.l.wrap.b32 	%r3849, %r3042, %r3042, 24;
	add.s32 	%r3852, %r3038, %r3849;
	xor.b32  	%r3043, %r3040, %r3852;
	shf.l.wrap.b32 	%r3858, %r3043, %r3043, 25;
	add.s32 	%r3044, %r3019, %r3000;
	add.s32 	%r3045, %r3044, %r2968;
	xor.b32  	%r3046, %r2988, %r3045;
	shf.l.wrap.b32 	%r3047, %r3046, %r3046, 16;
	add.s32 	%r3048, %r3031, %r3047;
	xor.b32  	%r3049, %r3019, %r3048;
	shf.l.wrap.b32 	%r3050, %r3049, %r3049, 20;
	add.s32 	%r3051, %r3045, %r3050;
	add.s32 	%r3887, %r3051, %r2970;
	xor.b32  	%r3052, %r3047, %r3887;
	shf.l.wrap.b32 	%r3861, %r3052, %r3052, 24;
	add.s32 	%r3848, %r3048, %r3861;
	xor.b32  	%r3053, %r3050, %r3848;
	shf.l.wrap.b32 	%r3854, %r3053, %r3053, 25;
	add.s32 	%r3054, %r3033, %r3014;
	add.s32 	%r3055, %r3054, %r2972;
	xor.b32  	%r3056, %r3002, %r3055;
	shf.l.wrap.b32 	%r3057, %r3056, %r3056, 16;
	add.s32 	%r3058, %r2989, %r3057;
	xor.b32  	%r3059, %r3033, %r3058;
	shf.l.wrap.b32 	%r3060, %r3059, %r3059, 20;
	add.s32 	%r3061, %r3055, %r3060;
	add.s32 	%r3883, %r3061, %r2973;
	xor.b32  	%r3062, %r3057, %r3883;
	shf.l.wrap.b32 	%r3857, %r3062, %r3062, 24;
	add.s32 	%r3860, %r3058, %r3857;
	xor.b32  	%r3063, %r3060, %r3860;
	shf.l.wrap.b32 	%r3850, %r3063, %r3063, 25;
	add.s32 	%r3064, %r2991, %r3028;
	add.s32 	%r3065, %r3064, %r2975;
	xor.b32  	%r3066, %r3016, %r3065;
	shf.l.wrap.b32 	%r3067, %r3066, %r3066, 16;
	add.s32 	%r3068, %r3003, %r3067;
	xor.b32  	%r3069, %r2991, %r3068;
	shf.l.wrap.b32 	%r3070, %r3069, %r3069, 20;
	add.s32 	%r3071, %r3065, %r3070;
	add.s32 	%r3851, %r3071, %r2977;
	st.local.v4.u32 	[%rd2], {%r3891, %r3887, %r3883, %r3851};
	xor.b32  	%r3072, %r3067, %r3851;
	shf.l.wrap.b32 	%r3853, %r3072, %r3072, 24;
	st.local.v4.u32 	[%rd2+48], {%r3861, %r3857, %r3853, %r3849};
	add.s32 	%r3856, %r3068, %r3853;
	st.local.v4.u32 	[%rd2+32], {%r3860, %r3856, %r3852, %r3848};
	xor.b32  	%r3073, %r3070, %r3856;
	shf.l.wrap.b32 	%r3862, %r3073, %r3073, 25;
	st.local.v4.u32 	[%rd2+16], {%r3862, %r3858, %r3854, %r3850};
	add.s32 	%r3864, %r3864, 1;
	setp.ne.s32 	%p135, %r3864, 7;
	@%p135 bra 	$L__BB0_286;
	mov.b32 	%r3865, 0;
	st.local.v4.u32 	[%rd3], {%r3865, %r3865, %r3865, %r3865};
	st.local.v4.u32 	[%rd3+16], {%r3865, %r3865, %r3865, %r3865};
	st.local.v4.u32 	[%rd3+32], {%r3865, %r3865, %r3865, %r3865};
	st.local.v4.u32 	[%rd3+48], {%r3865, %r3865, %r3865, %r3865};
	mov.u32 	%r3866, %r3865;
	mov.u32 	%r3867, %r3865;
	mov.u32 	%r3868, %r3865;
	mov.u32 	%r3869, %r3865;
	mov.u32 	%r3870, %r3865;
	mov.u32 	%r3871, %r3865;
	mov.u32 	%r3872, %r3865;
	mov.u32 	%r3873, %r3865;
	mov.u32 	%r3874, %r3865;
	mov.u32 	%r3875, %r3865;
	mov.u32 	%r3876, %r3865;
	mov.u32 	%r3877, %r3865;
	mov.u32 	%r3878, %r3865;
	mov.u32 	%r3879, %r3865;
	mov.u32 	%r3880, %r3865;
	mov.u32 	%r3881, %r3865;
$L__BB0_288:
	mul.wide.u32 	%rd1057, %r2731, 4;
	add.s64 	%rd1058, %rd3, %rd1057;
	ld.local.u32 	%r3076, [%rd1058];
	mul.wide.u32 	%rd1059, %r2733, 4;
	add.s64 	%rd1060, %rd3, %rd1059;
	ld.local.u32 	%r3078, [%rd1060];
	mul.wide.u32 	%rd1061, %r2735, 4;
	add.s64 	%rd1062, %rd3, %rd1061;
	ld.local.u32 	%r3080, [%rd1062];
	mul.wide.u32 	%rd1063, %r2737, 4;
	add.s64 	%rd1064, %rd3, %rd1063;
	ld.local.u32 	%r3082, [%rd1064];
	mul.wide.u32 	%rd1065, %r2739, 4;
	add.s64 	%rd1066, %rd3, %rd1065;
	ld.local.u32 	%r3084, [%rd1066];
	mul.wide.u32 	%rd1067, %r2741, 4;
	add.s64 	%rd1068, %rd3, %rd1067;
	ld.local.u32 	%r3086, [%rd1068];
	mul.wide.u32 	%rd1069, %r2743, 4;
	add.s64 	%rd1070, %rd3, %rd1069;
	ld.local.u32 	%r3088, [%rd1070];
	mul.wide.u32 	%rd1071, %r2745, 4;
	add.s64 	%rd1072, %rd3, %rd1071;
	ld.local.u32 	%r3090, [%rd1072];
	mul.wide.u32 	%rd1073, %r2747, 4;
	add.s64 	%rd1074, %rd3, %rd1073;
	ld.local.u32 	%r3092, [%rd1074];
	mul.wide.u32 	%rd1075, %r2749, 4;
	add.s64 	%rd1076, %rd3, %rd1075;
	ld.local.u32 	%r3094, [%rd1076];
	mul.wide.u32 	%rd1077, %r2751, 4;
	add.s64 	%rd1078, %rd3, %rd1077;
	ld.local.u32 	%r3096, [%rd1078];
	mul.wide.u32 	%rd1079, %r2753, 4;
	add.s64 	%rd1080, %rd3, %rd1079;
	ld.local.u32 	%r3098, [%rd1080];
	mul.wide.u32 	%rd1081, %r2755, 4;
	add.s64 	%rd1082, %rd3, %rd1081;
	ld.local.u32 	%r3100, [%rd1082];
	mul.wide.u32 	%rd1083, %r2757, 4;
	add.s64 	%rd1084, %rd3, %rd1083;
	ld.local.u32 	%r3102, [%rd1084];
	mul.wide.u32 	%rd1085, %r2759, 4;
	add.s64 	%rd1086, %rd3, %rd1085;
	ld.local.u32 	%r3104, [%rd1086];
	mul.wide.u32 	%rd1087, %r2761, 4;
	add.s64 	%rd1088, %rd3, %rd1087;
	ld.local.u32 	%r3106, [%rd1088];
	add.s32 	%r3107, %r3879, %r3880;
	add.s32 	%r3108, %r3107, %r3076;
	xor.b32  	%r3109, %r3878, %r3108;
	shf.l.wrap.b32 	%r3110, %r3109, %r3109, 16;
	add.s32 	%r3111, %r3877, %r3110;
	xor.b32  	%r3112, %r3879, %r3111;
	shf.l.wrap.b32 	%r3113, %r3112, %r3112, 20;
	add.s32 	%r3114, %r3108, %r3113;
	add.s32 	%r3115, %r3114, %r3078;
	xor.b32  	%r3116, %r3110, %r3115;
	shf.l.wrap.b32 	%r3117, %r3116, %r3116, 24;
	add.s32 	%r3118, %r3111, %r3117;
	xor.b32  	%r3119, %r3113, %r3118;
	shf.l.wrap.b32 	%r3120, %r3119, %r3119, 25;
	add.s32 	%r3121, %r3875, %r3876;
	add.s32 	%r3122, %r3121, %r3080;
	xor.b32  	%r3123, %r3874, %r3122;
	shf.l.wrap.b32 	%r3124, %r3123, %r3123, 16;
	add.s32 	%r3125, %r3873, %r3124;
	xor.b32  	%r3126, %r3875, %r3125;
	shf.l.wrap.b32 	%r3127, %r3126, %r3126, 20;
	add.s32 	%r3128, %r3122, %r3127;
	add.s32 	%r3129, %r3128, %r3082;
	xor.b32  	%r3130, %r3124, %r3129;
	shf.l.wrap.b32 	%r3131, %r3130, %r3130, 24;
	add.s32 	%r3132, %r3125, %r3131;
	xor.b32  	%r3133, %r3127, %r3132;
	shf.l.wrap.b32 	%r3134, %r3133, %r3133, 25;
	add.s32 	%r3135, %r3871, %r3872;
	add.s32 	%r3136, %r3135, %r3084;
	xor.b32  	%r3137, %r3870, %r3136;
	shf.l.wrap.b32 	%r3138, %r3137, %r3137, 16;
	add.s32 	%r3139, %r3869, %r3138;
	xor.b32  	%r3140, %r3871, %r3139;
	shf.l.wrap.b32 	%r3141, %r3140, %r3140, 20;
	add.s32 	%r3142, %r3136, %r3141;
	add.s32 	%r3143, %r3142, %r3086;
	xor.b32  	%r3144, %r3138, %r3143;
	shf.l.wrap.b32 	%r3145, %r3144, %r3144, 24;
	add.s32 	%r3146, %r3139, %r3145;
	xor.b32  	%r3147, %r3141, %r3146;
	shf.l.wrap.b32 	%r3148, %r3147, %r3147, 25;
	add.s32 	%r3149, %r3867, %r3868;
	add.s32 	%r3150, %r3149, %r3088;
	xor.b32  	%r3151, %r3866, %r3150;
	shf.l.wrap.b32 	%r3152, %r3151, %r3151, 16;
	add.s32 	%r3153, %r3865, %r3152;
	xor.b32  	%r3154, %r3867, %r3153;
	shf.l.wrap.b32 	%r3155, %r3154, %r3154, 20;
	add.s32 	%r3156, %r3150, %r3155;
	add.s32 	%r3157, %r3156, %r3090;
	xor.b32  	%r3158, %r3152, %r3157;
	shf.l.wrap.b32 	%r3159, %r3158, %r3158, 24;
	add.s32 	%r3160, %r3153, %r3159;
	xor.b32  	%r3161, %r3155, %r3160;
	shf.l.wrap.b32 	%r3162, %r3161, %r3161, 25;
	add.s32 	%r3163, %r3134, %r3115;
	add.s32 	%r3164, %r3163, %r3092;
	xor.b32  	%r3165, %r3159, %r3164;
	shf.l.wrap.b32 	%r3166, %r3165, %r3165, 16;
	add.s32 	%r3167, %r3146, %r3166;
	xor.b32  	%r3168, %r3134, %r3167;
	shf.l.wrap.b32 	%r3169, %r3168, %r3168, 20;
	add.s32 	%r3170, %r3164, %r3169;
	add.s32 	%r3880, %r3170, %r3094;
	xor.b32  	%r3171, %r3166, %r3880;
	shf.l.wrap.b32 	%r3866, %r3171, %r3171, 24;
	add.s32 	%r3869, %r3167, %r3866;
	xor.b32  	%r3172, %r3169, %r3869;
	shf.l.wrap.b32 	%r3875, %r3172, %r3172, 25;
	add.s32 	%r3173, %r3148, %r3129;
	add.s32 	%r3174, %r3173, %r3096;
	xor.b32  	%r3175, %r3117, %r3174;
	shf.l.wrap.b32 	%r3176, %r3175, %r3175, 16;
	add.s32 	%r3177, %r3160, %r3176;
	xor.b32  	%r3178, %r3148, %r3177;
	shf.l.wrap.b32 	%r3179, %r3178, %r3178, 20;
	add.s32 	%r3180, %r3174, %r3179;
	add.s32 	%r3876, %r3180, %r3098;
	xor.b32  	%r3181, %r3176, %r3876;
	shf.l.wrap.b32 	%r3878, %r3181, %r3181, 24;
	add.s32 	%r3865, %r3177, %r3878;
	xor.b32  	%r3182, %r3179, %r3865;
	shf.l.wrap.b32 	%r3871, %r3182, %r3182, 25;
	add.s32 	%r3183, %r3162, %r3143;
	add.s32 	%r3184, %r3183, %r3100;
	xor.b32  	%r3185, %r3131, %r3184;
	shf.l.wrap.b32 	%r3186, %r3185, %r3185, 16;
	add.s32 	%r3187, %r3118, %r3186;
	xor.b32  	%r3188, %r3162, %r3187;
	shf.l.wrap.b32 	%r3189, %r3188, %r3188, 20;
	add.s32 	%r3190, %r3184, %r3189;
	add.s32 	%r3872, %r3190, %r3102;
	xor.b32  	%r3191, %r3186, %r3872;
	shf.l.wrap.b32 	%r3874, %r3191, %r3191, 24;
	add.s32 	%r3877, %r3187, %r3874;
	xor.b32  	%r3192, %r3189, %r3877;
	shf.l.wrap.b32 	%r3867, %r3192, %r3192, 25;
	add.s32 	%r3193, %r3120, %r3157;
	add.s32 	%r3194, %r3193, %r3104;
	xor.b32  	%r3195, %r3145, %r3194;
	shf.l.wrap.b32 	%r3196, %r3195, %r3195, 16;
	add.s32 	%r3197, %r3132, %r3196;
	xor.b32  	%r3198, %r3120, %r3197;
	shf.l.wrap.b32 	%r3199, %r3198, %r3198, 20;
	add.s32 	%r3200, %r3194, %r3199;
	add.s32 	%r3868, %r3200, %r3106;
	st.local.v4.u32 	[%rd3], {%r3880, %r3876, %r3872, %r3868};
	xor.b32  	%r3201, %r3196, %r3868;
	shf.l.wrap.b32 	%r3870, %r3201, %r3201, 24;
	st.local.v4.u32 	[%rd3+48], {%r3878, %r3874, %r3870, %r3866};
	add.s32 	%r3873, %r3197, %r3870;
	st.local.v4.u32 	[%rd3+32], {%r3877, %r3873, %r3869, %r3865};
	xor.b32  	%r3202, %r3199, %r3873;
	shf.l.wrap.b32 	%r3879, %r3202, %r3202, 25;
	st.local.v4.u32 	[%rd3+16], {%r3879, %r3875, %r3871, %r3867};
	add.s32 	%r3881, %r3881, 1;
	setp.ne.s32 	%p136, %r3881, 7;
	@%p136 bra 	$L__BB0_288;
	mov.b32 	%r3898, 0;
	mov.b32 	%r3896, 1634760805;
	mov.b32 	%r3895, 1;
	mov.b32 	%r3892, 857760878;
	mov.b32 	%r3888, 2036477234;
	mov.b32 	%r3884, 1797285236;
	mov.u32 	%r3885, %r506;
	mov.u32 	%r3889, %r505;
	mov.u32 	%r3893, %r504;
	mov.u32 	%r3897, %r503;
$L__BB0_290:
	add.s32 	%r3209, %r3896, %r3897;
	xor.b32  	%r3210, %r3895, %r3209;
	shf.l.wrap.b32 	%r3211, %r3210, %r3210, 16;
	add.s32 	%r3212, %r3894, %r3211;
	xor.b32  	%r3213, %r3897, %r3212;
	shf.l.wrap.b32 	%r3214, %r3213, %r3213, 20;
	add.s32 	%r3215, %r3209, %r3214;
	xor.b32  	%r3216, %r3211, %r3215;
	shf.l.wrap.b32 	%r3217, %r3216, %r3216, 24;
	add.s32 	%r3218, %r3212, %r3217;
	xor.b32  	%r3219, %r3214, %r3218;
	shf.l.wrap.b32 	%r3220, %r3219, %r3219, 25;
	add.s32 	%r3221, %r3892, %r3893;
	xor.b32  	%r3222, %r3891, %r3221;
	shf.l.wrap.b32 	%r3223, %r3222, %r3222, 16;
	add.s32 	%r3224, %r3890, %r3223;
	xor.b32  	%r3225, %r3893, %r3224;
	shf.l.wrap.b32 	%r3226, %r3225, %r3225, 20;
	add.s32 	%r3227, %r3221, %r3226;
	xor.b32  	%r3228, %r3223, %r3227;
	shf.l.wrap.b32 	%r3229, %r3228, %r3228, 24;
	add.s32 	%r3230, %r3224, %r3229;
	xor.b32  	%r3231, %r3226, %r3230;
	shf.l.wrap.b32 	%r3232, %r3231, %r3231, 25;
	add.s32 	%r3233, %r3888, %r3889;
	xor.b32  	%r3234, %r3887, %r3233;
	shf.l.wrap.b32 	%r3235, %r3234, %r3234, 16;
	add.s32 	%r3236, %r3886, %r3235;
	xor.b32  	%r3237, %r3889, %r3236;
	shf.l.wrap.b32 	%r3238, %r3237, %r3237, 20;
	add.s32 	%r3239, %r3233, %r3238;
	xor.b32  	%r3240, %r3235, %r3239;
	shf.l.wrap.b32 	%r3241, %r3240, %r3240, 24;
	add.s32 	%r3242, %r3236, %r3241;
	xor.b32  	%r3243, %r3238, %r3242;
	shf.l.wrap.b32 	%r3244, %r3243, %r3243, 25;
	add.s32 	%r3245, %r3884, %r3885;
	xor.b32  	%r3246, %r3883, %r3245;
	shf.l.wrap.b32 	%r3247, %r3246, %r3246, 16;
	add.s32 	%r3248, %r3882, %r3247;
	xor.b32  	%r3249, %r3885, %r3248;
	shf.l.wrap.b32 	%r3250, %r3249, %r3249, 20;
	add.s32 	%r3251, %r3245, %r3250;
	xor.b32  	%r3252, %r3247, %r3251;
	shf.l.wrap.b32 	%r3253, %r3252, %r3252, 24;
	add.s32 	%r3254, %r3248, %r3253;
	xor.b32  	%r3255, %r3250, %r3254;
	shf.l.wrap.b32 	%r3256, %r3255, %r3255, 25;
	add.s32 	%r3257, %r3215, %r3232;
	xor.b32  	%r3258, %r3253, %r3257;
	shf.l.wrap.b32 	%r3259, %r3258, %r3258, 16;
	add.s32 	%r3260, %r3242, %r3259;
	xor.b32  	%r3261, %r3232, %r3260;
	shf.l.wrap.b32 	%r3262, %r3261, %r3261, 20;
	add.s32 	%r3896, %r3257, %r3262;
	xor.b32  	%r3263, %r3259, %r3896;
	shf.l.wrap.b32 	%r3883, %r3263, %r3263, 24;
	add.s32 	%r3886, %r3260, %r3883;
	xor.b32  	%r3264, %r3262, %r3886;
	shf.l.wrap.b32 	%r3893, %r3264, %r3264, 25;
	add.s32 	%r3265, %r3227, %r3244;
	xor.b32  	%r3266, %r3217, %r3265;
	shf.l.wrap.b32 	%r3267, %r3266, %r3266, 16;
	add.s32 	%r3268, %r3254, %r3267;
	xor.b32  	%r3269, %r3244, %r3268;
	shf.l.wrap.b32 	%r3270, %r3269, %r3269, 20;
	add.s32 	%r3892, %r3265, %r3270;
	xor.b32  	%r3271, %r3267, %r3892;
	shf.l.wrap.b32 	%r3895, %r3271, %r3271, 24;
	add.s32 	%r3882, %r3268, %r3895;
	xor.b32  	%r3272, %r3270, %r3882;
	shf.l.wrap.b32 	%r3889, %r3272, %r3272, 25;
	add.s32 	%r3273, %r3239, %r3256;
	xor.b32  	%r3274, %r3229, %r3273;
	shf.l.wrap.b32 	%r3275, %r3274, %r3274, 16;
	add.s32 	%r3276, %r3218, %r3275;
	xor.b32  	%r3277, %r3256, %r3276;
	shf.l.wrap.b32 	%r3278, %r3277, %r3277, 20;
	add.s32 	%r3888, %r3273, %r3278;
	xor.b32  	%r3279, %r3275, %r3888;
	shf.l.wrap.b32 	%r3891, %r3279, %r3279, 24;
	add.s32 	%r3894, %r3276, %r3891;
	xor.b32  	%r3280, %r3278, %r3894;
	shf.l.wrap.b32 	%r3885, %r3280, %r3280, 25;
	add.s32 	%r3281, %r3251, %r3220;
	xor.b32  	%r3282, %r3241, %r3281;
	shf.l.wrap.b32 	%r3283, %r3282, %r3282, 16;
	add.s32 	%r3284, %r3230, %r3283;
	xor.b32  	%r3285, %r3220, %r3284;
	shf.l.wrap.b32 	%r3286, %r3285, %r3285, 20;
	add.s32 	%r3884, %r3281, %r3286;
	xor.b32  	%r3287, %r3283, %r3884;
	shf.l.wrap.b32 	%r3887, %r3287, %r3287, 24;
	add.s32 	%r3890, %r3284, %r3887;
	xor.b32  	%r3288, %r3286, %r3890;
	shf.l.wrap.b32 	%r3897, %r3288, %r3288, 25;
	add.s32 	%r3898, %r3898, 1;
	setp.ne.s32 	%p137, %r3898, 8;
	@%p137 bra 	$L__BB0_290;
	add.s32 	%r3289, %r3896, 1634760805;
	add.s32 	%r3290, %r3892, 857760878;
	add.s32 	%r3291, %r3888, 2036477234;
	add.s32 	%r3292, %r3884, 1797285236;
	add.s32 	%r3293, %r503, %r3897;
	add.s32 	%r3294, %r504, %r3893;
	add.s32 	%r3295, %r505, %r3889;
	add.s32 	%r3296, %r506, %r3885;
	cvt.u16.u32 	%rs219, %r3289;
	shr.u32 	%r3297, %r3289, 8;
	cvt.u16.u32 	%rs220, %r3297;
	{ .reg .b16 tmp; mov.b32 {tmp, %rs221}, %r3289; }
	shr.u32 	%r3298, %r3289, 24;
	cvt.u16.u32 	%rs222, %r3298;
	cvt.u16.u32 	%rs223, %r3290;
	shr.u32 	%r3299, %r3290, 8;
	cvt.u16.u32 	%rs224, %r3299;
	{ .reg .b16 tmp; mov.b32 {tmp, %rs225}, %r3290; }
	shr.u32 	%r3300, %r3290, 24;
	cvt.u16.u32 	%rs226, %r3300;
	cvt.u16.u32 	%rs227, %r3291;
	shr.u32 	%r3301, %r3291, 8;
	cvt.u16.u32 	%rs228, %r3301;
	{ .reg .b16 tmp; mov.b32 {tmp, %rs229}, %r3291; }
	shr.u32 	%r3302, %r3291, 24;
	cvt.u16.u32 	%rs230, %r3302;
	cvt.u16.u32 	%rs231, %r3292;
	shr.u32 	%r3303, %r3292, 8;
	cvt.u16.u32 	%rs232, %r3303;
	{ .reg .b16 tmp; mov.b32 {tmp, %rs233}, %r3292; }
	shr.u32 	%r3304, %r3292, 24;
	cvt.u16.u32 	%rs234, %r3304;
	cvt.u16.u32 	%rs235, %r3293;
	shr.u32 	%r3305, %r3293, 8;
	cvt.u16.u32 	%rs236, %r3305;
	{ .reg .b16 tmp; mov.b32 {tmp, %rs237}, %r3293; }
	shr.u32 	%r3306, %r3293, 24;
	cvt.u16.u32 	%rs238, %r3306;
	cvt.u16.u32 	%rs239, %r3294;
	shr.u32 	%r3307, %r3294, 8;
	cvt.u16.u32 	%rs240, %r3307;
	{ .reg .b16 tmp; mov.b32 {tmp, %rs241}, %r3294; }
	shr.u32 	%r3308, %r3294, 24;
	cvt.u16.u32 	%rs242, %r3308;
	cvt.u16.u32 	%rs243, %r3295;
	shr.u32 	%r3309, %r3295, 8;
	cvt.u16.u32 	%rs244, %r3309;
	{ .reg .b16 tmp; mov.b32 {tmp, %rs245}, %r3295; }
	shr.u32 	%r3310, %r3295, 24;
	cvt.u16.u32 	%rs246, %r3310;
	cvt.u16.u32 	%rs247, %r3296;
	shr.u32 	%r3311, %r3296, 8;
	cvt.u16.u32 	%rs248, %r3311;
	{ .reg .b16 tmp; mov.b32 {tmp, %rs249}, %r3296; }
	shr.u32 	%r3312, %r3296, 24;
	cvt.u16.u32 	%rs250, %r3312;
	xor.b16  	%rs251, %rs81, %rs219;
	xor.b16  	%rs291, %rs251, %rs291;
	xor.b16  	%rs252, %rs82, %rs220;
	xor.b16  	%rs292, %rs252, %rs292;
	xor.b16  	%rs253, %rs83, %rs221;
	xor.b16  	%rs293, %rs253, %rs293;
	xor.b16  	%rs254, %rs84, %rs222;
	xor.b16  	%rs294, %rs254, %rs294;
	xor.b16  	%rs255, %rs85, %rs223;
	xor.b16  	%rs295, %rs255, %rs295;
	xor.b16  	%rs256, %rs86, %rs224;
	xor.b16  	%rs296, %rs256, %rs296;
	xor.b16  	%rs257, %rs87, %rs225;
	xor.b16  	%rs297, %rs257, %rs297;
	xor.b16  	%rs258, %rs88, %rs226;
	xor.b16  	%rs298, %rs258, %rs298;
	xor.b16  	%rs259, %rs89, %rs227;
	xor.b16  	%rs299, %rs259, %rs299;
	xor.b16  	%rs260, %rs90, %rs228;
	xor.b16  	%rs300, %rs260, %rs300;
	xor.b16  	%rs261, %rs91, %rs229;
	xor.b16  	%rs301, %rs261, %rs301;
	xor.b16  	%rs262, %rs92, %rs230;
	xor.b16  	%rs302, %rs262, %rs302;
	xor.b16  	%rs263, %rs93, %rs231;
	xor.b16  	%rs303, %rs263, %rs303;
	xor.b16  	%rs264, %rs94, %rs232;
	xor.b16  	%rs304, %rs264, %rs304;
	xor.b16  	%rs265, %rs95, %rs233;
	xor.b16  	%rs305, %rs265, %rs305;
	xor.b16  	%rs266, %rs96, %rs234;
	xor.b16  	%rs306, %rs266, %rs306;
	xor.b16  	%rs267, %rs97, %rs235;
	xor.b16  	%rs307, %rs267, %rs307;
	xor.b16  	%rs268, %rs98, %rs236;
	xor.b16  	%rs308, %rs268, %rs308;
	xor.b16  	%rs269, %rs99, %rs237;
	xor.b16  	%rs309, %rs269, %rs309;
	xor.b16  	%rs270, %rs100, %rs238;
	xor.b16  	%rs310, %rs270, %rs310;
	xor.b16  	%rs271, %rs101, %rs239;
	xor.b16  	%rs311, %rs271, %rs311;
	xor.b16  	%rs272, %rs102, %rs240;
	xor.b16  	%rs312, %rs272, %rs312;
	xor.b16  	%rs273, %rs103, %rs241;
	xor.b16  	%rs313, %rs273, %rs313;
	xor.b16  	%rs274, %rs104, %rs242;
	xor.b16  	%rs314, %rs274, %rs314;
	xor.b16  	%rs275, %rs105, %rs243;
	xor.b16  	%rs315, %rs275, %rs315;
	xor.b16  	%rs276, %rs106, %rs244;
	xor.b16  	%rs316, %rs276, %rs316;
	xor.b16  	%rs277, %rs107, %rs245;
	xor.b16  	%rs317, %rs277, %rs317;
	xor.b16  	%rs278, %rs108, %rs246;
	xor.b16  	%rs318, %rs278, %rs318;
	xor.b16  	%rs279, %rs109, %rs247;
	xor.b16  	%rs319, %rs279, %rs319;
	xor.b16  	%rs280, %rs110, %rs248;
	xor.b16  	%rs320, %rs280, %rs320;
	xor.b16  	%rs281, %rs111, %rs249;
	xor.b16  	%rs321, %rs281, %rs321;
	xor.b16  	%rs282, %rs112, %rs250;
	xor.b16  	%rs322, %rs282, %rs322;
	add.s32 	%r3830, %r3830, 1;
	setp.ne.s32 	%p138, %r3830, 16;
	@%p138 bra 	$L__BB0_283;
	cvt.u32.u16 	%r3314, %rs291;
	and.b32  	%r3315, %r3314, 255;
	and.b16  	%rs283, %rs292, 255;
	mul.wide.u16 	%r3316, %rs283, 256;
	or.b32  	%r3317, %r3316, %r3315;
	cvt.u32.u16 	%r3318, %rs293;
	shl.b32 	%r3319, %r3318, 16;
	and.b32  	%r3320, %r3319, 16711680;
	or.b32  	%r3321, %r3317, %r3320;
	cvt.u32.u16 	%r3322, %rs294;
	shl.b32 	%r3323, %r3322, 24;
	or.b32  	%r3324, %r3321, %r3323;
	cvt.u32.u16 	%r3325, %rs295;
	and.b32  	%r3326, %r3325, 255;
	and.b16  	%rs284, %rs296, 255;
	mul.wide.u16 	%r3327, %rs284, 256;
	or.b32  	%r3328, %r3327, %r3326;
	cvt.u32.u16 	%r3329, %rs297;
	shl.b32 	%r3330, %r3329, 16;
	and.b32  	%r3331, %r3330, 16711680;
	or.b32  	%r3332, %r3328, %r3331;
	cvt.u32.u16 	%r3333, %rs298;
	shl.b32 	%r3334, %r3333, 24;
	or.b32  	%r3335, %r3332, %r3334;
	cvt.u32.u16 	%r3336, %rs299;
	and.b32  	%r3337, %r3336, 255;
	and.b16  	%rs285, %rs300, 255;
	mul.wide.u16 	%r3338, %rs285, 256;
	or.b32  	%r3339, %r3338, %r3337;
	cvt.u32.u16 	%r3340, %rs301;
	shl.b32 	%r3341, %r3340, 16;
	and.b32  	%r3342, %r3341, 16711680;
	or.b32  	%r3343, %r3339, %r3342;
	cvt.u32.u16 	%r3344, %rs302;
	shl.b32 	%r3345, %r3344, 24;
	or.b32  	%r3346, %r3343, %r3345;
	cvt.u32.u16 	%r3347, %rs303;
	and.b32  	%r3348, %r3347, 255;
	and.b16  	%rs286, %rs304, 255;
	mul.wide.u16 	%r3349, %rs286, 256;
	or.b32  	%r3350, %r3349, %r3348;
	cvt.u32.u16 	%r3351, %rs305;
	shl.b32 	%r3352, %r3351, 16;
	and.b32  	%r3353, %r3352, 16711680;
	or.b32  	%r3354, %r3350, %r3353;
	cvt.u32.u16 	%r3355, %rs306;
	shl.b32 	%r3356, %r3355, 24;
	or.b32  	%r3357, %r3354, %r3356;
	cvt.u32.u16 	%r3358, %rs307;
	and.b32  	%r3359, %r3358, 255;
	and.b16  	%rs287, %rs308, 255;
	mul.wide.u16 	%r3360, %rs287, 256;
	or.b32  	%r3361, %r3360, %r3359;
	cvt.u32.u16 	%r3362, %rs309;
	shl.b32 	%r3363, %r3362, 16;
	and.b32  	%r3364, %r3363, 16711680;
	or.b32  	%r3365, %r3361, %r3364;
	cvt.u32.u16 	%r3366, %rs310;
	shl.b32 	%r3367, %r3366, 24;
	or.b32  	%r3368, %r3365, %r3367;
	cvt.u32.u16 	%r3369, %rs311;
	and.b32  	%r3370, %r3369, 255;
	and.b16  	%rs288, %rs312, 255;
	mul.wide.u16 	%r3371, %rs288, 256;
	or.b32  	%r3372, %r3371, %r3370;
	cvt.u32.u16 	%r3373, %rs313;
	shl.b32 	%r3374, %r3373, 16;
	and.b32  	%r3375, %r3374, 16711680;
	or.b32  	%r3376, %r3372, %r3375;
	cvt.u32.u16 	%r3377, %rs314;
	shl.b32 	%r3378, %r3377, 24;
	or.b32  	%r3379, %r3376, %r3378;
	cvt.u32.u16 	%r3380, %rs315;
	and.b32  	%r3381, %r3380, 255;
	and.b16  	%rs289, %rs316, 255;
	mul.wide.u16 	%r3382, %rs289, 256;
	or.b32  	%r3383, %r3382, %r3381;
	cvt.u32.u16 	%r3384, %rs317;
	shl.b32 	%r3385, %r3384, 16;
	and.b32  	%r3386, %r3385, 16711680;
	or.b32  	%r3387, %r3383, %r3386;
	cvt.u32.u16 	%r3388, %rs318;
	shl.b32 	%r3389, %r3388, 24;
	or.b32  	%r3390, %r3387, %r3389;
	cvt.u32.u16 	%r3391, %rs319;
	and.b32  	%r3392, %r3391, 255;
	and.b16  	%rs290, %rs320, 255;
	mul.wide.u16 	%r3393, %rs290, 256;
	or.b32  	%r3394, %r3393, %r3392;
	cvt.u32.u16 	%r3395, %rs321;
	shl.b32 	%r3396, %r3395, 16;
	and.b32  	%r3397, %r3396, 16711680;
	or.b32  	%r3398, %r3394, %r3397;
	cvt.u32.u16 	%r3399, %rs322;
	shl.b32 	%r3400, %r3399, 24;
	or.b32  	%r3401, %r3398, %r3400;
	mov.b32 	%r3899, 0;
	st.local.v4.u32 	[%rd2+32], {%r3899, %r3899, %r3899, %r3899};
	st.local.v4.u32 	[%rd2+48], {%r3899, %r3899, %r3899, %r3899};
	ld.const.u32 	%r3402, [BLAKE3_IV_CU];
	xor.b32  	%r3914, %r3402, %r3324;
	ld.const.u32 	%r3403, [BLAKE3_IV_CU+4];
	xor.b32  	%r3910, %r3403, %r3335;
	ld.const.u32 	%r3404, [BLAKE3_IV_CU+8];
	xor.b32  	%r3906, %r3404, %r3346;
	ld.const.u32 	%r3405, [BLAKE3_IV_CU+12];
	xor.b32  	%r3902, %r3405, %r3357;
	st.local.v4.u32 	[%rd2], {%r3914, %r3910, %r3906, %r3902};
	ld.const.u32 	%r3406, [BLAKE3_IV_CU+16];
	xor.b32  	%r3913, %r3406, %r3368;
	ld.const.u32 	%r3407, [BLAKE3_IV_CU+20];
	xor.b32  	%r3909, %r3407, %r3379;
	ld.const.u32 	%r3408, [BLAKE3_IV_CU+24];
	xor.b32  	%r3905, %r3408, %r3390;
	ld.const.u32 	%r3409, [BLAKE3_IV_CU+28];
	xor.b32  	%r3901, %r3409, %r3401;
	st.local.v4.u32 	[%rd2+16], {%r3913, %r3909, %r3905, %r3901};
	ld.const.u8 	%r3410, [BLAKE3_MSG_PERMUTATION_CU];
	mul.wide.u32 	%rd1089, %r3410, 4;
	add.s64 	%rd219, %rd2, %rd1089;
	ld.const.u8 	%r3412, [BLAKE3_MSG_PERMUTATION_CU+1];
	mul.wide.u32 	%rd1090, %r3412, 4;
	add.s64 	%rd220, %rd2, %rd1090;
	ld.const.u8 	%r3414, [BLAKE3_MSG_PERMUTATION_CU+2];
	mul.wide.u32 	%rd1091, %r3414, 4;
	add.s64 	%rd221, %rd2, %rd1091;
	ld.const.u8 	%r3416, [BLAKE3_MSG_PERMUTATION_CU+3];
	mul.wide.u32 	%rd1092, %r3416, 4;
	add.s64 	%rd222, %rd2, %rd1092;
	ld.const.u8 	%r3418, [BLAKE3_MSG_PERMUTATION_CU+4];
	mul.wide.u32 	%rd1093, %r3418, 4;
	add.s64 	%rd223, %rd2, %rd1093;
	ld.const.u8 	%r3420, [BLAKE3_MSG_PERMUTATION_CU+5];
	ld.const.u8 	%r3422, [BLAKE3_MSG_PERMUTATION_CU+6];
	ld.const.u8 	%r3424, [BLAKE3_MSG_PERMUTATION_CU+7];
	ld.const.u8 	%r3426, [BLAKE3_MSG_PERMUTATION_CU+8];
	ld.const.u8 	%r3428, [BLAKE3_MSG_PERMUTATION_CU+9];
	ld.const.u8 	%r3430, [BLAKE3_MSG_PERMUTATION_CU+10];
	ld.const.u8 	%r3432, [BLAKE3_MSG_PERMUTATION_CU+11];
	ld.const.u8 	%r3434, [BLAKE3_MSG_PERMUTATION_CU+12];
	ld.const.u8 	%r3436, [BLAKE3_MSG_PERMUTATION_CU+13];
	ld.const.u8 	%r3438, [BLAKE3_MSG_PERMUTATION_CU+14];
	ld.const.u8 	%r3440, [BLAKE3_MSG_PERMUTATION_CU+15];
	mov.u32 	%r3900, %r3899;
	mov.u32 	%r3903, %r3899;
	mov.u32 	%r3904, %r3899;
	mov.u32 	%r3907, %r3899;
	mov.u32 	%r3908, %r3899;
	mov.u32 	%r3911, %r3899;
	mov.u32 	%r3912, %r3899;
	mov.u32 	%r3915, %r3899;
$L__BB0_293:
	ld.local.u32 	%r3411, [%rd219];
	ld.local.u32 	%r3413, [%rd220];
	ld.local.u32 	%r3415, [%rd221];
	ld.local.u32 	%r3417, [%rd222];
	ld.local.u32 	%r3419, [%rd223];
	mul.wide.u32 	%rd1094, %r3420, 4;
	add.s64 	%rd224, %rd2, %rd1094;
	ld.local.u32 	%r3421, [%rd224];
	mul.wide.u32 	%rd1095, %r3422, 4;
	add.s64 	%rd225, %rd2, %rd1095;
	ld.local.u32 	%r3423, [%rd225];
	mul.wide.u32 	%rd1096, %r3424, 4;
	add.s64 	%rd226, %rd2, %rd1096;
	ld.local.u32 	%r3425, [%rd226];
	mul.wide.u32 	%rd1097, %r3426, 4;
	add.s64 	%rd227, %rd2, %rd1097;
	ld.local.u32 	%r3427, [%rd227];
	mul.wide.u32 	%rd1098, %r3428, 4;
	add.s64 	%rd228, %rd2, %rd1098;
	ld.local.u32 	%r3429, [%rd228];
	mul.wide.u32 	%rd1099, %r3430, 4;
	add.s64 	%rd229, %rd2, %rd1099;
	ld.local.u32 	%r3431, [%rd229];
	mul.wide.u32 	%rd1100, %r3432, 4;
	add.s64 	%rd230, %rd2, %rd1100;
	ld.local.u32 	%r3433, [%rd230];
	mul.wide.u32 	%rd1101, %r3434, 4;
	add.s64 	%rd231, %rd2, %rd1101;
	ld.local.u32 	%r3435, [%rd231];
	mul.wide.u32 	%rd1102, %r3436, 4;
	add.s64 	%rd232, %rd2, %rd1102;
	ld.local.u32 	%r3437, [%rd232];
	mul.wide.u32 	%rd1103, %r3438, 4;
	add.s64 	%rd233, %rd2, %rd1103;
	ld.local.u32 	%r3439, [%rd233];
	mul.wide.u32 	%rd1104, %r3440, 4;
	add.s64 	%rd234, %rd2, %rd1104;
	ld.local.u32 	%r3441, [%rd234];
	add.s32 	%r3442, %r3913, %r3914;
	add.s32 	%r3443, %r3442, %r3411;
	xor.b32  	%r3444, %r3912, %r3443;
	shf.l.wrap.b32 	%r3445, %r3444, %r3444, 16;
	add.s32 	%r3446, %r3911, %r3445;
	xor.b32  	%r3447, %r3913, %r3446;
	shf.l.wrap.b32 	%r3448, %r3447, %r3447, 20;
	add.s32 	%r3449, %r3443, %r3448;
	add.s32 	%r3450, %r3449, %r3413;
	xor.b32  	%r3451, %r3445, %r3450;
	shf.l.wrap.b32 	%r3452, %r3451, %r3451, 24;
	add.s32 	%r3453, %r3446, %r3452;
	xor.b32  	%r3454, %r3448, %r3453;
	shf.l.wrap.b32 	%r3455, %r3454, %r3454, 25;
	add.s32 	%r3456, %r3909, %r3910;
	add.s32 	%r3457, %r3456, %r3415;
	xor.b32  	%r3458, %r3908, %r3457;
	shf.l.wrap.b32 	%r3459, %r3458, %r3458, 16;
	add.s32 	%r3460, %r3907, %r3459;
	xor.b32  	%r3461, %r3909, %r3460;
	shf.l.wrap.b32 	%r3462, %r3461, %r3461, 20;
	add.s32 	%r3463, %r3457, %r3462;
	add.s32 	%r3464, %r3463, %r3417;
	xor.b32  	%r3465, %r3459, %r3464;
	shf.l.wrap.b32 	%r3466, %r3465, %r3465, 24;
	add.s32 	%r3467, %r3460, %r3466;
	xor.b32  	%r3468, %r3462, %r3467;
	shf.l.wrap.b32 	%r3469, %r3468, %r3468, 25;
	add.s32 	%r3470, %r3905, %r3906;
	add.s32 	%r3471, %r3470, %r3419;
	xor.b32  	%r3472, %r3904, %r3471;
	shf.l.wrap.b32 	%r3473, %r3472, %r3472, 16;
	add.s32 	%r3474, %r3903, %r3473;
	xor.b32  	%r3475, %r3905, %r3474;
	shf.l.wrap.b32 	%r3476, %r3475, %r3475, 20;
	add.s32 	%r3477, %r3471, %r3476;
	add.s32 	%r3478, %r3477, %r3421;
	xor.b32  	%r3479, %r3473, %r3478;
	shf.l.wrap.b32 	%r3480, %r3479, %r3479, 24;
	add.s32 	%r3481, %r3474, %r3480;
	xor.b32  	%r3482, %r3476, %r3481;
	shf.l.wrap.b32 	%r3483, %r3482, %r3482, 25;
	add.s32 	%r3484, %r3901, %r3902;
	add.s32 	%r3485, %r3484, %r3423;
	xor.b32  	%r3486, %r3900, %r3485;
	shf.l.wrap.b32 	%r3487, %r3486, %r3486, 16;
	add.s32 	%r3488, %r3899, %r3487;
	xor.b32  	%r3489, %r3901, %r3488;
	shf.l.wrap.b32 	%r3490, %r3489, %r3489, 20;
	add.s32 	%r3491, %r3485, %r3490;
	add.s32 	%r3492, %r3491, %r3425;
	xor.b32  	%r3493, %r3487, %r3492;
	shf.l.wrap.b32 	%r3494, %r3493, %r3493, 24;
	add.s32 	%r3495, %r3488, %r3494;
	xor.b32  	%r3496, %r3490, %r3495;
	shf.l.wrap.b32 	%r3497, %r3496, %r3496, 25;
	add.s32 	%r3498, %r3469, %r3450;
	add.s32 	%r3499, %r3498, %r3427;
	xor.b32  	%r3500, %r3494, %r3499;
	shf.l.wrap.b32 	%r3501, %r3500, %r3500, 16;
	add.s32 	%r3502, %r3481, %r3501;
	xor.b32  	%r3503, %r3469, %r3502;
	shf.l.wrap.b32 	%r3504, %r3503, %r3503, 20;
	add.s32 	%r3505, %r3499, %r3504;
	add.s32 	%r3914, %r3505, %r3429;
	xor.b32  	%r3506, %r3501, %r3914;
	shf.l.wrap.b32 	%r3900, %r3506, %r3506, 24;
	add.s32 	%r3903, %r3502, %r3900;
	xor.b32  	%r3507, %r3504, %r3903;
	shf.l.wrap.b32 	%r3909, %r3507, %r3507, 25;
	add.s32 	%r3508, %r3483, %r3464;
	add.s32 	%r3509, %r3508, %r3431;
	xor.b32  	%r3510, %r3452, %r3509;
	shf.l.wrap.b32 	%r3511, %r3510, %r3510, 16;
	add.s32 	%r3512, %r3495, %r3511;
	xor.b32  	%r3513, %r3483, %r3512;
	shf.l.wrap.b32 	%r3514, %r3513, %r3513, 20;
	add.s32 	%r3515, %r3509, %r3514;
	add.s32 	%r3910, %r3515, %r3433;
	xor.b32  	%r3516, %r3511, %r3910;
	shf.l.wrap.b32 	%r3912, %r3516, %r3516, 24;
	add.s32 	%r3899, %r3512, %r3912;
	xor.b32  	%r3517, %r3514, %r3899;
	shf.l.wrap.b32 	%r3905, %r3517, %r3517, 25;
	add.s32 	%r3518, %r3497, %r3478;
	add.s32 	%r3519, %r3518, %r3435;
	xor.b32  	%r3520, %r3466, %r3519;
	shf.l.wrap.b32 	%r3521, %r3520, %r3520, 16;
	add.s32 	%r3522, %r3453, %r3521;
	xor.b32  	%r3523, %r3497, %r3522;
	shf.l.wrap.b32 	%r3524, %r3523, %r3523, 20;
	add.s32 	%r3525, %r3519, %r3524;
	add.s32 	%r3906, %r3525, %r3437;
	xor.b32  	%r3526, %r3521, %r3906;
	shf.l.wrap.b32 	%r3908, %r3526, %r3526, 24;
	add.s32 	%r3911, %r3522, %r3908;
	xor.b32  	%r3527, %r3524, %r3911;
	shf.l.wrap.b32 	%r3901, %r3527, %r3527, 25;
	add.s32 	%r3528, %r3455, %r3492;
	add.s32 	%r3529, %r3528, %r3439;
	xor.b32  	%r3530, %r3480, %r3529;
	shf.l.wrap.b32 	%r3531, %r3530, %r3530, 16;
	add.s32 	%r3532, %r3467, %r3531;
	xor.b32  	%r3533, %r3455, %r3532;
	shf.l.wrap.b32 	%r3534, %r3533, %r3533, 20;
	add.s32 	%r3535, %r3529, %r3534;
	add.s32 	%r3902, %r3535, %r3441;
	st.local.v4.u32 	[%rd2], {%r3914, %r3910, %r3906, %r3902};
	xor.b32  	%r3536, %r3531, %r3902;
	shf.l.wrap.b32 	%r3904, %r3536, %r3536, 24;
	st.local.v4.u32 	[%rd2+48], {%r3912, %r3908, %r3904, %r3900};
	add.s32 	%r3907, %r3532, %r3904;
	st.local.v4.u32 	[%rd2+32], {%r3911, %r3907, %r3903, %r3899};
	xor.b32  	%r3537, %r3534, %r3907;
	shf.l.wrap.b32 	%r3913, %r3537, %r3537, 25;
	st.local.v4.u32 	[%rd2+16], {%r3913, %r3909, %r3905, %r3901};
	add.s32 	%r3915, %r3915, 1;
	setp.ne.s32 	%p139, %r3915, 7;
	@%p139 bra 	$L__BB0_293;
	mov.b32 	%r3916, 0;
	st.local.v4.u32 	[%rd2], {%r3916, %r3916, %r3916, %r3916};
	st.local.v4.u32 	[%rd2+16], {%r3916, %r3916, %r3916, %r3916};
	st.local.v4.u32 	[%rd2+32], {%r3916, %r3916, %r3916, %r3916};
	st.local.v4.u32 	[%rd2+48], {%r3916, %r3916, %r3916, %r3916};
	mov.u32 	%r3917, %r3916;
	mov.u32 	%r3918, %r3916;
	mov.u32 	%r3919, %r3916;
	mov.u32 	%r3920, %r3916;
	mov.u32 	%r3921, %r3916;
	mov.u32 	%r3922, %r3916;
	mov.u32 	%r3923, %r3916;
	mov.u32 	%r3924, %r3916;
	mov.u32 	%r3925, %r3916;
	mov.u32 	%r3926, %r3916;
	mov.u32 	%r3927, %r3916;
	mov.u32 	%r3928, %r3916;
	mov.u32 	%r3929, %r3916;
	mov.u32 	%r3930, %r3916;
	mov.u32 	%r3931, %r3916;
	mov.u32 	%r3932, %r3916;
$L__BB0_295:
	ld.local.u32 	%r3539, [%rd219];
	ld.local.u32 	%r3540, [%rd220];
	ld.local.u32 	%r3541, [%rd221];
	ld.local.u32 	%r3542, [%rd222];
	ld.local.u32 	%r3543, [%rd223];
	ld.local.u32 	%r3544, [%rd224];
	ld.local.u32 	%r3545, [%rd225];
	ld.local.u32 	%r3546, [%rd226];
	ld.local.u32 	%r3547, [%rd227];
	ld.local.u32 	%r3548, [%rd228];
	ld.local.u32 	%r3549, [%rd229];
	ld.local.u32 	%r3550, [%rd230];
	ld.local.u32 	%r3551, [%rd231];
	ld.local.u32 	%r3552, [%rd232];
	ld.local.u32 	%r3553, [%rd233];
	ld.local.u32 	%r3554, [%rd234];
	add.s32 	%r3555, %r3930, %r3931;
	add.s32 	%r3556, %r3555, %r3539;
	xor.b32  	%r3557, %r3929, %r3556;
	shf.l.wrap.b32 	%r3558, %r3557, %r3557, 16;
	add.s32 	%r3559, %r3928, %r3558;
	xor.b32  	%r3560, %r3930, %r3559;
	shf.l.wrap.b32 	%r3561, %r3560, %r3560, 20;
	add.s32 	%r3562, %r3556, %r3561;
	add.s32 	%r3563, %r3562, %r3540;
	xor.b32  	%r3564, %r3558, %r3563;
	shf.l.wrap.b32 	%r3565, %r3564, %r3564, 24;
	add.s32 	%r3566, %r3559, %r3565;
	xor.b32  	%r3567, %r3561, %r3566;
	shf.l.wrap.b32 	%r3568, %r3567, %r3567, 25;
	add.s32 	%r3569, %r3926, %r3927;
	add.s32 	%r3570, %r3569, %r3541;
	xor.b32  	%r3571, %r3925, %r3570;
	shf.l.wrap.b32 	%r3572, %r3571, %r3571, 16;
	add.s32 	%r3573, %r3924, %r3572;
	xor.b32  	%r3574, %r3926, %r3573;
	shf.l.wrap.b32 	%r3575, %r3574, %r3574, 20;
	add.s32 	%r3576, %r3570, %r3575;
	add.s32 	%r3577, %r3576, %r3542;
	xor.b32  	%r3578, %r3572, %r3577;
	shf.l.wrap.b32 	%r3579, %r3578, %r3578, 24;
	add.s32 	%r3580, %r3573, %r3579;
	xor.b32  	%r3581, %r3575, %r3580;
	shf.l.wrap.b32 	%r3582, %r3581, %r3581, 25;
	add.s32 	%r3583, %r3922, %r3923;
	add.s32 	%r3584, %r3583, %r3543;
	xor.b32  	%r3585, %r3921, %r3584;
	shf.l.wrap.b32 	%r3586, %r3585, %r3585, 16;
	add.s32 	%r3587, %r3920, %r3586;
	xor.b32  	%r3588, %r3922, %r3587;
	shf.l.wrap.b32 	%r3589, %r3588, %r3588, 20;
	add.s32 	%r3590, %r3584, %r3589;
	add.s32 	%r3591, %r3590, %r3544;
	xor.b32  	%r3592, %r3586, %r3591;
	shf.l.wrap.b32 	%r3593, %r3592, %r3592, 24;
	add.s32 	%r3594, %r3587, %r3593;
	xor.b32  	%r3595, %r3589, %r3594;
	shf.l.wrap.b32 	%r3596, %r3595, %r3595, 25;
	add.s32 	%r3597, %r3918, %r3919;
	add.s32 	%r3598, %r3597, %r3545;
	xor.b32  	%r3599, %r3917, %r3598;
	shf.l.wrap.b32 	%r3600, %r3599, %r3599, 16;
	add.s32 	%r3601, %r3916, %r3600;
	xor.b32  	%r3602, %r3918, %r3601;
	shf.l.wrap.b32 	%r3603, %r3602, %r3602, 20;
	add.s32 	%r3604, %r3598, %r3603;
	add.s32 	%r3605, %r3604, %r3546;
	xor.b32  	%r3606, %r3600, %r3605;
	shf.l.wrap.b32 	%r3607, %r3606, %r3606, 24;
	add.s32 	%r3608, %r3601, %r3607;
	xor.b32  	%r3609, %r3603, %r3608;
	shf.l.wrap.b32 	%r3610, %r3609, %r3609, 25;
	add.s32 	%r3611, %r3582, %r3563;
	add.s32 	%r3612, %r3611, %r3547;
	xor.b32  	%r3613, %r3607, %r3612;
	shf.l.wrap.b32 	%r3614, %r3613, %r3613, 16;
	add.s32 	%r3615, %r3594, %r3614;
	xor.b32  	%r3616, %r3582, %r3615;
	shf.l.wrap.b32 	%r3617, %r3616, %r3616, 20;
	add.s32 	%r3618, %r3612, %r3617;
	add.s32 	%r3931, %r3618, %r3548;
	xor.b32  	%r3619, %r3614, %r3931;
	shf.l.wrap.b32 	%r3917, %r3619, %r3619, 24;
	add.s32 	%r3920, %r3615, %r3917;
	xor.b32  	%r3620, %r3617, %r3920;
	shf.l.wrap.b32 	%r3926, %r3620, %r3620, 25;
	add.s32 	%r3621, %r3596, %r3577;
	add.s32 	%r3622, %r3621, %r3549;
	xor.b32  	%r3623, %r3565, %r3622;
	shf.l.wrap.b32 	%r3624, %r3623, %r3623, 16;
	add.s32 	%r3625, %r3608, %r3624;
	xor.b32  	%r3626, %r3596, %r3625;
	shf.l.wrap.b32 	%r3627, %r3626, %r3626, 20;
	add.s32 	%r3628, %r3622, %r3627;
	add.s32 	%r3927, %r3628, %r3550;
	xor.b32  	%r3629, %r3624, %r3927;
	shf.l.wrap.b32 	%r3929, %r3629, %r3629, 24;
	add.s32 	%r3916, %r3625, %r3929;
	xor.b32  	%r3630, %r3627, %r3916;
	shf.l.wrap.b32 	%r3922, %r3630, %r3630, 25;
	add.s32 	%r3631, %r3610, %r3591;
	add.s32 	%r3632, %r3631, %r3551;
	xor.b32  	%r3633, %r3579, %r3632;
	shf.l.wrap.b32 	%r3634, %r3633, %r3633, 16;
	add.s32 	%r3635, %r3566, %r3634;
	xor.b32  	%r3636, %r3610, %r3635;
	shf.l.wrap.b32 	%r3637, %r3636, %r3636, 20;
	add.s32 	%r3638, %r3632, %r3637;
	add.s32 	%r3923, %r3638, %r3552;
	xor.b32  	%r3639, %r3634, %r3923;
	shf.l.wrap.b32 	%r3925, %r3639, %r3639, 24;
	add.s32 	%r3928, %r3635, %r3925;
	xor.b32  	%r3640, %r3637, %r3928;
	shf.l.wrap.b32 	%r3918, %r3640, %r3640, 25;
	add.s32 	%r3641, %r3568, %r3605;
	add.s32 	%r3642, %r3641, %r3553;
	xor.b32  	%r3643, %r3593, %r3642;
	shf.l.wrap.b32 	%r3644, %r3643, %r3643, 16;
	add.s32 	%r3645, %r3580, %r3644;
	xor.b32  	%r3646, %r3568, %r3645;
	shf.l.wrap.b32 	%r3647, %r3646, %r3646, 20;
	add.s32 	%r3648, %r3642, %r3647;
	add.s32 	%r3919, %r3648, %r3554;
	st.local.v4.u32 	[%rd2], {%r3931, %r3927, %r3923, %r3919};
	xor.b32  	%r3649, %r3644, %r3919;
	shf.l.wrap.b32 	%r3921, %r3649, %r3649, 24;
	st.local.v4.u32 	[%rd2+48], {%r3929, %r3925, %r3921, %r3917};
	add.s32 	%r3924, %r3645, %r3921;
	st.local.v4.u32 	[%rd2+32], {%r3928, %r3924, %r3920, %r3916};
	xor.b32  	%r3650, %r3647, %r3924;
	shf.l.wrap.b32 	%r3930, %r3650, %r3650, 25;
	st.local.v4.u32 	[%rd2+16], {%r3930, %r3926, %r3922, %r3918};
	add.s32 	%r3932, %r3932, 1;
	setp.ne.s32 	%p140, %r3932, 7;
	@%p140 bra 	$L__BB0_295;
	ld.param.u64 	%rd1108, [_Z23NoirLedger_hash_main_cuPKhjPhS0__param_2];
	shr.u32 	%r3651, %r3901, 24;
	shr.u32 	%r3652, %r3901, 16;
	shr.u32 	%r3653, %r3901, 8;
	shr.u32 	%r3654, %r3905, 24;
	shr.u32 	%r3655, %r3905, 16;
	shr.u32 	%r3656, %r3905, 8;
	shr.u32 	%r3657, %r3909, 24;
	shr.u32 	%r3658, %r3909, 16;
	shr.u32 	%r3659, %r3909, 8;
	shr.u32 	%r3660, %r3913, 24;
	shr.u32 	%r3661, %r3913, 16;
	shr.u32 	%r3662, %r3913, 8;
	shr.u32 	%r3663, %r3902, 24;
	shr.u32 	%r3664, %r3902, 16;
	shr.u32 	%r3665, %r3902, 8;
	shr.u32 	%r3666, %r3906, 24;
	shr.u32 	%r3667, %r3906, 16;
	shr.u32 	%r3668, %r3906, 8;
	shr.u32 	%r3669, %r3910, 24;
	shr.u32 	%r3670, %r3910, 16;
	shr.u32 	%r3671, %r3910, 8;
	shr.u32 	%r3672, %r3914, 24;
	shr.u32 	%r3673, %r3914, 16;
	shr.u32 	%r3674, %r3914, 8;
	mov.u32 	%r3675, %ctaid.x;
	mov.u32 	%r3676, %ntid.x;
	mov.u32 	%r3677, %tid.x;
	mad.lo.s32 	%r3678, %r3675, %r3676, %r3677;
	shl.b32 	%r3679, %r3678, 5;
	cvt.s64.s32 	%rd1105, %r3679;
	cvta.to.global.u64 	%rd1106, %rd1108;
	add.s64 	%rd1107, %rd1106, %rd1105;
	st.global.u8 	[%rd1107], %r3914;
	st.global.u8 	[%rd1107+1], %r3674;
	st.global.u8 	[%rd1107+2], %r3673;
	st.global.u8 	[%rd1107+3], %r3672;
	st.global.u8 	[%rd1107+4], %r3910;
	st.global.u8 	[%rd1107+5], %r3671;
	st.global.u8 	[%rd1107+6], %r3670;
	st.global.u8 	[%rd1107+7], %r3669;
	st.global.u8 	[%rd1107+8], %r3906;
	st.global.u8 	[%rd1107+9], %r3668;
	st.global.u8 	[%rd1107+10], %r3667;
	st.global.u8 	[%rd1107+11], %r3666;
	st.global.u8 	[%rd1107+12], %r3902;
	st.global.u8 	[%rd1107+13], %r3665;
	st.global.u8 	[%rd1107+14], %r3664;
	st.global.u8 	[%rd1107+15], %r3663;
	st.global.u8 	[%rd1107+16], %r3913;
	st.global.u8 	[%rd1107+17], %r3662;
	st.global.u8 	[%rd1107+18], %r3661;
	st.global.u8 	[%rd1107+19], %r3660;
	st.global.u8 	[%rd1107+20], %r3909;
	st.global.u8 	[%rd1107+21], %r3659;
	st.global.u8 	[%rd1107+22], %r3658;
	st.global.u8 	[%rd1107+23], %r3657;
	st.global.u8 	[%rd1107+24], %r3905;
	st.global.u8 	[%rd1107+25], %r3656;
	st.global.u8 	[%rd1107+26], %r3655;
	st.global.u8 	[%rd1107+27], %r3654;
	st.global.u8 	[%rd1107+28], %r3901;
	st.global.u8 	[%rd1107+29], %r3653;
	st.global.u8 	[%rd1107+30], %r3652;
	st.global.u8 	[%rd1107+31], %r3651;
	ret;

}


// ===== COMPILED SASS (sm_100) =====

	.target	sm_100

	.elftype	@"ET_EXEC"


//--------------------- .note.nv.tkinfo           --------------------------
	.section	.note.nv.tkinfo,"",@"SHT_NOTE"
	.sectionflags	@"SHF_NOTE_NV_TKINFO"
	.tkinfo
        /*0018*/ 	.word	0x00000002
        /*0030*/ 	.string	""
        /*0030*/ 	.string	"ptxas"
        /*0030*/ 	.string	"Cuda compilation tools, release 13.0, V13.0.88"
        /*0030*/ 	.string	"Build cuda_13.0.r13.0/compiler.36424714_0"
        /*0030*/ 	.string	"-arch sm_100 -m 64 "



//--------------------- .note.nv.cuinfo           --------------------------
	.section	.note.nv.cuinfo,"",@"SHT_NOTE"
	.sectionflags	@"SHF_NOTE_NV_CUINFO"
        /*0018*/ 	.short	0x0002
        /*001a*/ 	.short	0x0064
        /*001c*/ 	.short	0x0082
	.zero		2


//--------------------- .nv.info                  --------------------------
	.section	.nv.info,"",@"SHT_CUDA_INFO"
	.align	4


	//----- nvinfo : EIATTR_REGCOUNT
	.align		4
        /*0000*/ 	.byte	0x04, 0x2f
        /*0002*/ 	.short	(.L_3 - .L_2)
	.align		4
.L_2:
        /*0004*/ 	.word	index@(_Z23NoirLedger_hash_main_cuPKhjPhS0_)
        /*0008*/ 	.word	0x00000085


	//----- nvinfo : EIATTR_FRAME_SIZE
	.align		4
.L_3:
        /*000c*/ 	.byte	0x04, 0x11
        /*000e*/ 	.short	(.L_5 - .L_4)
	.align		4
.L_4:
        /*0010*/ 	.word	index@($__internal_0_$__cuda_sm20_dsqrt_rn_f64_mediumpath_v1)
        /*0014*/ 	.word	0x00000580


	//----- nvinfo : EIATTR_FRAME_SIZE
	.align		4
.L_5:
        /*0018*/ 	.byte	0x04, 0x11
        /*001a*/ 	.short	(.L_7 - .L_6)
	.align		4
.L_6:
        /*001c*/ 	.word	index@(_Z23NoirLedger_hash_main_cuPKhjPhS0_)
        /*0020*/ 	.word	0x00000580


	//----- nvinfo : EIATTR_MIN_STACK_SIZE
	.align		4
.L_7:
        /*0024*/ 	.byte	0x04, 0x12
        /*0026*/ 	.short	(.L_9 - .L_8)
	.align		4
.L_8:
        /*0028*/ 	.word	index@(_Z23NoirLedger_hash_main_cuPKhjPhS0_)
        /*002c*/ 	.word	0x00000580
.L_9:


//--------------------- .nv.compat                --------------------------
	.section	.nv.compat,"",@"SHT_CUDA_COMPAT_INFO"
	.align	4
        /*0000*/ 	.byte	0x02, 0x09, 0x00, 0x00, 0x02, 0x02, 0x01, 0x00, 0x02, 0x05, 0x05, 0x00, 0x03, 0x07, 0x01, 0x01
        /*0010*/ 	.byte	0x02, 0x03, 0x00, 0x00, 0x02, 0x06, 0x01, 0x00, 0x04, 0x0b, 0x08, 0x00, 0x01, 0x00, 0x00, 0x00
        /*0020*/ 	.byte	0x00, 0x00, 0x00, 0x00


//--------------------- .nv.info._Z23NoirLedger_hash_main_cuPKhjPhS0_ --------------------------
	.section	.nv.info._Z23NoirLedger_hash_main_cuPKhjPhS0_,"",@"SHT_CUDA_INFO"
	.sectionflags	@""
	.align	4


	//----- nvinfo : EIATTR_CUDA_API_VERSION
	.align		4
        /*0000*/ 	.byte	0x04, 0x37
        /*0002*/ 	.short	(.L_11 - .L_10)
.L_10:
        /*0004*/ 	.word	0x00000082


	//----- nvinfo : EIATTR_KPARAM_INFO
	.align		4
.L_11:
        /*0008*/ 	.byte	0x04, 0x17
        /*000a*/ 	.short	(.L_13 - .L_12)
.L_12:
        /*000c*/ 	.word	0x00000000
        /*0010*/ 	.short	0x0003
        /*0012*/ 	.short	0x0018
        /*0014*/ 	.byte	0x00, 0xf5, 0x21, 0x00


	//----- nvinfo : EIATTR_KPARAM_INFO
	.align		4
.L_13:
        /*0018*/ 	.byte	0x04, 0x17
        /*001a*/ 	.short	(.L_15 - .L_14)
.L_14:
        /*001c*/ 	.word	0x00000000
        /*0020*/ 	.short	0x0002
        /*0022*/ 	.short	0x0010
        /*0024*/ 	.byte	0x00, 0xf5, 0x21, 0x00


	//----- nvinfo : EIATTR_KPARAM_INFO
	.align		4
.L_15:
        /*0028*/ 	.byte	0x04, 0x17
        /*002a*/ 	.short	(.L_17 - .L_16)
.L_16:
        /*002c*/ 	.word	0x00000000
        /*0030*/ 	.short	0x0001
        /*0032*/ 	.short	0x0008
        /*0034*/ 	.byte	0x00, 0xf0, 0x11, 0x00


	//----- nvinfo : EIATTR_KPARAM_INFO
	.align		4
.L_17:
        /*0038*/ 	.byte	0x04, 0x17
        /*003a*/ 	.short	(.L_19 - .L_18)
.L_18:
        /*003c*/ 	.word	0x00000000
        /*0040*/ 	.short	0x0000
        /*0042*/ 	.short	0x0000
        /*0044*/ 	.byte	0x00, 0xf5, 0x21, 0x00


	//----- nvinfo : EIATTR_SPARSE_MMA_MASK
	.align		4
.L_19:
        /*0048*/ 	.byte	0x03, 0x50
        /*004a*/ 	.short	0x0000


	//----- nvinfo : EIATTR_MAXREG_COUNT
	.align		4
        /*004c*/ 	.byte	0x03, 0x1b
        /*004e*/ 	.short	0x00ff


	//----- nvinfo : EIATTR_MERCURY_ISA_VERSION
	.align		4
        /*0050*/ 	.byte	0x03, 0x5f
        /*0052*/ 	.short	0x0101


	//----- nvinfo : EIATTR_VRC_CTA_INIT_COUNT
	.align		4
        /*0054*/ 	.byte	0x02, 0x4a
	.zero		1
	.zero		1


	//----- nvinfo : EIATTR_EXIT_INSTR_OFFSETS
	.align		4
        /*0058*/ 	.byte	0x04, 0x1c
        /*005a*/ 	.short	(.L_21 - .L_20)


	//   ....[0]....
.L_20:
        /*005c*/ 	.word	0x000113d0


	//----- nvinfo : EIATTR_CRS_STACK_SIZE
	.align		4
.L_21:
        /*0060*/ 	.byte	0x04, 0x1e
        /*0062*/ 	.short	(.L_23 - .L_22)
.L_22:
        /*0064*/ 	.word	0x00000000


	//----- nvinfo : EIATTR_CBANK_PARAM_SIZE
	.align		4
.L_23:
        /*0068*/ 	.byte	0x03, 0x19
        /*006a*/ 	.short	0x0020


	//----- nvinfo : EIATTR_PARAM_CBANK
	.align		4
        /*006c*/ 	.byte	0x04, 0x0a
        /*006e*/ 	.short	(.L_25 - .L_24)
	.align		4
.L_24:
        /*0070*/ 	.word	index@(.nv.constant0._Z23NoirLedger_hash_main_cuPKhjPhS0_)
        /*0074*/ 	.short	0x0380
        /*0076*/ 	.short	0x0020


	//----- nvinfo : EIATTR_SW_WAR
	.align		4
.L_25:
        /*0078*/ 	.byte	0x04, 0x36
        /*007a*/ 	.short	(.L_27 - .L_26)
.L_26:
        /*007c*/ 	.word	0x00000008
.L_27:


//--------------------- .nv.callgraph             --------------------------
	.section	.nv.callgraph,"",@"SHT_CUDA_CALLGRAPH"
	.align	4
	.sectionentsize	8
	.align		4
        /*0000*/ 	.word	0x00000000
	.align		4
        /*0004*/ 	.word	0xffffffff
	.align		4
        /*0008*/ 	.word	0x00000000
	.align		4
        /*000c*/ 	.word	0xfffffffe
	.align		4
        /*0010*/ 	.word	0x00000000
	.align		4
        /*0014*/ 	.word	0xfffffffd
	.align		4
        /*0018*/ 	.word	0x00000000
	.align		4
        /*001c*/ 	.word	0xfffffffc


//--------------------- .nv.constant3             --------------------------
	.section	.nv.constant3,"a",@progbits
	.align	4
.nv.constant3:
	.type		BLAKE3_IV_CU,@object
	.size		BLAKE3_IV_CU,(BLAKE3_MSG_PERMUTATION_CU - BLAKE3_IV_CU)
BLAKE3_IV_CU:
        /*0000*/ 	.byte	0x67, 0xe6, 0x09, 0x6a, 0x85, 0xae, 0x67, 0xbb, 0x72, 0xf3, 0x6e, 0x3c, 0x3a, 0xf5, 0x4f, 0xa5
        /*0010*/ 	.byte	0x7f, 0x52, 0x0e, 0x51, 0x8c, 0x68, 0x05, 0x9b, 0xab, 0xd9, 0x83, 0x1f, 0x19, 0xcd, 0xe0, 0x5b
	.type		BLAKE3_MSG_PERMUTATION_CU,@object
	.size		BLAKE3_MSG_PERMUTATION_CU,(.L_1 - BLAKE3_MSG_PERMUTATION_CU)
BLAKE3_MSG_PERMUTATION_CU:
        /*0020*/ 	.byte	0x02, 0x06, 0x03, 0x0a, 0x07, 0x00, 0x04, 0x0d, 0x01, 0x0b, 0x0c, 0x05, 0x09, 0x0e, 0x0f, 0x08
.L_1:


//--------------------- .text._Z23NoirLedger_hash_main_cuPKhjPhS0_ --------------------------
	.section	.text._Z23NoirLedger_hash_main_cuPKhjPhS0_,"ax",@progbits
	.align	128
        .global         _Z23NoirLedger_hash_main_cuPKhjPhS0_
        .type           _Z23NoirLedger_hash_main_cuPKhjPhS0_,@function
        .size           _Z23NoirLedger_hash_main_cuPKhjPhS0_,(.L_x_58 - _Z23NoirLedger_hash_main_cuPKhjPhS0_)
        .other          _Z23NoirLedger_hash_main_cuPKhjPhS0_,@"STO_CUDA_ENTRY STV_DEFAULT"
_Z23NoirLedger_hash_main_cuPKhjPhS0_:
.text._Z23NoirLedger_hash_main_cuPKhjPhS0_:
[----:B------:R-:W0:Y:S01]  /*0000*/  LDC R1, c[0x0][0x37c] ;  /* 0x0000df00ff017b82 */ /* 0x000e220000000800 */
[----:B------:R-:W1:Y:S01]  /*0010*/  S2R R0, SR_TID.X ;  /* 0x0000000000007919 */ /* 0x000e620000002100 */
[----:B------:R-:W2:Y:S06]  /*0020*/  LDCU UR5, c[0x0][0x388] ;  /* 0x00007100ff0577ac */ /* 0x000eac0008000800 */
[----:B------:R-:W1:Y:S01]  /*0030*/  S2UR UR4, SR_CTAID.X ;  /* 0x00000000000479c3 */ /* 0x000e620000002500 */
[----:B0-----:R-:W-:Y:S01]  /*0040*/  VIADD R1, R1, 0xfffffa80 ;  /* 0xfffffa8001017836 */ /* 0x001fe20000000000 */
[----:B------:R-:W0:Y:S01]  /*0050*/  LDCU.64 UR8, c[0x3][URZ] ;  /* 0x00c00000ff0877ac */ /* 0x000e220008000a00 */
[----:B------:R-:W3:Y:S05]  /*0060*/  LDCU.64 UR10, c[0x3][0x8] ;  /* 0x00c00100ff0a77ac */ /* 0x000eea0008000a00 */
[----:B------:R-:W1:Y:S01]  /*0070*/  LDC R59, c[0x0][0x360] ;  /* 0x0000d800ff3b7b82 */ /* 0x000e620000000800 */
[----:B------:R-:W4:Y:S01]  /*0080*/  LDCU.64 UR12, c[0x3][0x10] ;  /* 0x00c00200ff0c77ac */ /* 0x000f220008000a00 */
[----:B------:R-:W5:Y:S06]  /*0090*/  LDCU.64 UR14, c[0x3][0x18] ;  /* 0x00c00300ff0e77ac */ /* 0x000f6c0008000a00 */
[----:B------:R-:W5:Y:S01]  /*00a0*/  LDC.U8 R58, c[0x3][0x24] ;  /* 0x00c00900ff3a7b82 */ /* 0x000f620000000000 */
[----:B--2---:R-:W-:Y:S01]  /*00b0*/  UISETP.NE.AND UP0, UPT, UR5, URZ, UPT ;  /* 0x000000ff0500728c */ /* 0x004fe2000bf05270 */
[----:B0-----:R-:W-:Y:S01]  /*00c0*/  IMAD.U32 R4, RZ, RZ, UR8 ;  /* 0x00000008ff047e24 */ /* 0x001fe2000f8e00ff */
[----:B------:R-:W0:Y:S01]  /*00d0*/  LDCU.64 UR6, c[0x0][0x358] ;  /* 0x00006b00ff0677ac */ /* 0x000e220008000a00 */
[----:B------:R-:W-:-:S04]  /*00e0*/  IMAD.U32 R5, RZ, RZ, UR9 ;  /* 0x00000009ff057e24 */ /* 0x000fc8000f8e00ff */
[----:B------:R-:W2:Y:S01]  /*00f0*/  LDC.U8 R12, c[0x3][0x25] ;  /* 0x00c00940ff0c7b82 */ /* 0x000ea20000000000 */
[----:B---3--:R-:W-:Y:S02]  /*0100*/  IMAD.U32 R6, RZ, RZ, UR10 ;  /* 0x0000000aff067e24 */ /* 0x008fe4000f8e00ff */
[----:B------:R-:W-:Y:S02]  /*0110*/  IMAD.U32 R7, RZ, RZ, UR11 ;  /* 0x0000000bff077e24 */ /* 0x000fe4000f8e00ff */
[----:B----4-:R-:W-:Y:S02]  /*0120*/  IMAD.U32 R8, RZ, RZ, UR12 ;  /* 0x0000000cff087e24 */ /* 0x010fe4000f8e00ff */
[----:B------:R-:W-:Y:S01]  /*0130*/  IMAD.U32 R9, RZ, RZ, UR13 ;  /* 0x0000000dff097e24 */ /* 0x000fe2000f8e00ff */
[----:B------:R-:W3:Y:S01]  /*0140*/  LDC.U8 R56, c[0x3][0x27] ;  /* 0x00c009c0ff387b82 */ /* 0x000ee20000000000 */
[----:B-1----:R-:W-:Y:S02]  /*0150*/  IMAD R59, R59, UR4, R0 ;  /* 0x000000043b3b7c24 */ /* 0x002fe4000f8e0200 */
[----:B-----5:R-:W-:-:S02]  /*0160*/  IMAD.U32 R10, RZ, RZ, UR14 ;  /* 0x0000000eff0a7e24 */ /* 0x020fc4000f8e00ff */
[----:B------:R-:W-:Y:S02]  /*0170*/  IMAD.U32 R11, RZ, RZ, UR15 ;  /* 0x0000000fff0b7e24 */ /* 0x000fe4000f8e00ff */
[----:B------:R-:W-:Y:S01]  /*0180*/  IMAD R59, R59, UR5, RZ ;  /* 0x000000053b3b7c24 */ /* 0x000fe2000f8e02ff */
[----:B------:R-:W1:Y:S01]  /*0190*/  LDC.U8 R14, c[0x3][0x28] ;  /* 0x00c00a00ff0e7b82 */ /* 0x000e620000000000 */
[----:B------:R-:W-:-:S07]  /*01a0*/  LOP3.LUT R36, R58, 0xff, RZ, 0xc0, !PT ;  /* 0x000000ff3a247812 */ /* 0x000fce00078ec0ff */
[----:B------:R-:W4:Y:S01]  /*01b0*/  LDC.U8 R54, c[0x3][0x29] ;  /* 0x00c00a40ff367b82 */ /* 0x000f220000000000 */
[----:B--2---:R-:W-:Y:S02]  /*01c0*/  LOP3.LUT R34, R12, 0xff, RZ, 0xc0, !PT ;  /* 0x000000ff0c227812 */ /* 0x004fe400078ec0ff */
[----:B---3--:R-:W-:Y:S02]  /*01d0*/  LOP3.LUT R32, R56, 0xff, RZ, 0xc0, !PT ;  /* 0x000000ff38207812 */ /* 0x008fe400078ec0ff */
[----:B-1----:R-:W-:Y:S02]  /*01e0*/  LOP3.LUT R2, R14, 0xff, RZ, 0xc0, !PT ;  /* 0x000000ff0e027812 */ /* 0x002fe400078ec0ff */
[----:B----4-:R-:W-:Y:S01]  /*01f0*/  LOP3.LUT R0, R54, 0xff, RZ, 0xc0, !PT ;  /* 0x000000ff36007812 */ /* 0x010fe200078ec0ff */
[----:B0-----:R-:W-:Y:S06]  /*0200*/  BRA.U !UP0, `(.L_x_0) ;  /* 0x0000001908c47547 */ /* 0x001fec000b800000 */
[----:B------:R-:W0:Y:S01]  /*0210*/  LDC.U8 R4, c[0x3][0x20] ;  /* 0x00c00800ff047b82 */ /* 0x000e220000000000 */
[----:B------:R-:W1:Y:S01]  /*0220*/  LDCU UR4, c[0x0][0x388] ;  /* 0x00007100ff0477ac */ /* 0x000e620008000800 */
[--C-:B------:R-:W-:Y:S01]  /*0230*/  IMAD R57, R12, 0x4, R1.reuse ;  /* 0x000000040c397824 */ /* 0x100fe200078e0201 */
[----:B------:R-:W-:Y:S01]  /*0240*/  CS2R R12, SRZ ;  /* 0x00000000000c7805 */ /* 0x000fe2000001ff00 */
[--C-:B------:R-:W-:Y:S01]  /*0250*/  IMAD R55, R14, 0x4, R1.reuse ;  /* 0x000000040e377824 */ /* 0x100fe200078e0201 */
[----:B------:R-:W-:Y:S01]  /*0260*/  CS2R R14, SRZ ;  /* 0x00000000000e7805 */ /* 0x000fe2000001ff00 */
[--C-:B------:R-:W-:Y:S02]  /*0270*/  IMAD R58, R58, 0x4, R1.reuse ;  /* 0x000000043a3a7824 */ /* 0x100fe400078e0201 */
[----:B------:R-:W2:Y:S01]  /*0280*/  LDC.U8 R6, c[0x3][0x22] ;  /* 0x00c00880ff067b82 */ /* 0x000ea20000000000 */
[--C-:B------:R-:W-:Y:S02]  /*0290*/  IMAD R56, R56, 0x4, R1.reuse ;  /* 0x0000000438387824 */ /* 0x100fe400078e0201 */
[----:B------:R-:W-:-:S02]  /*02a0*/  IMAD R54, R54, 0x4, R1 ;  /* 0x0000000436367824 */ /* 0x000fc400078e0201 */
[----:B------:R-:W-:Y:S02]  /*02b0*/  IMAD.U32 R5, RZ, RZ, UR9 ;  /* 0x00000009ff057e24 */ /* 0x000fe4000f8e00ff */
[----:B------:R-:W-:Y:S01]  /*02c0*/  IMAD.U32 R7, RZ, RZ, UR11 ;  /* 0x0000000bff077e24 */ /* 0x000fe2000f8e00ff */
[----:B------:R-:W3:Y:S01]  /*02d0*/  LDC.U8 R8, c[0x3][0x26] ;  /* 0x00c00980ff087b82 */ /* 0x000ee20000000000 */
[----:B------:R-:W-:Y:S02]  /*02e0*/  IMAD.U32 R9, RZ, RZ, UR13 ;  /* 0x0000000dff097e24 */ /* 0x000fe4000f8e00ff */
[----:B------:R-:W-:Y:S02]  /*02f0*/  IMAD.U32 R11, RZ, RZ, UR15 ;  /* 0x0000000fff0b7e24 */ /* 0x000fe4000f8e00ff */
[----:B-1----:R-:W-:Y:S01]  /*0300*/  IMAD.U32 R61, RZ, RZ, UR4 ;  /* 0x00000004ff3d7e24 */ /* 0x002fe2000f8e00ff */
[----:B------:R-:W-:Y:S02]  /*0310*/  UMOV UR4, URZ ;  /* 0x000000ff00047c82 */ /* 0x000fe40008000000 */
[----:B------:R-:W1:Y:S01]  /*0320*/  LDC.U8 R10, c[0x3][0x2b] ;  /* 0x00c00ac0ff0a7b82 */ /* 0x000e620000000000 */
[----:B0-----:R-:W-:-:S02]  /*0330*/  IMAD R53, R4, 0x4, R1 ;  /* 0x0000000404357824 */ /* 0x001fc400078e0201 */
[----:B------:R-:W-:-:S05]  /*0340*/  IMAD.U32 R4, RZ, RZ, UR8 ;  /* 0x00000008ff047e24 */ /* 0x000fca000f8e00ff */
[----:B------:R-:W0:Y:S01]  /*0350*/  LDC.U8 R16, c[0x3][0x2c] ;  /* 0x00c00b00ff107b82 */ /* 0x000e220000000000 */
[----:B--2---:R-:W-:Y:S02]  /*0360*/  IMAD R51, R6, 0x4, R1 ;  /* 0x0000000406337824 */ /* 0x004fe400078e0201 */
[----:B------:R-:W-:-:S05]  /*0370*/  IMAD.U32 R6, RZ, RZ, UR10 ;  /* 0x0000000aff067e24 */ /* 0x000fca000f8e00ff */
[----:B------:R-:W2:Y:S01]  /*0380*/  LDC.U8 R18, c[0x3][0x2d] ;  /* 0x00c00b40ff127b82 */ /* 0x000ea20000000000 */
[----:B---3--:R-:W-:Y:S02]  /*0390*/  IMAD R49, R8, 0x4, R1 ;  /* 0x0000000408317824 */ /* 0x008fe400078e0201 */
[----:B------:R-:W-:-:S05]  /*03a0*/  IMAD.U32 R8, RZ, RZ, UR12 ;  /* 0x0000000cff087e24 */ /* 0x000fca000f8e00ff */
[----:B------:R-:W3:Y:S01]  /*03b0*/  LDC.U8 R52, c[0x3][0x21] ;  /* 0x00c00840ff347b82 */ /* 0x000ee20000000000 */
[----:B-1----:R-:W-:Y:S02]  /*03c0*/  IMAD R43, R10, 0x4, R1 ;  /* 0x000000040a2b7824 */ /* 0x002fe400078e0201 */
[----:B------:R-:W-:-:S05]  /*03d0*/  IMAD.U32 R10, RZ, RZ, UR14 ;  /* 0x0000000eff0a7e24 */ /* 0x000fca000f8e00ff */
[----:B------:R-:W1:Y:S01]  /*03e0*/  LDC.U8 R50, c[0x3][0x23] ;  /* 0x00c008c0ff327b82 */ /* 0x000e620000000000 */
[----:B0-----:R-:W-:Y:S01]  /*03f0*/  IMAD R41, R16, 0x4, R1 ;  /* 0x0000000410297824 */ /* 0x001fe200078e0201 */
[----:B------:R-:W-:-:S06]  /*0400*/  CS2R R16, SRZ ;  /* 0x0000000000107805 */ /* 0x000fcc000001ff00 */
[----:B------:R-:W0:Y:S01]  /*0410*/  LDC.U8 R48, c[0x3][0x2a] ;  /* 0x00c00a80ff307b82 */ /* 0x000e220000000000 */
[----:B--2---:R-:W-:Y:S01]  /*0420*/  IMAD R39, R18, 0x4, R1 ;  /* 0x0000000412277824 */ /* 0x004fe200078e0201 */
[----:B------:R-:W-:-:S06]  /*0430*/  CS2R R18, SRZ ;  /* 0x0000000000127805 */ /* 0x000fcc000001ff00 */
[----:B------:R-:W2:Y:S01]  /*0440*/  LDC.U8 R20, c[0x3][0x2e] ;  /* 0x00c00b80ff147b82 */ /* 0x000ea20000000000 */
[----:B---3--:R-:W-:-:S07]  /*0450*/  IMAD R52, R52, 0x4, R1 ;  /* 0x0000000434347824 */ /* 0x008fce00078e0201 */
[----:B------:R-:W3:Y:S01]  /*0460*/  LDC.U8 R60, c[0x3][0x2f] ;  /* 0x00c00bc0ff3c7b82 */ /* 0x000ee20000000000 */
[--C-:B-1----:R-:W-:Y:S02]  /*0470*/  IMAD R50, R50, 0x4, R1.reuse ;  /* 0x0000000432327824 */ /* 0x102fe400078e0201 */
[--C-:B0-----:R-:W-:Y:S02]  /*0480*/  IMAD R48, R48, 0x4, R1.reuse ;  /* 0x0000000430307824 */ /* 0x101fe400078e0201 */
[--C-:B--2---:R-:W-:Y:S02]  /*0490*/  IMAD R37, R20, 0x4, R1.reuse ;  /* 0x0000000414257824 */ /* 0x104fe400078e0201 */
[----:B---3--:R-:W-:-:S07]  /*04a0*/  IMAD R60, R60, 0x4, R1 ;  /* 0x000000043c3c7824 */ /* 0x008fce00078e0201 */
.L_x_8:
[----:B0-----:R-:W0:Y:S01]  /*04b0*/  LDCU UR10, c[0x0][0x388] ;  /* 0x00007100ff0a77ac */ /* 0x001e220008000800 */
[----:B------:R1:W-:Y:S04]  /*04c0*/  STL.128 [R1+0x40], RZ ;  /* 0x000040ff01007387 */ /* 0x0003e80000100c00 */
[----:B------:R1:W-:Y:S04]  /*04d0*/  STL.128 [R1+0x50], RZ ;  /* 0x000050ff01007387 */ /* 0x0003e80000100c00 */
[----:B------:R1:W-:Y:S04]  /*04e0*/  STL.128 [R1+0x60], RZ ;  /* 0x000060ff01007387 */ /* 0x0003e80000100c00 */
[----:B------:R1:W-:Y:S01]  /*04f0*/  STL.128 [R1+0x70], RZ ;  /* 0x000070ff01007387 */ /* 0x0003e20000100c00 */
[----:B0-----:R-:W-:-:S09]  /*0500*/  UISETP.NE.AND UP0, UPT, UR4, UR10, UPT ;  /* 0x0000000a0400728c */ /* 0x001fd2000bf05270 */
[----:B-12---:R-:W-:Y:S05]  /*0510*/  BRA.U !UP0, `(.L_x_1) ;  /* 0x0000000908307547 */ /* 0x006fea000b800000 */
[C---:B------:R-:W-:Y:S01]  /*0520*/  ISETP.GE.U32.AND P0, PT, R61.reuse, 0x4, PT ;  /* 0x000000043d00780c */ /* 0x040fe20003f06070 */
[----:B------:R-:W-:Y:S01]  /*0530*/  IMAD.MOV.U32 R20, RZ, RZ, RZ ;  /* 0x000000ffff147224 */ /* 0x000fe200078e00ff */
[----:B------:R-:W-:-:S04]  /*0540*/  VIMNMX.U32 R3, PT, PT, R61, 0x40, PT ;  /* 0x000000403d037848 */ /* 0x000fc80003fe0000 */
[----:B------:R-:W-:-:S04]  /*0550*/  VIMNMX.U32 R3, PT, PT, R3, 0x1, !PT ;  /* 0x0000000103037848 */ /* 0x000fc80007fe0000 */
[----:B------:R-:W-:-:S03]  /*0560*/  LOP3.LUT R65, R3, 0x3, RZ, 0xc0, !PT ;  /* 0x0000000303417812 */ /* 0x000fc600078ec0ff */
[----:B------:R-:W-:Y:S05]  /*0570*/  @!P0 BRA `(.L_x_2) ;  /* 0x0000000400c88947 */ /* 0x000fea0003800000 */
[----:B------:R-:W-:Y:S01]  /*0580*/  LOP3.LUT R20, R3, 0x7c, RZ, 0xc0, !PT ;  /* 0x0000007c03147812 */ /* 0x000fe200078ec0ff */
[----:B------:R-:W0:Y:S01]  /*0590*/  LDCU.64 UR12, c[0x0][0x380] ;  /* 0x00007000ff0c77ac */ /* 0x000e220008000a00 */
[----:B------:R-:W-:Y:S02]  /*05a0*/  IMAD.MOV.U32 R3, RZ, RZ, RZ ;  /* 0x000000ffff037224 */ /* 0x000fe400078e00ff */
[----:B------:R-:W-:-:S13]  /*05b0*/  ISETP.GT.AND P0, PT, R20, RZ, PT ;  /* 0x000000ff1400720c */ /* 0x000fda0003f04270 */
[----:B------:R-:W-:Y:S05]  /*05c0*/  @!P0 BRA `(.L_x_3) ;  /* 0x0000000400788947 */ /* 0x000fea0003800000 */
[----:B------:R-:W-:Y:S01]  /*05d0*/  IMAD.IADD R21, R20, 0x1, -R3 ;  /* 0x0000000114157824 */ /* 0x000fe200078e0a03 */
[----:B------:R-:W-:-:S04]  /*05e0*/  PLOP3.LUT P0, PT, PT, PT, PT, 0x80, 0x8 ;  /* 0x000000000008781c */ /* 0x000fc80003f0f070 */
[----:B------:R-:W-:-:S13]  /*05f0*/  ISETP.GT.AND P1, PT, R21, 0xc, PT ;  /* 0x0000000c1500780c */ /* 0x000fda0003f24270 */
[----:B------:R-:W-:Y:S05]  /*0600*/  @!P1 BRA `(.L_x_4) ;  /* 0x0000000000e49947 */ /* 0x000fea0003800000 */
[----:B------:R-:W-:Y:S01]  /*0610*/  PLOP3.LUT P0, PT, PT, PT, PT, 0x8, 0x80 ;  /* 0x000000000080781c */ /* 0x000fe20003f0e170 */
[----:B------:R-:W-:Y:S01]  /*0620*/  VIADD R70, R20, 0xfffffff4 ;  /* 0xfffffff414467836 */ /* 0x000fe20000000000 */
[----:B------:R-:W1:Y:S11]  /*0630*/  LDCU.64 UR8, c[0x0][0x380] ;  /* 0x00007000ff0877ac */ /* 0x000e760008000a00 */
.L_x_5:
[C---:B--2---:R-:W-:Y:S02]  /*0640*/  VIADD R22, R3.reuse, 0x4 ;  /* 0x0000000403167836 */ /* 0x044fe40000000000 */
[C---:B------:R-:W-:Y:S02]  /*0650*/  VIADD R28, R3.reuse, UR4 ;  /* 0x00000004031c7c36 */ /* 0x040fe40008000000 */
[C---:B------:R-:W-:Y:S02]  /*0660*/  VIADD R24, R3.reuse, 0x8 ;  /* 0x0000000803187836 */ /* 0x040fe40000000000 */
[----:B------:R-:W-:Y:S01]  /*0670*/  VIADD R30, R22, UR4 ;  /* 0x00000004161e7c36 */ /* 0x000fe20008000000 */
[--C-:B-1----:R-:W-:Y:S01]  /*0680*/  IADD3 R28, P1, P2, R28, UR8, R59.reuse ;  /* 0x000000081c1c7c10 */ /* 0x102fe2000fa3e03b */
[----:B------:R-:W-:Y:S02]  /*0690*/  VIADD R26, R3, 0xc ;  /* 0x0000000c031a7836 */ /* 0x000fe40000000000 */
[----:B------:R-:W-:Y:S01]  /*06a0*/  VIADD R44, R24, UR4 ;  /* 0x00000004182c7c36 */ /* 0x000fe20008000000 */
[----:B------:R-:W-:Y:S01]  /*06b0*/  IADD3 R30, P3, P4, R30, UR8, R59 ;  /* 0x000000081e1e7c10 */ /* 0x000fe2000fc7e03b */
[----:B------:R-:W-:Y:S01]  /*06c0*/  VIADD R46, R26, UR4 ;  /* 0x000000041a2e7c36 */ /* 0x000fe20008000000 */
[----:B------:R-:W-:-:S02]  /*06d0*/  IADD3.X R29, PT, PT, RZ, UR9, RZ, P1, P2 ;  /* 0x00000009ff1d7c10 */ /* 0x000fc40008fe44ff */
[--C-:B------:R-:W-:Y:S02]  /*06e0*/  IADD3 R44, P1, P2, R44, UR8, R59.reuse ;  /* 0x000000082c2c7c10 */ /* 0x100fe4000fa3e03b */
[----:B------:R-:W-:Y:S01]  /*06f0*/  IADD3.X R31, PT, PT, RZ, UR9, RZ, P3, P4 ;  /* 0x00000009ff1f7c10 */ /* 0x000fe20009fe84ff */
[----:B------:R-:W2:Y:S01]  /*0700*/  LDG.E.U8 R21, desc[UR6][R28.64+0x3] ;  /* 0x000003061c157981 */ /* 0x000ea2000c1e1100 */
[----:B------:R-:W-:Y:S02]  /*0710*/  IADD3 R46, P3, P4, R46, UR8, R59 ;  /* 0x000000082e2e7c10 */ /* 0x000fe4000fc7e03b */
[----:B------:R-:W-:Y:S01]  /*0720*/  IADD3.X R45, PT, PT, RZ, UR9, RZ, P1, P2 ;  /* 0x00000009ff2d7c10 */ /* 0x000fe20008fe44ff */
[----:B------:R-:W2:Y:S01]  /*0730*/  LDG.E.U8 R38, desc[UR6][R28.64+0x2] ;  /* 0x000002061c267981 */ /* 0x000ea2000c1e1100 */
[----:B------:R-:W-:-:S03]  /*0740*/  IADD3.X R47, PT, PT, RZ, UR9, RZ, P3, P4 ;  /* 0x00000009ff2f7c10 */ /* 0x000fc60009fe84ff */
[----:B------:R-:W3:Y:S04]  /*0750*/  LDG.E.U8 R23, desc[UR6][R28.64+0x1] ;  /* 0x000001061c177981 */ /* 0x000ee8000c1e1100 */
[----:B------:R-:W3:Y:S04]  /*0760*/  LDG.E.U8 R40, desc[UR6][R28.64] ;  /* 0x000000061c287981 */ /* 0x000ee8000c1e1100 */
[----:B------:R-:W4:Y:S04]  /*0770*/  LDG.E.U8 R25, desc[UR6][R30.64+0x3] ;  /* 0x000003061e197981 */ /* 0x000f28000c1e1100 */
[----:B------:R-:W4:Y:S04]  /*0780*/  LDG.E.U8 R42, desc[UR6][R30.64+0x2] ;  /* 0x000002061e2a7981 */ /* 0x000f28000c1e1100 */
[----:B------:R-:W5:Y:S04]  /*0790*/  LDG.E.U8 R27, desc[UR6][R30.64+0x1] ;  /* 0x000001061e1b7981 */ /* 0x000f68000c1e1100 */
[----:B------:R1:W5:Y:S04]  /*07a0*/  LDG.E.U8 R62, desc[UR6][R30.64] ;  /* 0x000000061e3e7981 */ /* 0x000368000c1e1100 */
[----:B------:R-:W5:Y:S04]  /*07b0*/  LDG.E.U8 R33, desc[UR6][R44.64+0x3] ;  /* 0x000003062c217981 */ /* 0x000f68000c1e1100 */
[----:B------:R-:W5:Y:S04]  /*07c0*/  LDG.E.U8 R64, desc[UR6][R44.64+0x2] ;  /* 0x000002062c407981 */ /* 0x000f68000c1e1100 */
[----:B------:R-:W5:Y:S04]  /*07d0*/  LDG.E.U8 R35, desc[UR6][R44.64+0x1] ;  /* 0x000001062c237981 */ /* 0x000f68000c1e1100 */
[----:B------:R-:W5:Y:S04]  /*07e0*/  LDG.E.U8 R28, desc[UR6][R44.64] ;  /* 0x000000062c1c7981 */ /* 0x000f68000c1e1100 */
[----:B------:R-:W5:Y:S04]  /*07f0*/  LDG.E.U8 R29, desc[UR6][R46.64+0x3] ;  /* 0x000003062e1d7981 */ /* 0x000f68000c1e1100 */
[----:B------:R-:W5:Y:S04]  /*0800*/  LDG.E.U8 R66, desc[UR6][R46.64+0x2] ;  /* 0x000002062e427981 */ /* 0x000f68000c1e1100 */
[----:B------:R-:W5:Y:S04]  /*0810*/  LDG.E.U8 R63, desc[UR6][R46.64+0x1] ;  /* 0x000001062e3f7981 */ /* 0x000f68000c1e1100 */
[----:B------:R-:W5:Y:S01]  /*0820*/  LDG.E.U8 R68, desc[UR6][R46.64] ;  /* 0x000000062e447981 */ /* 0x000f62000c1e1100 */
[----:B-1----:R-:W-:-:S02]  /*0830*/  IMAD.IADD R30, R1, 0x1, R3 ;  /* 0x00000001011e7824 */ /* 0x002fc400078e0203 */
[C---:B------:R-:W-:Y:S02]  /*0840*/  IMAD.IADD R22, R1.reuse, 0x1, R22 ;  /* 0x0000000101167824 */ /* 0x040fe400078e0216 */
[----:B------:R-:W-:Y:S02]  /*0850*/  IMAD.IADD R26, R1, 0x1, R26 ;  /* 0x00000001011a7824 */ /* 0x000fe400078e021a */
[----:B------:R-:W-:-:S05]  /*0860*/  VIADD R3, R3, 0x10 ;  /* 0x0000001003037836 */ /* 0x000fca0000000000 */
[----:B------:R-:W-:Y:S02]  /*0870*/  ISETP.GE.AND P1, PT, R3, R70, PT ;  /* 0x000000460300720c */ /* 0x000fe40003f26270 */
[----:B--2---:R-:W-:Y:S02]  /*0880*/  PRMT R21, R38, 0x3340, R21 ;  /* 0x0000334026157816 */ /* 0x004fe40000000015 */
[----:B---3--:R-:W-:Y:S01]  /*0890*/  PRMT R40, R40, 0x3340, R23 ;  /* 0x0000334028287816 */ /* 0x008fe20000000017 */
[----:B------:R-:W-:-:S03]  /*08a0*/  IMAD.IADD R23, R1, 0x1, R24 ;  /* 0x0000000101177824 */ /* 0x000fc600078e0218 */
[----:B------:R-:W-:Y:S02]  /*08b0*/  PRMT R21, R40, 0x5410, R21 ;  /* 0x0000541028157816 */ /* 0x000fe40000000015 */
[----:B----4-:R-:W-:-:S03]  /*08c0*/  PRMT R25, R42, 0x3340, R25 ;  /* 0x000033402a197816 */ /* 0x010fc60000000019 */
[----:B------:R2:W-:Y:S01]  /*08d0*/  STL [R30+0x40], R21 ;  /* 0x000040151e007387 */ /* 0x0005e20000100800 */
[----:B-----5:R-:W-:-:S04]  /*08e0*/  PRMT R62, R62, 0x3340, R27 ;  /* 0x000033403e3e7816 */ /* 0x020fc8000000001b */
[----:B------:R-:W-:Y:S02]  /*08f0*/  PRMT R25, R62, 0x5410, R25 ;  /* 0x000054103e197816 */ /* 0x000fe40000000019 */
[----:B------:R-:W-:-:S03]  /*0900*/  PRMT R33, R64, 0x3340, R33 ;  /* 0x0000334040217816 */ /* 0x000fc60000000021 */
[----:B------:R2:W-:Y:S01]  /*0910*/  STL [R22+0x40], R25 ;  /* 0x0000401916007387 */ /* 0x0005e20000100800 */
[----:B------:R-:W-:-:S04]  /*0920*/  PRMT R28, R28, 0x3340, R35 ;  /* 0x000033401c1c7816 */ /* 0x000fc80000000023 */
[----:B------:R-:W-:Y:S02]  /*0930*/  PRMT R28, R28, 0x5410, R33 ;  /* 0x000054101c1c7816 */ /* 0x000fe40000000021 */
[----:B------:R-:W-:-:S03]  /*0940*/  PRMT R29, R66, 0x3340, R29 ;  /* 0x00003340421d7816 */ /* 0x000fc6000000001d */
[----:B------:R2:W-:Y:S01]  /*0950*/  STL [R23+0x40], R28 ;  /* 0x0000401c17007387 */ /* 0x0005e20000100800 */
[----:B------:R-:W-:-:S04]  /*0960*/  PRMT R68, R68, 0x3340, R63 ;  /* 0x0000334044447816 */ /* 0x000fc8000000003f */
[----:B------:R-:W-:-:S05]  /*0970*/  PRMT R29, R68, 0x5410, R29 ;  /* 0x00005410441d7816 */ /* 0x000fca000000001d */
[----:B------:R2:W-:Y:S01]  /*0980*/  STL [R26+0x40], R29 ;  /* 0x0000401d1a007387 */ /* 0x0005e20000100800 */
[----:B------:R-:W-:Y:S05]  /*0990*/  @!P1 BRA `(.L_x_5) ;  /* 0xfffffffc00289947 */ /* 0x000fea000383ffff */
.L_x_4:
[----:B--2---:R-:W-:-:S05]  /*09a0*/  IMAD.IADD R21, R20, 0x1, -R3 ;  /* 0x0000000114157824 */ /* 0x004fca00078e0a03 */
[----:B------:R-:W-:-:S13]  /*09b0*/  ISETP.GT.AND P1, PT, R21, 0x4, PT ;  /* 0x000000041500780c */ /* 0x000fda0003f24270 */
[----:B------:R-:W-:Y:S05]  /*09c0*/  @!P1 BRA `(.L_x_6) ;  /* 0x0000000000709947 */ /* 0x000fea0003800000 */
[----:B------:R-:W1:Y:S01]  /*09d0*/  LDCU.64 UR8, c[0x0][0x380] ;  /* 0x00007000ff0877ac */ /* 0x000e620008000a00 */
[C---:B------:R-:W-:Y:S02]  /*09e0*/  VIADD R22, R3.reuse, 0x4 ;  /* 0x0000000403167836 */ /* 0x040fe40000000000 */
[----:B------:R-:W-:Y:S02]  /*09f0*/  VIADD R24, R3, UR4 ;  /* 0x0000000403187c36 */ /* 0x000fe40008000000 */
[----:B------:R-:W-:-:S03]  /*0a00*/  VIADD R26, R22, UR4 ;  /* 0x00000004161a7c36 */ /* 0x000fc60008000000 */
[--C-:B-1----:R-:W-:Y:S02]  /*0a10*/  IADD3 R24, P0, P1, R24, UR8, R59.reuse ;  /* 0x0000000818187c10 */ /* 0x102fe4000f91e03b */
[----:B------:R-:W-:Y:S02]  /*0a20*/  IADD3 R26, P2, P3, R26, UR8, R59 ;  /* 0x000000081a1a7c10 */ /* 0x000fe4000fb5e03b */
[----:B------:R-:W-:Y:S02]  /*0a30*/  IADD3.X R25, PT, PT, RZ, UR9, RZ, P0, P1 ;  /* 0x00000009ff197c10 */ /* 0x000fe400087e24ff */
[----:B------:R-:W-:-:S03]  /*0a40*/  IADD3.X R27, PT, PT, RZ, UR9, RZ, P2, P3 ;  /* 0x00000009ff1b7c10 */ /* 0x000fc600097e64ff */
[----:B------:R-:W2:Y:S04]  /*0a50*/  LDG.E.U8 R21, desc[UR6][R24.64+0x3] ;  /* 0x0000030618157981 */ /* 0x000ea8000c1e1100 */
[----:B------:R-:W2:Y:S04]  /*0a60*/  LDG.E.U8 R28, desc[UR6][R24.64+0x2] ;  /* 0x00000206181c7981 */ /* 0x000ea8000c1e1100 */
[----:B------:R-:W3:Y:S04]  /*0a70*/  LDG.E.U8 R23, desc[UR6][R24.64+0x1] ;  /* 0x0000010618177981 */ /* 0x000ee8000c1e1100 */
[----:B------:R-:W3:Y:S04]  /*0a80*/  LDG.E.U8 R30, desc[UR6][R24.64] ;  /* 0x00000006181e7981 */ /* 0x000ee8000c1e1100 */
[----:B------:R-:W4:Y:S04]  /*0a90*/  LDG.E.U8 R29, desc[UR6][R26.64+0x3] ;  /* 0x000003061a1d7981 */ /* 0x000f28000c1e1100 */
[----:B------:R-:W4:Y:S04]  /*0aa0*/  LDG.E.U8 R38, desc[UR6][R26.64+0x2] ;  /* 0x000002061a267981 */ /* 0x000f28000c1e1100 */
[----:B------:R-:W5:Y:S04]  /*0ab0*/  LDG.E.U8 R31, desc[UR6][R26.64+0x1] ;  /* 0x000001061a1f7981 */ /* 0x000f68000c1e1100 */
[----:B------:R-:W5:Y:S01]  /*0ac0*/  LDG.E.U8 R40, desc[UR6][R26.64] ;  /* 0x000000061a287981 */ /* 0x000f62000c1e1100 */
[----:B------:R-:W-:Y:S01]  /*0ad0*/  IMAD.IADD R22, R1, 0x1, R22 ;  /* 0x0000000101167824 */ /* 0x000fe200078e0216 */
[----:B------:R-:W-:-:S02]  /*0ae0*/  PLOP3.LUT P0, PT, PT, PT, PT, 0x8, 0x80 ;  /* 0x000000000080781c */ /* 0x000fc40003f0e170 */
[----:B--2---:R-:W-:Y:S01]  /*0af0*/  PRMT R21, R28, 0x3340, R21 ;  /* 0x000033401c157816 */ /* 0x004fe20000000015 */
[----:B------:R-:W-:Y:S02]  /*0b00*/  IMAD.IADD R28, R1, 0x1, R3 ;  /* 0x00000001011c7824 */ /* 0x000fe400078e0203 */
[----:B------:R-:W-:Y:S01]  /*0b10*/  VIADD R3, R3, 0x8 ;  /* 0x0000000803037836 */ /* 0x000fe20000000000 */
[----:B---3--:R-:W-:-:S04]  /*0b20*/  PRMT R30, R30, 0x3340, R23 ;  /* 0x000033401e1e7816 */ /* 0x008fc80000000017 */
[----:B------:R-:W-:Y:S02]  /*0b30*/  PRMT R21, R30, 0x5410, R21 ;  /* 0x000054101e157816 */ /* 0x000fe40000000015 */
[----:B----4-:R-:W-:-:S03]  /*0b40*/  PRMT R29, R38, 0x3340, R29 ;  /* 0x00003340261d7816 */ /* 0x010fc6000000001d */
[----:B------:R1:W-:Y:S01]  /*0b50*/  STL [R28+0x40], R21 ;  /* 0x000040151c007387 */ /* 0x0003e20000100800 */
[----:B-----5:R-:W-:-:S04]  /*0b60*/  PRMT R40, R40, 0x3340, R31 ;  /* 0x0000334028287816 */ /* 0x020fc8000000001f */
[----:B------:R-:W-:-:S05]  /*0b70*/  PRMT R29, R40, 0x5410, R29 ;  /* 0x00005410281d7816 */ /* 0x000fca000000001d */
[----:B------:R1:W-:Y:S02]  /*0b80*/  STL [R22+0x40], R29 ;  /* 0x0000401d16007387 */ /* 0x0003e40000100800 */
.L_x_6:
[----:B------:R-:W-:-:S13]  /*0b90*/  ISETP.EQ.AND P1, PT, R3, R20, PT ;  /* 0x000000140300720c */ /* 0x000fda0003f22270 */
[----:B------:R-:W-:Y:S05]  /*0ba0*/  @!P0 BRA P1, `(.L_x_2) ;  /* 0x00000000003c8947 */ /* 0x000fea0000800000 */
.L_x_3:
[----:B-1----:R-:W-:-:S05]  /*0bb0*/  VIADD R22, R3, UR4 ;  /* 0x0000000403167c36 */ /* 0x002fca0008000000 */
[----:B0-----:R-:W-:-:S04]  /*0bc0*/  IADD3 R22, P0, P1, R22, UR12, R59 ;  /* 0x0000000c16167c10 */ /* 0x001fc8000f91e03b */
[----:B------:R-:W-:-:S05]  /*0bd0*/  IADD3.X R23, PT, PT, RZ, UR13, RZ, P0, P1 ;  /* 0x0000000dff177c10 */ /* 0x000fca00087e24ff */
[----:B--2---:R-:W2:Y:S04]  /*0be0*/  LDG.E.U8 R21, desc[UR6][R22.64+0x3] ;  /* 0x0000030616157981 */ /* 0x004ea8000c1e1100 */
[----:B------:R-:W2:Y:S04]  /*0bf0*/  LDG.E.U8 R24, desc[UR6][R22.64+0x2] ;  /* 0x0000020616187981 */ /* 0x000ea8000c1e1100 */
[----:B------:R-:W3:Y:S04]  /*0c00*/  LDG.E.U8 R25, desc[UR6][R22.64+0x1] ;  /* 0x0000010616197981 */ /* 0x000ee8000c1e1100 */
[----:B------:R-:W3:Y:S01]  /*0c10*/  LDG.E.U8 R26, desc[UR6][R22.64] ;  /* 0x00000006161a7981 */ /* 0x000ee2000c1e1100 */
[----:B--2---:R-:W-:Y:S01]  /*0c20*/  PRMT R21, R24, 0x3340, R21 ;  /* 0x0000334018157816 */ /* 0x004fe20000000015 */
[----:B------:R-:W-:-:S02]  /*0c30*/  IMAD.IADD R24, R1, 0x1, R3 ;  /* 0x0000000101187824 */ /* 0x000fc400078e0203 */
[----:B------:R-:W-:Y:S01]  /*0c40*/  VIADD R3, R3, 0x4 ;  /* 0x0000000403037836 */ /* 0x000fe20000000000 */
[----:B---3--:R-:W-:-:S04]  /*0c50*/  PRMT R26, R26, 0x3340, R25 ;  /* 0x000033401a1a7816 */ /* 0x008fc80000000019 */
[----:B------:R-:W-:Y:S02]  /*0c60*/  ISETP.NE.AND P0, PT, R3, R20, PT ;  /* 0x000000140300720c */ /* 0x000fe40003f05270 */
[----:B------:R-:W-:-:S05]  /*0c70*/  PRMT R21, R26, 0x5410, R21 ;  /* 0x000054101a157816 */ /* 0x000fca0000000015 */
[----:B------:R2:W-:Y:S06]  /*0c80*/  STL [R24+0x40], R21 ;  /* 0x0000401518007387 */ /* 0x0005ec0000100800 */
[----:B------:R-:W-:Y:S05]  /*0c90*/  @P0 BRA `(.L_x_3) ;  /* 0xfffffffc00c40947 */ /* 0x000fea000383ffff */
.L_x_2:
[----:B------:R-:W-:-:S13]  /*0ca0*/  ISETP.NE.AND P0, PT, R65, RZ, PT ;  /* 0x000000ff4100720c */ /* 0x000fda0003f05270 */
[----:B------:R-:W-:Y:S05]  /*0cb0*/  @!P0 BRA `(.L_x_1) ;  /* 0x0000000000488947 */ /* 0x000fea0003800000 */
[----:B------:R-:W3:Y:S01]  /*0cc0*/  LDCU.64 UR8, c[0x0][0x380] ;  /* 0x00007000ff0877ac */ /* 0x000ee20008000a00 */
[----:B-1----:R-:W-:-:S05]  /*0cd0*/  VIADD R22, R20, UR4 ;  /* 0x0000000414167c36 */ /* 0x002fca0008000000 */
[----:B---3--:R-:W-:-:S04]  /*0ce0*/  IADD3 R22, P0, P1, R22, UR8, R59 ;  /* 0x0000000816167c10 */ /* 0x008fc8000f91e03b */
[----:B------:R-:W-:-:S05]  /*0cf0*/  IADD3.X R23, PT, PT, RZ, UR9, RZ, P0, P1 ;  /* 0x00000009ff177c10 */ /* 0x000fca00087e24ff */
[----:B------:R-:W3:Y:S01]  /*0d00*/  LDG.E.U8 R22, desc[UR6][R22.64] ;  /* 0x0000000616167981 */ /* 0x000ee2000c1e1100 */
[----:B------:R-:W-:Y:S01]  /*0d10*/  IMAD.IADD R25, R1, 0x1, R20 ;  /* 0x0000000101197824 */ /* 0x000fe200078e0214 */
[----:B------:R-:W-:-:S04]  /*0d20*/  ISETP.NE.AND P0, PT, R65, 0x1, PT ;  /* 0x000000014100780c */ /* 0x000fc80003f05270 */
[----:B---3--:R3:W-:Y:S09]  /*0d30*/  STL.U8 [R25+0x40], R22 ;  /* 0x0000401619007387 */ /* 0x0087f20000100000 */
[----:B------:R-:W-:Y:S05]  /*0d40*/  @!P0 BRA `(.L_x_1) ;  /* 0x0000000000248947 */ /* 0x000fea0003800000 */
[----:B------:R-:W-:Y:S02]  /*0d50*/  IADD3 R20, P1, P2, R59, UR4, R20 ;  /* 0x000000043b147c10 */ /* 0x000fe4000fa3e014 */
[----:B------:R-:W-:Y:S02]  /*0d60*/  ISETP.NE.AND P0, PT, R65, 0x2, PT ;  /* 0x000000024100780c */ /* 0x000fe40003f05270 */
[----:B------:R-:W-:Y:S02]  /*0d70*/  IADD3 R20, P3, PT, R20, UR8, RZ ;  /* 0x0000000814147c10 */ /* 0x000fe4000ff7e0ff */
[----:B------:R-:W-:-:S04]  /*0d80*/  IADD3.X R3, PT, PT, RZ, RZ, RZ, P1, P2 ;  /* 0x000000ffff037210 */ /* 0x000fc80000fe44ff */
[----:B--2---:R-:W-:-:S05]  /*0d90*/  IADD3.X R21, PT, PT, R3, UR9, RZ, P3, !PT ;  /* 0x0000000903157c10 */ /* 0x004fca0009ffe4ff */
[----:B------:R-:W2:Y:S04]  /*0da0*/  LDG.E.U8 R3, desc[UR6][R20.64+0x1] ;  /* 0x0000010614037981 */ /* 0x000ea8000c1e1100 */
[----:B---3--:R-:W3:Y:S04]  /*0db0*/  @P0 LDG.E.U8 R22, desc[UR6][R20.64+0x2] ;  /* 0x0000020614160981 */ /* 0x008ee8000c1e1100 */
[----:B--2---:R4:W-:Y:S04]  /*0dc0*/  STL.U8 [R25+0x41], R3 ;  /* 0x0000410319007387 */ /* 0x0049e80000100000 */
[----:B---3--:R4:W-:Y:S02]  /*0dd0*/  @P0 STL.U8 [R25+0x42], R22 ;  /* 0x0000421619000387 */ /* 0x0089e40000100000 */
.L_x_1:
[----:B------:R-:W5:Y:S04]  /*0de0*/  LDL.128 R44, [R1+0x40] ;  /* 0x00004000012c7983 */ /* 0x000f680000100c00 */
[----:B-1234-:R-:W2:Y:S04]  /*0df0*/  LDL.128 R20, [R1+0x50] ;  /* 0x0000500001147983 */ /* 0x01eea80000100c00 */
[----:B------:R-:W3:Y:S04]  /*0e00*/  LDL.128 R24, [R1+0x60] ;  /* 0x0000600001187983 */ /* 0x000ee80000100c00 */
[----:B------:R-:W4:Y:S01]  /*0e10*/  LDL.128 R28, [R1+0x70] ;  /* 0x00007000011c7983 */ /* 0x000f220000100c00 */
[----:B------:R-:W-:Y:S01]  /*0e20*/  UMOV UR5, URZ ;  /* 0x000000ff00057c82 */ /* 0x000fe20008000000 */
[----:B-----5:R-:W-:-:S02]  /*0e30*/  PRMT R35, R45, 0x7771, RZ ;  /* 0x000077712d237816 */ /* 0x020fc400000000ff */
[----:B------:R-:W-:Y:S02]  /*0e40*/  PRMT R38, R45, 0x7770, RZ ;  /* 0x000077702d267816 */ /* 0x000fe400000000ff */
[C---:B------:R-:W-:Y:S02]  /*0e50*/  PRMT R3, R47.reuse, 0x7771, RZ ;  /* 0x000077712f037816 */ /* 0x040fe400000000ff */
[----:B------:R-:W-:Y:S02]  /*0e60*/  PRMT R42, R47, 0x7770, RZ ;  /* 0x000077702f2a7816 */ /* 0x000fe400000000ff */
[C---:B------:R-:W-:Y:S02]  /*0e70*/  PRMT R33, R46.reuse, 0x7771, RZ ;  /* 0x000077712e217816 */ /* 0x040fe400000000ff */
[----:B------:R-:W-:Y:S02]  /*0e80*/  PRMT R40, R46, 0x7770, RZ ;  /* 0x000077702e287816 */ /* 0x000fe400000000ff */
[----:B------:R-:W-:-:S02]  /*0e90*/  PRMT R35, R38, 0x6540, R35 ;  /* 0x0000654026237816 */ /* 0x000fc40000000023 */
[----:B------:R-:W-:Y:S02]  /*0ea0*/  PRMT R3, R42, 0x6540, R3 ;  /* 0x000065402a037816 */ /* 0x000fe40000000003 */
[C---:B------:R-:W-:Y:S02]  /*0eb0*/  PRMT R38, R47.reuse, 0x7773, RZ ;  /* 0x000077732f267816 */ /* 0x040fe400000000ff */
[----:B------:R-:W-:Y:S02]  /*0ec0*/  PRMT R33, R40, 0x6540, R33 ;  /* 0x0000654028217816 */ /* 0x000fe40000000021 */
[----:B------:R-:W-:Y:S01]  /*0ed0*/  PRMT R47, R47, 0x7772, RZ ;  /* 0x000077722f2f7816 */ /* 0x000fe200000000ff */
[----:B------:R-:W-:Y:S01]  /*0ee0*/  IMAD.SHL.U32 R38, R38, 0x1000000, RZ ;  /* 0x0100000026267824 */ /* 0x000fe200078e00ff */
[----:B------:R-:W-:Y:S02]  /*0ef0*/  PRMT R42, R45, 0x7772, RZ ;  /* 0x000077722d2a7816 */ /* 0x000fe400000000ff */
[----:B------:R-:W-:-:S02]  /*0f00*/  PRMT R40, R46, 0x7772, RZ ;  /* 0x000077722e287816 */ /* 0x000fc400000000ff */
[----:B------:R-:W-:Y:S01]  /*0f10*/  LOP3.LUT R4, R4, R44, RZ, 0x3c, !PT ;  /* 0x0000002c04047212 */ /* 0x000fe200078e3cff */
[----:B------:R-:W-:Y:S01]  /*0f20*/  IMAD.U32 R44, R47, 0x10000, RZ ;  /* 0x000100002f2c7824 */ /* 0x000fe200078e00ff */
[----:B--2---:R-:W-:Y:S01]  /*0f30*/  LOP3.LUT R8, R8, R20, RZ, 0x3c, !PT ;  /* 0x0000001408087212 */ /* 0x004fe200078e3cff */
[----:B------:R-:W-:Y:S01]  /*0f40*/  IMAD.U32 R42, R42, 0x10000, RZ ;  /* 0x000100002a2a7824 */ /* 0x000fe200078e00ff */
[----:B------:R-:W-:Y:S01]  /*0f50*/  PRMT R20, R23, 0x7772, RZ ;  /* 0x0000777217147816 */ /* 0x000fe200000000ff */
[----:B------:R-:W-:Y:S01]  /*0f60*/  IMAD.U32 R40, R40, 0x10000, RZ ;  /* 0x0001000028287824 */ /* 0x000fe200078e00ff */
[----:B------:R-:W-:Y:S02]  /*0f70*/  LOP3.LUT R44, R3, 0xff0000, R44, 0xf8, !PT ;  /* 0x00ff0000032c7812 */ /* 0x000fe400078ef82c */
[----:B------:R-:W-:Y:S01]  /*0f80*/  LOP3.LUT R42, R35, 0xff0000, R42, 0xf8, !PT ;  /* 0x00ff0000232a7812 */ /* 0x000fe200078ef82a */
[----:B------:R-:W-:Y:S01]  /*0f90*/  IMAD.U32 R20, R20, 0x10000, RZ ;  /* 0x0001000014147824 */ /* 0x000fe200078e00ff */
[----:B------:R-:W-:-:S02]  /*0fa0*/  LOP3.LUT R33, R33, 0xff0000, R40, 0xf8, !PT ;  /* 0x00ff000021217812 */ /* 0x000fc400078ef828 */
[C---:B------:R-:W-:Y:S02]  /*0fb0*/  PRMT R3, R23.reuse, 0x7773, RZ ;  /* 0x0000777317037816 */ /* 0x040fe400000000ff */
[C---:B------:R-:W-:Y:S02]  /*0fc0*/  PRMT R35, R23.reuse, 0x7771, RZ ;  /* 0x0000777117237816 */ /* 0x040fe400000000ff */
[----:B------:R-:W-:Y:S01]  /*0fd0*/  PRMT R66, R23, 0x7770, RZ ;  /* 0x0000777017427816 */ /* 0x000fe200000000ff */
[----:B------:R-:W-:Y:S01]  /*0fe0*/  IMAD.SHL.U32 R3, R3, 0x1000000, RZ ;  /* 0x0100000003037824 */ /* 0x000fe200078e00ff */
[C---:B------:R-:W-:Y:S02]  /*0ff0*/  PRMT R23, R22.reuse, 0x7773, RZ ;  /* 0x0000777316177816 */ /* 0x040fe400000000ff */
[C---:B------:R-:W-:Y:S02]  /*1000*/  PRMT R40, R22.reuse, 0x7772, RZ ;  /* 0x0000777216287816 */ /* 0x040fe400000000ff */
[C---:B------:R-:W-:Y:S01]  /*1010*/  PRMT R47, R22.reuse, 0x7771, RZ ;  /* 0x00007771162f7816 */ /* 0x040fe200000000ff */
[----:B------:R-:W-:Y:S01]  /*1020*/  IMAD.SHL.U32 R23, R23, 0x1000000, RZ ;  /* 0x0100000017177824 */ /* 0x000fe200078e00ff */
[----:B------:R-:W-:Y:S01]  /*1030*/  PRMT R64, R22, 0x7770, RZ ;  /* 0x0000777016407816 */ /* 0x000fe200000000ff */
[----:B------:R-:W-:Y:S01]  /*1040*/  IMAD.U32 R40, R40, 0x10000, RZ ;  /* 0x0001000028287824 */ /* 0x000fe200078e00ff */
[----:B------:R-:W-:-:S02]  /*1050*/  PRMT R22, R21, 0x7773, RZ ;  /* 0x0000777315167816 */ /* 0x000fc400000000ff */
[C---:B------:R-:W-:Y:S02]  /*1060*/  PRMT R62, R21.reuse, 0x7771, RZ ;  /* 0x00007771153e7816 */ /* 0x040fe400000000ff */
[C---:B------:R-:W-:Y:S01]  /*1070*/  PRMT R63, R21.reuse, 0x7770, RZ ;  /* 0x00007770153f7816 */ /* 0x040fe200000000ff */
[----:B------:R-:W-:Y:S01]  /*1080*/  IMAD.SHL.U32 R22, R22, 0x1000000, RZ ;  /* 0x0100000016167824 */ /* 0x000fe200078e00ff */
[----:B------:R-:W-:Y:S02]  /*1090*/  PRMT R21, R21, 0x7772, RZ ;  /* 0x0000777215157816 */ /* 0x000fe400000000ff */
[----:B------:R-:W-:Y:S02]  /*10a0*/  PRMT R62, R63, 0x6540, R62 ;  /* 0x000065403f3e7816 */ /* 0x000fe4000000003e */
[----:B------:R-:W-:Y:S01]  /*10b0*/  PRMT R47, R64, 0x6540, R47 ;  /* 0x00006540402f7816 */ /* 0x000fe2000000002f */
[----:B------:R-:W-:Y:S01]  /*10c0*/  IMAD.U32 R21, R21, 0x10000, RZ ;  /* 0x0001000015157824 */ /* 0x000fe200078e00ff */
[----:B---3--:R-:W-:-:S02]  /*10d0*/  PRMT R63, R27, 0x7771, RZ ;  /* 0x000077711b3f7816 */ /* 0x008fc400000000ff */
[C---:B------:R-:W-:Y:S02]  /*10e0*/  PRMT R64, R27.reuse, 0x7770, RZ ;  /* 0x000077701b407816 */ /* 0x040fe400000000ff */
[----:B------:R-:W-:Y:S02]  /*10f0*/  LOP3.LUT R62, R62, 0xff0000, R21, 0xf8, !PT ;  /* 0x00ff00003e3e7812 */ /* 0x000fe400078ef815 */
[C---:B------:R-:W-:Y:S02]  /*1100*/  PRMT R21, R27.reuse, 0x7773, RZ ;  /* 0x000077731b157816 */ /* 0x040fe400000000ff */
[----:B------:R-:W-:Y:S02]  /*1110*/  PRMT R27, R27, 0x7772, RZ ;  /* 0x000077721b1b7816 */ /* 0x000fe400000000ff */
[----:B------:R-:W-:Y:S01]  /*1120*/  PRMT R35, R66, 0x6540, R35 ;  /* 0x0000654042237816 */ /* 0x000fe20000000023 */
[----:B------:R-:W-:Y:S01]  /*1130*/  IMAD.SHL.U32 R21, R21, 0x1000000, RZ ;  /* 0x0100000015157824 */ /* 0x000fe200078e00ff */
[----:B------:R-:W-:Y:S01]  /*1140*/  LOP3.LUT R47, R47, 0xff0000, R40, 0xf8, !PT ;  /* 0x00ff00002f2f7812 */ /* 0x000fe200078ef828 */
[----:B------:R-:W-:Y:S01]  /*1150*/  IMAD.U32 R27, R27, 0x10000, RZ ;  /* 0x000100001b1b7824 */ /* 0x000fe200078e00ff */
[----:B------:R-:W-:-:S02]  /*1160*/  PRMT R66, R64, 0x6540, R63 ;  /* 0x0000654040427816 */ /* 0x000fc4000000003f */
[C---:B------:R-:W-:Y:S02]  /*1170*/  PRMT R40, R26.reuse, 0x7771, RZ ;  /* 0x000077711a287816 */ /* 0x040fe400000000ff */
[C---:B------:R-:W-:Y:S02]  /*1180*/  PRMT R65, R26.reuse, 0x7770, RZ ;  /* 0x000077701a417816 */ /* 0x040fe400000000ff */
[C---:B------:R-:W-:Y:S02]  /*1190*/  PRMT R63, R25.reuse, 0x7771, RZ ;  /* 0x00007771193f7816 */ /* 0x040fe400000000ff */
[----:B------:R-:W-:Y:S02]  /*11a0*/  PRMT R64, R25, 0x7770, RZ ;  /* 0x0000777019407816 */ /* 0x000fe400000000ff */
[----:B------:R-:W-:Y:S02]  /*11b0*/  LOP3.LUT R20, R35, 0xff0000, R20, 0xf8, !PT ;  /* 0x00ff000023147812 */ /* 0x000fe400078ef814 */
[----:B------:R-:W-:-:S02]  /*11c0*/  PRMT R35, R26, 0x7772, RZ ;  /* 0x000077721a237816 */ /* 0x000fc400000000ff */
[----:B------:R-:W-:Y:S02]  /*11d0*/  PRMT R40, R65, 0x6540, R40 ;  /* 0x0000654041287816 */ /* 0x000fe40000000028 */
[----:B------:R-:W-:Y:S01]  /*11e0*/  PRMT R63, R64, 0x6540, R63 ;  /* 0x00006540403f7816 */ /* 0x000fe2000000003f */
[----:B------:R-:W-:Y:S01]  /*11f0*/  IMAD.U32 R35, R35, 0x10000, RZ ;  /* 0x0001000023237824 */ /* 0x000fe200078e00ff */
[----:B------:R-:W-:Y:S02]  /*1200*/  LOP3.LUT R66, R66, 0xff0000, R27, 0xf8, !PT ;  /* 0x00ff000042427812 */ /* 0x000fe400078ef81b */
[C---:B----4-:R-:W-:Y:S02]  /*1210*/  PRMT R27, R31.reuse, 0x7771, RZ ;  /* 0x000077711f1b7816 */ /* 0x050fe400000000ff */
[----:B------:R-:W-:Y:S02]  /*1220*/  PRMT R70, R31, 0x7770, RZ ;  /* 0x000077701f467816 */ /* 0x000fe400000000ff */
[----:B------:R-:W-:-:S02]  /*1230*/  PRMT R64, R30, 0x7771, RZ ;  /* 0x000077711e407816 */ /* 0x000fc400000000ff */
[----:B------:R-:W-:Y:S02]  /*1240*/  PRMT R67, R30, 0x7770, RZ ;  /* 0x000077701e437816 */ /* 0x000fe400000000ff */
[C---:B------:R-:W-:Y:S02]  /*1250*/  PRMT R65, R29.reuse, 0x7771, RZ ;  /* 0x000077711d417816 */ /* 0x040fe400000000ff */
[----:B------:R-:W-:Y:S02]  /*1260*/  PRMT R68, R29, 0x7770, RZ ;  /* 0x000077701d447816 */ /* 0x000fe400000000ff */
[----:B------:R-:W-:Y:S02]  /*1270*/  LOP3.LUT R12, R12, R24, RZ, 0x3c, !PT ;  /* 0x000000180c0c7212 */ /* 0x000fe400078e3cff */
[----:B------:R-:W-:Y:S02]  /*1280*/  PRMT R24, R26, 0x7773, RZ ;  /* 0x000077731a187816 */ /* 0x000fe400000000ff */
[----:B------:R-:W-:-:S02]  /*1290*/  PRMT R26, R25, 0x7773, RZ ;  /* 0x00007773191a7816 */ /* 0x000fc400000000ff */
[----:B------:R-:W-:Y:S01]  /*12a0*/  PRMT R70, R70, 0x6540, R27 ;  /* 0x0000654046467816 */ /* 0x000fe2000000001b */
[----:B------:R-:W-:Y:S01]  /*12b0*/  IMAD.SHL.U32 R24, R24, 0x1000000, RZ ;  /* 0x0100000018187824 */ /* 0x000fe200078e00ff */
[----:B------:R-:W-:Y:S01]  /*12c0*/  PRMT R67, R67, 0x6540, R64 ;  /* 0x0000654043437816 */ /* 0x000fe20000000040 */
[----:B------:R-:W-:Y:S01]  /*12d0*/  IMAD.SHL.U32 R26, R26, 0x1000000, RZ ;  /* 0x010000001a1a7824 */ /* 0x000fe200078e00ff */
[----:B------:R-:W-:Y:S02]  /*12e0*/  PRMT R68, R68, 0x6540, R65 ;  /* 0x0000654044447816 */ /* 0x000fe40000000041 */
[----:B------:R-:W-:Y:S02]  /*12f0*/  PRMT R25, R25, 0x7772, RZ ;  /* 0x0000777219197816 */ /* 0x000fe400000000ff */
[----:B------:R-:W-:Y:S02]  /*1300*/  PRMT R27, R31, 0x7772, RZ ;  /* 0x000077721f1b7816 */ /* 0x000fe400000000ff */
[----:B------:R-:W-:-:S02]  /*1310*/  PRMT R64, R30, 0x7772, RZ ;  /* 0x000077721e407816 */ /* 0x000fc400000000ff */
[----:B------:R-:W-:Y:S01]  /*1320*/  PRMT R65, R29, 0x7772, RZ ;  /* 0x000077721d417816 */ /* 0x000fe200000000ff */
[----:B------:R-:W-:Y:S01]  /*1330*/  IMAD.U32 R27, R27, 0x10000, RZ ;  /* 0x000100001b1b7824 */ /* 0x000fe200078e00ff */
[----:B------:R-:W-:Y:S01]  /*1340*/  PRMT R46, R46, 0x7773, RZ ;  /* 0x000077732e2e7816 */ /* 0x000fe200000000ff */
[----:B------:R-:W-:Y:S01]  /*1350*/  IMAD.U32 R64, R64, 0x10000, RZ ;  /* 0x0001000040407824 */ /* 0x000fe200078e00ff */
[----:B------:R-:W-:Y:S01]  /*1360*/  PRMT R45, R45, 0x7773, RZ ;  /* 0x000077732d2d7816 */ /* 0x000fe200000000ff */
[----:B------:R-:W-:Y:S01]  /*1370*/  IMAD.U32 R65, R65, 0x10000, RZ ;  /* 0x0001000041417824 */ /* 0x000fe200078e00ff */
[----:B------:R-:W-:Y:S01]  /*1380*/  LOP3.LUT R35, R40, 0xff0000, R35, 0xf8, !PT ;  /* 0x00ff000028237812 */ /* 0x000fe200078ef823 */
[----:B------:R-:W-:Y:S01]  /*1390*/  IMAD.U32 R40, R25, 0x10000, RZ ;  /* 0x0001000019287824 */ /* 0x000fe200078e00ff */
[----:B------:R-:W-:Y:S01]  /*13a0*/  PRMT R31, R31, 0x7773, RZ ;  /* 0x000077731f1f7816 */ /* 0x000fe200000000ff */
[----:B------:R-:W-:Y:S01]  /*13b0*/  IMAD.SHL.U32 R46, R46, 0x1000000, RZ ;  /* 0x010000002e2e7824 */ /* 0x000fe200078e00ff */
[----:B------:R-:W-:Y:S01]  /*13c0*/  PRMT R30, R30, 0x7773, RZ ;  /* 0x000077731e1e7816 */ /* 0x000fe200000000ff */
[----:B------:R-:W-:Y:S01]  /*13d0*/  IMAD.SHL.U32 R45, R45, 0x1000000, RZ ;  /* 0x010000002d2d7824 */ /* 0x000fe200078e00ff */
[----:B------:R-:W-:Y:S01]  /*13e0*/  PRMT R29, R29, 0x7773, RZ ;  /* 0x000077731d1d7816 */ /* 0x000fe200000000ff */
[----:B------:R-:W-:Y:S01]  /*13f0*/  IMAD.SHL.U32 R31, R31, 0x1000000, RZ ;  /* 0x010000001f1f7824 */ /* 0x000fe200078e00ff */
[----:B------:R-:W-:Y:S01]  /*1400*/  LOP3.LUT R40, R63, 0xff0000, R40, 0xf8, !PT ;  /* 0x00ff00003f287812 */ /* 0x000fe200078ef828 */
[----:B------:R-:W-:Y:S01]  /*1410*/  IMAD.SHL.U32 R30, R30, 0x1000000, RZ ;  /* 0x010000001e1e7824 */ /* 0x000fe200078e00ff */
[----:B------:R-:W-:Y:S01]  /*1420*/  LOP3.LUT R70, R70, 0xff0000, R27, 0xf8, !PT ;  /* 0x00ff000046467812 */ /* 0x000fe200078ef81b */
[----:B------:R-:W-:Y:S01]  /*1430*/  IMAD.SHL.U32 R29, R29, 0x1000000, RZ ;  /* 0x010000001d1d7824 */ /* 0x000fe200078e00ff */
[----:B------:R-:W-:-:S02]  /*1440*/  LOP3.LUT R67, R67, 0xff0000, R64, 0xf8, !PT ;  /* 0x00ff000043437812 */ /* 0x000fc400078ef840 */
[----:B------:R-:W-:Y:S02]  /*1450*/  LOP3.LUT R68, R68, 0xff0000, R65, 0xf8, !PT ;  /* 0x00ff000044447812 */ /* 0x000fe400078ef841 */
[----:B------:R-:W-:Y:S02]  /*1460*/  LOP3.LUT R7, R7, R44, R38, 0x1e, !PT ;  /* 0x0000002c07077212 */ /* 0x000fe400078e1e26 */
[----:B------:R-:W-:Y:S02]  /*1470*/  LOP3.LUT R6, R6, R33, R46, 0x1e, !PT ;  /* 0x0000002106067212 */ /* 0x000fe400078e1e2e */
[----:B------:R-:W-:Y:S02]  /*1480*/  LOP3.LUT R5, R5, R42, R45, 0x1e, !PT ;  /* 0x0000002a05057212 */ /* 0x000fe400078e1e2d */
[----:B------:R-:W-:Y:S02]  /*1490*/  LOP3.LUT R11, R11, R20, R3, 0x1e, !PT ;  /* 0x000000140b0b7212 */ /* 0x000fe400078e1e03 */
[----:B------:R-:W-:Y:S01]  /*14a0*/  LOP3.LUT R10, R10, R47, R23, 0x1e, !PT ;  /* 0x0000002f0a0a7212 */ /* 0x000fe200078e1e17 */
[----:B------:R1:W-:Y:S01]  /*14b0*/  STL.128 [R1], R4 ;  /* 0x0000000401007387 */ /* 0x0003e20000100c00 */
[----:B------:R-:W-:-:S02]  /*14c0*/  LOP3.LUT R9, R9, R62, R22, 0x1e, !PT ;  /* 0x0000003e09097212 */ /* 0x000fc400078e1e16 */
[----:B------:R-:W-:Y:S02]  /*14d0*/  LOP3.LUT R15, R15, R66, R21, 0x1e, !PT ;  /* 0x000000420f0f7212 */ /* 0x000fe400078e1e15 */
[----:B------:R-:W-:Y:S01]  /*14e0*/  LOP3.LUT R14, R14, R35, R24, 0x1e, !PT ;  /* 0x000000230e0e7212 */ /* 0x000fe200078e1e18 */
[----:B------:R1:W-:Y:S01]  /*14f0*/  STL.128 [R1+0x10], R8 ;  /* 0x0000100801007387 */ /* 0x0003e20000100c00 */
[----:B------:R-:W-:Y:S02]  /*1500*/  LOP3.LUT R13, R13, R40, R26, 0x1e, !PT ;  /* 0x000000280d0d7212 */ /* 0x000fe400078e1e1a */
[----:B------:R-:W-:Y:S02]  /*1510*/  LOP3.LUT R16, R16, R28, RZ, 0x3c, !PT ;  /* 0x0000001c10107212 */ /* 0x000fe400078e3cff */
[----:B------:R-:W-:Y:S01]  /*1520*/  LOP3.LUT R19, R19, R70, R31, 0x1e, !PT ;  /* 0x0000004613137212 */ /* 0x000fe200078e1e1f */
[----:B------:R1:W-:Y:S01]  /*1530*/  STL.128 [R1+0x20], R12 ;  /* 0x0000200c01007387 */ /* 0x0003e20000100c00 */
[----:B------:R-:W-:-:S02]  /*1540*/  LOP3.LUT R18, R18, R67, R30, 0x1e, !PT ;  /* 0x0000004312127212 */ /* 0x000fc400078e1e1e */
[----:B------:R-:W-:-:S05]  /*1550*/  LOP3.LUT R17, R17, R68, R29, 0x1e, !PT ;  /* 0x0000004411117212 */ /* 0x000fca00078e1e1d */
[----:B------:R1:W-:Y:S02]  /*1560*/  STL.128 [R1+0x30], R16 ;  /* 0x0000301001007387 */ /* 0x0003e40000100c00 */
.L_x_7:
[----:B--2---:R-:W2:Y:S04]  /*1570*/  LDL R26, [R51] ;  /* 0x00000000331a7983 */ /* 0x004ea80000100800 */
[----:B------:R-:W3:Y:S04]  /*1580*/  LDL R27, [R58] ;  /* 0x000000003a1b7983 */ /* 0x000ee80000100800 */
[----:B------:R-:W4:Y:S04]  /*1590*/  LDL R30, [R49] ;  /* 0x00000000311e7983 */ /* 0x000f280000100800 */
[----:B------:R-:W5:Y:S04]  /*15a0*/  LDL R23, [R53] ;  /* 0x0000000035177983 */ /* 0x000f680000100800 */
        /* <DEDUP_REMOVED lines=11> */
[----:B------:R-:W5:Y:S01]  /*1660*/  LDL R3, [R60] ;  /* 0x000000003c037983 */ /* 0x000f620000100800 */
[----:B------:R-:W-:-:S04]  /*1670*/  UIADD3 UR5, UPT, UPT, UR5, 0x1, URZ ;  /* 0x0000000105057890 */ /* 0x000fc8000fffe0ff */
[----:B------:R-:W-:Y:S01]  /*1680*/  UISETP.NE.AND UP0, UPT, UR5, 0x7, UPT ;  /* 0x000000070500788c */ /* 0x000fe2000bf05270 */
[----:B--2---:R-:W-:Y:S02]  /*1690*/  IADD3 R26, PT, PT, R26, R9, R5 ;  /* 0x000000091a1a7210 */ /* 0x004fe40007ffe005 */
[----:B---3--:R-:W-:Y:S02]  /*16a0*/  IADD3 R27, PT, PT, R27, R10, R6 ;  /* 0x0000000a1b1b7210 */ /* 0x008fe40007ffe006 */
[----:B-1----:R-:W-:Y:S02]  /*16b0*/  LOP3.LUT R17, R17, R26, RZ, 0x3c, !PT ;  /* 0x0000001a11117212 */ /* 0x002fe400078e3cff */
[----:B----4-:R-:W-:Y:S02]  /*16c0*/  IADD3 R30, PT, PT, R30, R11, R7 ;  /* 0x0000000b1e1e7210 */ /* 0x010fe40007ffe007 */
[----:B------:R-:W-:Y:S02]  /*16d0*/  LOP3.LUT R18, R18, R27, RZ, 0x3c, !PT ;  /* 0x0000001b12127212 */ /* 0x000fe400078e3cff */
[----:B-----5:R-:W-:-:S02]  /*16e0*/  IADD3 R23, PT, PT, R23, R8, R4 ;  /* 0x0000000817177210 */ /* 0x020fc40007ffe004 */
[----:B------:R-:W-:Y:S02]  /*16f0*/  LOP3.LUT R19, R19, R30, RZ, 0x3c, !PT ;  /* 0x0000001e13137212 */ /* 0x000fe400078e3cff */
[----:B------:R-:W-:Y:S02]  /*1700*/  LOP3.LUT R16, R16, R23, RZ, 0x3c, !PT ;  /* 0x0000001710107212 */ /* 0x000fe400078e3cff */
[----:B------:R-:W-:Y:S02]  /*1710*/  SHF.L.W.U32.HI R4, R17, 0x10, R17 ;  /* 0x0000001011047819 */ /* 0x000fe40000010e11 */
[----:B------:R-:W-:Y:S02]  /*1720*/  SHF.L.W.U32.HI R17, R18, 0x10, R18 ;  /* 0x0000001012117819 */ /* 0x000fe40000010e12 */
[----:B------:R-:W-:Y:S01]  /*1730*/  SHF.L.W.U32.HI R18, R19, 0x10, R19 ;  /* 0x0000001013127819 */ /* 0x000fe20000010e13 */
[----:B------:R-:W-:Y:S01]  /*1740*/  IMAD.IADD R6, R4, 0x1, R13 ;  /* 0x0000000104067824 */ /* 0x000fe200078e020d */
[----:B------:R-:W-:Y:S01]  /*1750*/  SHF.L.W.U32.HI R5, R16, 0x10, R16 ;  /* 0x0000001010057819 */ /* 0x000fe20000010e10 */
[----:B------:R-:W-:-:S02]  /*1760*/  IMAD.IADD R13, R17, 0x1, R14 ;  /* 0x00000001110d7824 */ /* 0x000fc400078e020e */
[----:B------:R-:W-:Y:S01]  /*1770*/  IMAD.IADD R14, R18, 0x1, R15 ;  /* 0x00000001120e7824 */ /* 0x000fe200078e020f */
[----:B------:R-:W-:Y:S01]  /*1780*/  LOP3.LUT R9, R9, R6, RZ, 0x3c, !PT ;  /* 0x0000000609097212 */ /* 0x000fe200078e3cff */
[----:B------:R-:W-:Y:S01]  /*1790*/  IMAD.IADD R7, R5, 0x1, R12 ;  /* 0x0000000105077824 */ /* 0x000fe200078e020c */
[----:B------:R-:W-:Y:S02]  /*17a0*/  LOP3.LUT R10, R10, R13, RZ, 0x3c, !PT ;  /* 0x0000000d0a0a7212 */ /* 0x000fe400078e3cff */
[----:B------:R-:W-:Y:S02]  /*17b0*/  LOP3.LUT R11, R11, R14, RZ, 0x3c, !PT ;  /* 0x0000000e0b0b7212 */ /* 0x000fe400078e3cff */
[----:B------:R-:W-:Y:S02]  /*17c0*/  LOP3.LUT R8, R8, R7, RZ, 0x3c, !PT ;  /* 0x0000000708087212 */ /* 0x000fe400078e3cff */
[----:B------:R-:W-:Y:S02]  /*17d0*/  SHF.L.W.U32.HI R9, R9, 0x14, R9 ;  /* 0x0000001409097819 */ /* 0x000fe40000010e09 */
[----:B------:R-:W-:-:S02]  /*17e0*/  SHF.L.W.U32.HI R10, R10, 0x14, R10 ;  /* 0x000000140a0a7819 */ /* 0x000fc40000010e0a */
[----:B------:R-:W-:Y:S02]  /*17f0*/  SHF.L.W.U32.HI R15, R11, 0x14, R11 ;  /* 0x000000140b0f7819 */ /* 0x000fe40000010e0b */
[----:B------:R-:W-:Y:S02]  /*1800*/  SHF.L.W.U32.HI R8, R8, 0x14, R8 ;  /* 0x0000001408087819 */ /* 0x000fe40000010e08 */
[----:B------:R-:W-:Y:S02]  /*1810*/  IADD3 R25, PT, PT, R25, R26, R9 ;  /* 0x0000001a19197210 */ /* 0x000fe40007ffe009 */
[----:B------:R-:W-:Y:S02]  /*1820*/  IADD3 R28, PT, PT, R28, R27, R10 ;  /* 0x0000001b1c1c7210 */ /* 0x000fe40007ffe00a */
[----:B------:R-:W-:Y:S02]  /*1830*/  IADD3 R29, PT, PT, R29, R30, R15 ;  /* 0x0000001e1d1d7210 */ /* 0x000fe40007ffe00f */
[----:B------:R-:W-:-:S02]  /*1840*/  IADD3 R24, PT, PT, R24, R23, R8 ;  /* 0x0000001718187210 */ /* 0x000fc40007ffe008 */
[----:B------:R-:W-:Y:S02]  /*1850*/  LOP3.LUT R4, R4, R25, RZ, 0x3c, !PT ;  /* 0x0000001904047212 */ /* 0x000fe400078e3cff */
[----:B------:R-:W-:Y:S02]  /*1860*/  LOP3.LUT R17, R17, R28, RZ, 0x3c, !PT ;  /* 0x0000001c11117212 */ /* 0x000fe400078e3cff */
[----:B------:R-:W-:Y:S02]  /*1870*/  LOP3.LUT R18, R18, R29, RZ, 0x3c, !PT ;  /* 0x0000001d12127212 */ /* 0x000fe400078e3cff */
[----:B------:R-:W-:Y:S02]  /*1880*/  LOP3.LUT R5, R5, R24, RZ, 0x3c, !PT ;  /* 0x0000001805057212 */ /* 0x000fe400078e3cff */
[----:B------:R-:W-:Y:S02]  /*1890*/  SHF.L.W.U32.HI R11, R4, 0x18, R4 ;  /* 0x00000018040b7819 */ /* 0x000fe40000010e04 */
[----:B------:R-:W-:-:S02]  /*18a0*/  SHF.L.W.U32.HI R12, R17, 0x18, R17 ;  /* 0x00000018110c7819 */ /* 0x000fc40000010e11 */
[----:B------:R-:W-:Y:S01]  /*18b0*/  SHF.L.W.U32.HI R17, R18, 0x18, R18 ;  /* 0x0000001812117819 */ /* 0x000fe20000010e12 */
[----:B------:R-:W-:Y:S01]  /*18c0*/  IMAD.IADD R6, R6, 0x1, R11 ;  /* 0x0000000106067824 */ /* 0x000fe200078e020b */
[----:B------:R-:W-:Y:S01]  /*18d0*/  SHF.L.W.U32.HI R4, R5, 0x18, R5 ;  /* 0x0000001805047819 */ /* 0x000fe20000010e05 */
[----:B------:R-:W-:Y:S02]  /*18e0*/  IMAD.IADD R13, R13, 0x1, R12 ;  /* 0x000000010d0d7824 */ /* 0x000fe400078e020c */
[----:B------:R-:W-:Y:S01]  /*18f0*/  IMAD.IADD R14, R14, 0x1, R17 ;  /* 0x000000010e0e7824 */ /* 0x000fe200078e0211 */
[----:B------:R-:W-:Y:S01]  /*1900*/  LOP3.LUT R9, R9, R6, RZ, 0x3c, !PT ;  /* 0x0000000609097212 */ /* 0x000fe200078e3cff */
[----:B------:R-:W-:Y:S01]  /*1910*/  IMAD.IADD R7, R7, 0x1, R4 ;  /* 0x0000000107077824 */ /* 0x000fe200078e0204 */
[----:B------:R-:W-:Y:S02]  /*1920*/  LOP3.LUT R10, R10, R13, RZ, 0x3c, !PT ;  /* 0x0000000d0a0a7212 */ /* 0x000fe400078e3cff */
[----:B------:R-:W-:-:S02]  /*1930*/  LOP3.LUT R15, R15, R14, RZ, 0x3c, !PT ;  /* 0x0000000e0f0f7212 */ /* 0x000fc400078e3cff */
[----:B------:R-:W-:Y:S02]  /*1940*/  LOP3.LUT R8, R8, R7, RZ, 0x3c, !PT ;  /* 0x0000000708087212 */ /* 0x000fe400078e3cff */
[----:B------:R-:W-:Y:S02]  /*1950*/  SHF.L.W.U32.HI R9, R9, 0x19, R9 ;  /* 0x0000001909097819 */ /* 0x000fe40000010e09 */
[----:B------:R-:W-:Y:S02]  /*1960*/  SHF.L.W.U32.HI R10, R10, 0x19, R10 ;  /* 0x000000190a0a7819 */ /* 0x000fe40000010e0a */
[----:B------:R-:W-:Y:S02]  /*1970*/  SHF.L.W.U32.HI R15, R15, 0x19, R15 ;  /* 0x000000190f0f7819 */ /* 0x000fe40000010e0f */
[----:B------:R-:W-:Y:S02]  /*1980*/  SHF.L.W.U32.HI R5, R8, 0x19, R8 ;  /* 0x0000001908057819 */ /* 0x000fe40000010e08 */
[----:B------:R-:W-:-:S02]  /*1990*/  IADD3 R31, PT, PT, R31, R9, R24 ;  /* 0x000000091f1f7210 */ /* 0x000fc40007ffe018 */
[----:B------:R-:W-:Y:S02]  /*19a0*/  IADD3 R33, PT, PT, R33, R10, R25 ;  /* 0x0000000a21217210 */ /* 0x000fe40007ffe019 */
[----:B------:R-:W-:Y:S02]  /*19b0*/  IADD3 R35, PT, PT, R35, R15, R28 ;  /* 0x0000000f23237210 */ /* 0x000fe40007ffe01c */
[----:B------:R-:W-:Y:S02]  /*19c0*/  IADD3 R38, PT, PT, R38, R5, R29 ;  /* 0x0000000526267210 */ /* 0x000fe40007ffe01d */
[----:B------:R-:W-:Y:S02]  /*19d0*/  LOP3.LUT R17, R17, R31, RZ, 0x3c, !PT ;  /* 0x0000001f11117212 */ /* 0x000fe400078e3cff */
[----:B------:R-:W-:Y:S02]  /*19e0*/  LOP3.LUT R4, R4, R33, RZ, 0x3c, !PT ;  /* 0x0000002104047212 */ /* 0x000fe400078e3cff */
[----:B------:R-:W-:-:S02]  /*19f0*/  LOP3.LUT R8, R11, R35, RZ, 0x3c, !PT ;  /* 0x000000230b087212 */ /* 0x000fc400078e3cff */
[----:B------:R-:W-:Y:S02]  /*1a00*/  LOP3.LUT R16, R12, R38, RZ, 0x3c, !PT ;  /* 0x000000260c107212 */ /* 0x000fe400078e3cff */
[----:B------:R-:W-:Y:S02]  /*1a10*/  SHF.L.W.U32.HI R17, R17, 0x10, R17 ;  /* 0x0000001011117819 */ /* 0x000fe40000010e11 */
[----:B------:R-:W-:Y:S02]  /*1a20*/  SHF.L.W.U32.HI R11, R4, 0x10, R4 ;  /* 0x00000010040b7819 */ /* 0x000fe40000010e04 */
[----:B------:R-:W-:Y:S01]  /*1a30*/  SHF.L.W.U32.HI R12, R8, 0x10, R8 ;  /* 0x00000010080c7819 */ /* 0x000fe20000010e08 */
[----:B------:R-:W-:Y:S01]  /*1a40*/  IMAD.IADD R8, R13, 0x1, R17 ;  /* 0x000000010d087824 */ /* 0x000fe200078e0211 */
[----:B------:R-:W-:Y:S01]  /*1a50*/  SHF.L.W.U32.HI R16, R16, 0x10, R16 ;  /* 0x0000001010107819 */ /* 0x000fe20000010e10 */
[----:B------:R-:W-:Y:S02]  /*1a60*/  IMAD.IADD R13, R14, 0x1, R11 ;  /* 0x000000010e0d7824 */ /* 0x000fe400078e020b */
[----:B------:R-:W-:Y:S01]  /*1a70*/  IMAD.IADD R24, R7, 0x1, R12 ;  /* 0x0000000107187824 */ /* 0x000fe200078e020c */
[----:B------:R-:W-:Y:S01]  /*1a80*/  LOP3.LUT R9, R9, R8, RZ, 0x3c, !PT ;  /* 0x0000000809097212 */ /* 0x000fe200078e3cff */
[----:B------:R-:W-:Y:S01]  /*1a90*/  IMAD.IADD R25, R6, 0x1, R16 ;  /* 0x0000000106197824 */ /* 0x000fe200078e0210 */
[----:B------:R-:W-:-:S02]  /*1aa0*/  LOP3.LUT R10, R10, R13, RZ, 0x3c, !PT ;  /* 0x0000000d0a0a7212 */ /* 0x000fc400078e3cff */
[----:B------:R-:W-:Y:S02]  /*1ab0*/  LOP3.LUT R15, R15, R24, RZ, 0x3c, !PT ;  /* 0x000000180f0f7212 */ /* 0x000fe400078e3cff */
[----:B------:R-:W-:Y:S02]  /*1ac0*/  LOP3.LUT R5, R5, R25, RZ, 0x3c, !PT ;  /* 0x0000001905057212 */ /* 0x000fe400078e3cff */
[----:B------:R-:W-:Y:S02]  /*1ad0*/  SHF.L.W.U32.HI R9, R9, 0x14, R9 ;  /* 0x0000001409097819 */ /* 0x000fe40000010e09 */
[----:B------:R-:W-:Y:S02]  /*1ae0*/  SHF.L.W.U32.HI R10, R10, 0x14, R10 ;  /* 0x000000140a0a7819 */ /* 0x000fe40000010e0a */
[----:B------:R-:W-:Y:S02]  /*1af0*/  SHF.L.W.U32.HI R23, R15, 0x14, R15 ;  /* 0x000000140f177819 */ /* 0x000fe40000010e0f */
[----:B------:R-:W-:-:S02]  /*1b00*/  SHF.L.W.U32.HI R26, R5, 0x14, R5 ;  /* 0x00000014051a7819 */ /* 0x000fc40000010e05 */
[----:B------:R-:W-:Y:S02]  /*1b10*/  IADD3 R4, PT, PT, R22, R31, R9 ;  /* 0x0000001f16047210 */ /* 0x000fe40007ffe009 */
[----:B------:R-:W-:Y:S02]  /*1b20*/  IADD3 R5, PT, PT, R21, R33, R10 ;  /* 0x0000002115057210 */ /* 0x000fe40007ffe00a */
[----:B------:R-:W-:Y:S02]  /*1b30*/  IADD3 R6, PT, PT, R20, R35, R23 ;  /* 0x0000002314067210 */ /* 0x000fe40007ffe017 */
[----:B------:R-:W-:Y:S02]  /*1b40*/  IADD3 R7, PT, PT, R3, R38, R26 ;  /* 0x0000002603077210 */ /* 0x000fe40007ffe01a */
[----:B------:R-:W-:Y:S02]  /*1b50*/  LOP3.LUT R17, R17, R4, RZ, 0x3c, !PT ;  /* 0x0000000411117212 */ /* 0x000fe400078e3cff */
[----:B------:R-:W-:Y:S01]  /*1b60*/  LOP3.LUT R11, R11, R5, RZ, 0x3c, !PT ;  /* 0x000000050b0b7212 */ /* 0x000fe200078e3cff */
[----:B------:R2:W-:Y:S01]  /*1b70*/  STL.128 [R1], R4 ;  /* 0x0000000401007387 */ /* 0x0005e20000100c00 */
        /* <DEDUP_REMOVED lines=11> */
[----:B------:R-:W-:Y:S01]  /*1c30*/  LOP3.LUT R10, R10, R15, RZ, 0x3c, !PT ;  /* 0x0000000f0a0a7212 */ /* 0x000fe200078e3cff */
[----:B------:R2:W-:Y:S01]  /*1c40*/  STL.128 [R1+0x30], R16 ;  /* 0x0000301001007387 */ /* 0x0005e20000100c00 */
[----:B------:R-:W-:-:S02]  /*1c50*/  LOP3.LUT R11, R23, R12, RZ, 0x3c, !PT ;  /* 0x0000000c170b7212 */ /* 0x000fc400078e3cff */
[----:B------:R-:W-:Y:S01]  /*1c60*/  LOP3.LUT R8, R26, R13, RZ, 0x3c, !PT ;  /* 0x0000000d1a087212 */ /* 0x000fe200078e3cff */
[----:B------:R2:W-:Y:S01]  /*1c70*/  STL.128 [R1+0x20], R12 ;  /* 0x0000200c01007387 */ /* 0x0005e20000100c00 */
[----:B------:R-:W-:Y:S02]  /*1c80*/  SHF.L.W.U32.HI R9, R9, 0x19, R9 ;  /* 0x0000001909097819 */ /* 0x000fe40000010e09 */
[----:B------:R-:W-:Y:S02]  /*1c90*/  SHF.L.W.U32.HI R10, R10, 0x19, R10 ;  /* 0x000000190a0a7819 */ /* 0x000fe40000010e0a */
[----:B------:R-:W-:Y:S02]  /*1ca0*/  SHF.L.W.U32.HI R11, R11, 0x19, R11 ;  /* 0x000000190b0b7819 */ /* 0x000fe40000010e0b */
[----:B------:R-:W-:-:S05]  /*1cb0*/  SHF.L.W.U32.HI R8, R8, 0x19, R8 ;  /* 0x0000001908087819 */ /* 0x000fca0000010e08 */
[----:B------:R2:W-:Y:S01]  /*1cc0*/  STL.128 [R1+0x10], R8 ;  /* 0x0000100801007387 */ /* 0x0005e20000100c00 */
[----:B------:R-:W-:Y:S05]  /*1cd0*/  BRA.U UP0, `(.L_x_7) ;  /* 0xfffffff900247547 */ /* 0x000fea000b83ffff */
[----:B------:R-:W-:Y:S01]  /*1ce0*/  UIADD3 UR4, UPT, UPT, UR4, 0x40, URZ ;  /* 0x0000004004047890 */ /* 0x000fe2000fffe0ff */
[----:B------:R-:W-:-:S03]  /*1cf0*/  VIADD R61, R61, 0xffffffc0 ;  /* 0xffffffc03d3d7836 */ /* 0x000fc60000000000 */
[----:B------:R-:W-:-:S09]  /*1d00*/  UISETP.GE.U32.AND UP0, UPT, UR4, UR10, UPT ;  /* 0x0000000a0400728c */ /* 0x000fd2000bf06070 */
[----:B------:R-:W-:Y:S05]  /*1d10*/  BRA.U !UP0, `(.L_x_8) ;  /* 0xffffffe508e47547 */ /* 0x000fea000b83ffff */
.L_x_0:
[----:B------:R-:W1:Y:S01]  /*1d20*/  LDC R30, c[0x3][0x20] ;  /* 0x00c00800ff1e7b82 */ /* 0x000e620000000800 */
[--C-:B------:R-:W-:Y:S02]  /*1d30*/  IMAD.U32 R37, R0, 0x4, R1.reuse ;  /* 0x0000000400257824 */ /* 0x100fe400078e0001 */
[--C-:B------:R-:W-:Y:S02]  /*1d40*/  IMAD.U32 R36, R36, 0x4, R1.reuse ;  /* 0x0000000424247824 */ /* 0x100fe400078e0001 */
[--C-:B------:R-:W-:Y:S02]  /*1d50*/  IMAD.U32 R34, R34, 0x4, R1.reuse ;  /* 0x0000000422227824 */ /* 0x100fe400078e0001 */
[--C-:B------:R-:W-:Y:S01]  /*1d60*/  IMAD.U32 R32, R32, 0x4, R1.reuse ;  /* 0x0000000420207824 */ /* 0x100fe200078e0001 */
[----:B--2---:R-:W2:Y:S01]  /*1d70*/  LDC R12, c[0x3][0x2c] ;  /* 0x00c00b00ff0c7b82 */ /* 0x004ea20000000800 */
[----:B------:R-:W-:Y:S02]  /*1d80*/  IMAD.U32 R35, R2, 0x4, R1 ;  /* 0x0000000402237824 */ /* 0x000fe400078e0001 */
[----:B------:R-:W-:-:S05]  /*1d90*/  IMAD.MOV.U32 R0, RZ, RZ, RZ ;  /* 0x000000ffff007224 */ /* 0x000fca00078e00ff */
[----:B------:R-:W3:Y:S08]  /*1da0*/  LDC.U8 R22, c[0x3][0x21] ;  /* 0x00c00840ff167b82 */ /* 0x000ef00000000000 */
[----:B------:R-:W4:Y:S01]  /*1db0*/  LDC.U8 R14, c[0x3][0x22] ;  /* 0x00c00880ff0e7b82 */ /* 0x000f220000000000 */
[----:B-1----:R-:W-:-:S05]  /*1dc0*/  LOP3.LUT R30, R30, 0xff, RZ, 0xc0, !PT ;  /* 0x000000ff1e1e7812 */ /* 0x002fca00078ec0ff */
[----:B------:R-:W-:Y:S02]  /*1dd0*/  IMAD R30, R30, 0x4, R1 ;  /* 0x000000041e1e7824 */ /* 0x000fe400078e0201 */
[----:B------:R-:W1:Y:S01]  /*1de0*/  LDC.U8 R24, c[0x3][0x23] ;  /* 0x00c008c0ff187b82 */ /* 0x000e620000000000 */
[----:B--2---:R-:W-:-:S05]  /*1df0*/  LOP3.LUT R12, R12, 0xff, RZ, 0xc0, !PT ;  /* 0x000000ff0c0c7812 */ /* 0x004fca00078ec0ff */
[--C-:B------:R-:W-:Y:S02]  /*1e00*/  IMAD R31, R12, 0x4, R1.reuse ;  /* 0x000000040c1f7824 */ /* 0x100fe400078e0201 */
[----:B------:R-:W2:Y:S01]  /*1e10*/  LDC.U8 R16, c[0x3][0x26] ;  /* 0x00c00980ff107b82 */ /* 0x000ea20000000000 */
[----:B---3--:R-:W-:-:S07]  /*1e20*/  IMAD R22, R22, 0x4, R1 ;  /* 0x0000000416167824 */ /* 0x008fce00078e0201 */
[----:B------:R-:W3:Y:S01]  /*1e30*/  LDC.U8 R26, c[0x3][0x2a] ;  /* 0x00c00a80ff1a7b82 */ /* 0x000ee20000000000 */
[----:B----4-:R-:W-:-:S07]  /*1e40*/  IMAD R23, R14, 0x4, R1 ;  /* 0x000000040e177824 */ /* 0x010fce00078e0201 */
[----:B------:R-:W4:Y:S01]  /*1e50*/  LDC.U8 R18, c[0x3][0x2b] ;  /* 0x00c00ac0ff127b82 */ /* 0x000f220000000000 */
[----:B-1----:R-:W-:-:S07]  /*1e60*/  IMAD R24, R24, 0x4, R1 ;  /* 0x0000000418187824 */ /* 0x002fce00078e0201 */
[----:B------:R-:W1:Y:S01]  /*1e70*/  LDC.U8 R28, c[0x3][0x2d] ;  /* 0x00c00b40ff1c7b82 */ /* 0x000e620000000000 */
[----:B--2---:R-:W-:-:S07]  /*1e80*/  IMAD R25, R16, 0x4, R1 ;  /* 0x0000000410197824 */ /* 0x004fce00078e0201 */
[----:B------:R-:W2:Y:S01]  /*1e90*/  LDC.U8 R20, c[0x3][0x2e] ;  /* 0x00c00b80ff147b82 */ /* 0x000ea20000000000 */
[----:B---3--:R-:W-:-:S07]  /*1ea0*/  IMAD R26, R26, 0x4, R1 ;  /* 0x000000041a1a7824 */ /* 0x008fce00078e0201 */
[----:B------:R-:W3:Y:S01]  /*1eb0*/  LDC.U8 R38, c[0x3][0x2f] ;  /* 0x00c00bc0ff267b82 */ /* 0x000ee20000000000 */
[--C-:B----4-:R-:W-:Y:S02]  /*1ec0*/  IMAD R27, R18, 0x4, R1.reuse ;  /* 0x00000004121b7824 */ /* 0x110fe400078e0201 */
[--C-:B-1----:R-:W-:Y:S02]  /*1ed0*/  IMAD R28, R28, 0x4, R1.reuse ;  /* 0x000000041c1c7824 */ /* 0x102fe400078e0201 */
[--C-:B--2---:R-:W-:Y:S02]  /*1ee0*/  IMAD R29, R20, 0x4, R1.reuse ;  /* 0x00000004141d7824 */ /* 0x104fe400078e0201 */
[----:B---3--:R-:W-:-:S07]  /*1ef0*/  IMAD R33, R38, 0x4, R1 ;  /* 0x0000000426217824 */ /* 0x008fce00078e0201 */
.L_x_16:
[----:B01----:R-:W1:Y:S01]  /*1f00*/  LDC.64 R12, c[0x3][RZ] ;  /* 0x00c00000ff0c7b82 */ /* 0x003e620000000a00 */
[----:B------:R2:W-:Y:S01]  /*1f10*/  STL.128 [R1+0x440], R4 ;  /* 0x0004400401007387 */ /* 0x0005e20000100c00 */
[----:B------:R-:W-:Y:S01]  /*1f20*/  ISETP.GT.U32.AND P0, PT, R0, 0x3fc, PT ;  /* 0x000003fc0000780c */ /* 0x000fe20003f04070 */
[----:B------:R-:W-:Y:S02]  /*1f30*/  IMAD.MOV R2, RZ, RZ, -R0 ;  /* 0x000000ffff027224 */ /* 0x000fe400078e0a00 */
[----:B------:R2:W-:Y:S01]  /*1f40*/  STL.128 [R1+0x450], R8 ;  /* 0x0004500801007387 */ /* 0x0005e20000100c00 */
[----:B------:R-:W-:Y:S02]  /*1f50*/  IMAD.MOV.U32 R3, RZ, RZ, 0x400 ;  /* 0x00000400ff037424 */ /* 0x000fe400078e00ff */
[----:B------:R-:W1:Y:S03]  /*1f60*/  LDC.64 R14, c[0x3][0x8] ;  /* 0x00c00200ff0e7b82 */ /* 0x000e660000000a00 */
[----:B------:R-:W-:Y:S01]  /*1f70*/  VIADDMNMX.U32 R21, R2, R3, 0x40, PT ;  /* 0x0000004002157446 */ /* 0x000fe20003800003 */
[----:B------:R-:W-:-:S03]  /*1f80*/  IMAD.MOV.U32 R2, RZ, RZ, RZ ;  /* 0x000000ffff027224 */ /* 0x000fc600078e00ff */
[----:B------:R-:W-:Y:S01]  /*1f90*/  LOP3.LUT R20, R21, 0x3, RZ, 0xc0, !PT ;  /* 0x0000000315147812 */ /* 0x000fe200078ec0ff */
[----:B------:R-:W3:Y:S08]  /*1fa0*/  LDC.64 R16, c[0x3][0x10] ;  /* 0x00c00400ff107b82 */ /* 0x000ef00000000a00 */
[----:B------:R-:W3:Y:S01]  /*1fb0*/  LDC.64 R18, c[0x3][0x18] ;  /* 0x00c00600ff127b82 */ /* 0x000ee20000000a00 */
[----:B-1----:R2:W-:Y:S04]  /*1fc0*/  STL.128 [R1+0x460], R12 ;  /* 0x0004600c01007387 */ /* 0x0025e80000100c00 */
[----:B---3--:R2:W-:Y:S01]  /*1fd0*/  STL.128 [R1+0x470], R16 ;  /* 0x0004701001007387 */ /* 0x0085e20000100c00 */
[----:B------:R-:W-:Y:S05]  /*1fe0*/  @P0 BRA `(.L_x_9) ;  /* 0x0000000400a00947 */ /* 0x000fea0003800000 */
[----:B------:R-:W-:Y:S01]  /*1ff0*/  LOP3.LUT R2, R21, 0x7c, RZ, 0xc0, !PT ;  /* 0x0000007c15027812 */ /* 0x000fe200078ec0ff */
[----:B------:R-:W-:-:S03]  /*2000*/  IMAD.MOV.U32 R3, RZ, RZ, RZ ;  /* 0x000000ffff037224 */ /* 0x000fc600078e00ff */
[----:B------:R-:W-:-:S13]  /*2010*/  ISETP.GT.AND P0, PT, R2, RZ, PT ;  /* 0x000000ff0200720c */ /* 0x000fda0003f04270 */
[----:B------:R-:W-:Y:S05]  /*2020*/  @!P0 BRA `(.L_x_10) ;  /* 0x0000000400588947 */ /* 0x000fea0003800000 */
[----:B--2---:R-:W-:Y:S01]  /*2030*/  IMAD.IADD R4, R2, 0x1, -R3 ;  /* 0x0000000102047824 */ /* 0x004fe200078e0a03 */
[----:B------:R-:W-:-:S04]  /*2040*/  PLOP3.LUT P0, PT, PT, PT, PT, 0x80, 0x8 ;  /* 0x000000000008781c */ /* 0x000fc80003f0f070 */
[----:B------:R-:W-:-:S13]  /*2050*/  ISETP.GT.AND P1, PT, R4, 0xc, PT ;  /* 0x0000000c0400780c */ /* 0x000fda0003f24270 */
[----:B------:R-:W-:Y:S05]  /*2060*/  @!P1 BRA `(.L_x_11) ;  /* 0x0000000000d09947 */ /* 0x000fea0003800000 */
[----:B------:R-:W-:Y:S01]  /*2070*/  PLOP3.LUT P0, PT, PT, PT, PT, 0x8, 0x80 ;  /* 0x000000000080781c */ /* 0x000fe20003f0e170 */
[----:B------:R-:W-:-:S12]  /*2080*/  VIADD R38, R2, 0xfffffff4 ;  /* 0xfffffff402267836 */ /* 0x000fd80000000000 */
.L_x_12:
[----:B-1----:R-:W-:-:S05]  /*2090*/  IMAD.IADD R6, R1, 0x1, R3 ;  /* 0x0000000101067824 */ /* 0x002fca00078e0203 */
[----:B------:R-:W2:Y:S01]  /*20a0*/  LDL R5, [R6+0x440] ;  /* 0x0004400006057983 */ /* 0x000ea20000100800 */
[----:B------:R-:W-:Y:S01]  /*20b0*/  VIADD R4, R3, 0x4 ;  /* 0x0000000403047836 */ /* 0x000fe20000000000 */
[----:B------:R-:W-:-:S03]  /*20c0*/  IADD3 R18, PT, PT, R1, R3, R0 ;  /* 0x0000000301127210 */ /* 0x000fc60007ffe000 */
[----:B------:R-:W-:Y:S01]  /*20d0*/  IMAD.IADD R14, R1, 0x1, R4 ;  /* 0x00000001010e7824 */ /* 0x000fe200078e0204 */
[C---:B--2---:R-:W-:Y:S02]  /*20e0*/  PRMT R7, R5.reuse, 0x7770, RZ ;  /* 0x0000777005077816 */ /* 0x044fe400000000ff */
[C---:B------:R-:W-:Y:S02]  /*20f0*/  PRMT R8, R5.reuse, 0x7771, RZ ;  /* 0x0000777105087816 */ /* 0x040fe400000000ff */
[C---:B------:R-:W-:Y:S01]  /*2100*/  PRMT R9, R5.reuse, 0x7772, RZ ;  /* 0x0000777205097816 */ /* 0x040fe200000000ff */
[----:B------:R-:W-:Y:S01]  /*2110*/  STL.U8 [R18+0x40], R7 ;  /* 0x0000400712007387 */ /* 0x000fe20000100000 */
[----:B------:R-:W-:-:S03]  /*2120*/  PRMT R5, R5, 0x7773, RZ ;  /* 0x0000777305057816 */ /* 0x000fc600000000ff */
[----:B------:R-:W-:Y:S04]  /*2130*/  STL.U8 [R18+0x41], R8 ;  /* 0x0000410812007387 */ /* 0x000fe80000100000 */
[----:B------:R-:W-:Y:S04]  /*2140*/  STL.U8 [R18+0x42], R9 ;  /* 0x0000420912007387 */ /* 0x000fe80000100000 */
[----:B------:R1:W-:Y:S04]  /*2150*/  STL.U8 [R18+0x43], R5 ;  /* 0x0000430512007387 */ /* 0x0003e80000100000 */
        /* <DEDUP_REMOVED lines=9> */
[----:B------:R2:W-:Y:S04]  /*21f0*/  STL.U8 [R17+0x41], R12 ;  /* 0x0000410c11007387 */ /* 0x0005e80000100000 */
[----:B------:R-:W-:Y:S04]  /*2200*/  STL.U8 [R17+0x42], R13 ;  /* 0x0000420d11007387 */ /* 0x000fe80000100000 */
[----:B------:R3:W-:Y:S04]  /*2210*/  STL.U8 [R17+0x43], R10 ;  /* 0x0000430a11007387 */ /* 0x0007e80000100000 */
[----:B-1----:R-:W4:Y:S01]  /*2220*/  LDL R5, [R16+0x440] ;  /* 0x0004400010057983 */ /* 0x002f220000100800 */
[----:B------:R-:W-:Y:S01]  /*2230*/  VIADD R4, R3, 0xc ;  /* 0x0000000c03047836 */ /* 0x000fe20000000000 */
[----:B------:R-:W-:-:S03]  /*2240*/  IADD3 R15, PT, PT, R1, R6, R0 ;  /* 0x00000006010f7210 */ /* 0x000fc60007ffe000 */
[----:B------:R-:W-:Y:S01]  /*2250*/  IMAD.IADD R14, R1, 0x1, R4 ;  /* 0x00000001010e7824 */ /* 0x000fe200078e0204 */
[C---:B----4-:R-:W-:Y:S02]  /*2260*/  PRMT R6, R5.reuse, 0x7770, RZ ;  /* 0x0000777005067816 */ /* 0x050fe400000000ff */
[C---:B------:R-:W-:Y:S02]  /*2270*/  PRMT R7, R5.reuse, 0x7771, RZ ;  /* 0x0000777105077816 */ /* 0x040fe400000000ff */
[C---:B------:R-:W-:Y:S01]  /*2280*/  PRMT R8, R5.reuse, 0x7772, RZ ;  /* 0x0000777205087816 */ /* 0x040fe200000000ff */
[----:B------:R1:W-:Y:S01]  /*2290*/  STL.U8 [R15+0x40], R6 ;  /* 0x000040060f007387 */ /* 0x0003e20000100000 */
[----:B------:R-:W-:-:S03]  /*22a0*/  PRMT R5, R5, 0x7773, RZ ;  /* 0x0000777305057816 */ /* 0x000fc600000000ff */
[----:B------:R1:W-:Y:S04]  /*22b0*/  STL.U8 [R15+0x41], R7 ;  /* 0x000041070f007387 */ /* 0x0003e80000100000 */
[----:B------:R1:W-:Y:S04]  /*22c0*/  STL.U8 [R15+0x42], R8 ;  /* 0x000042080f007387 */ /* 0x0003e80000100000 */
[----:B------:R1:W-:Y:S04]  /*22d0*/  STL.U8 [R15+0x43], R5 ;  /* 0x000043050f007387 */ /* 0x0003e80000100000 */
[----:B------:R-:W4:Y:S01]  /*22e0*/  LDL R9, [R14+0x440] ;  /* 0x000440000e097983 */ /* 0x000f220000100800 */
[----:B--2---:R-:W-:Y:S01]  /*22f0*/  IADD3 R12, PT, PT, R1, R4, R0 ;  /* 0x00000004010c7210 */ /* 0x004fe20007ffe000 */
[----:B------:R-:W-:-:S05]  /*2300*/  VIADD R3, R3, 0x10 ;  /* 0x0000001003037836 */ /* 0x000fca0000000000 */
[----:B------:R-:W-:Y:S02]  /*2310*/  ISETP.GE.AND P1, PT, R3, R38, PT ;  /* 0x000000260300720c */ /* 0x000fe40003f26270 */
[C---:B----4-:R-:W-:Y:S02]  /*2320*/  PRMT R4, R9.reuse, 0x7770, RZ ;  /* 0x0000777009047816 */ /* 0x050fe400000000ff */
[C---:B---3--:R-:W-:Y:S02]  /*2330*/  PRMT R10, R9.reuse, 0x7771, RZ ;  /* 0x00007771090a7816 */ /* 0x048fe400000000ff */
[C---:B------:R-:W-:Y:S01]  /*2340*/  PRMT R11, R9.reuse, 0x7772, RZ ;  /* 0x00007772090b7816 */ /* 0x040fe200000000ff */
[----:B------:R1:W-:Y:S01]  /*2350*/  STL.U8 [R12+0x40], R4 ;  /* 0x000040040c007387 */ /* 0x0003e20000100000 */
[----:B------:R-:W-:-:S03]  /*2360*/  PRMT R9, R9, 0x7773, RZ ;  /* 0x0000777309097816 */ /* 0x000fc600000000ff */
[----:B------:R1:W-:Y:S04]  /*2370*/  STL.U8 [R12+0x41], R10 ;  /* 0x0000410a0c007387 */ /* 0x0003e80000100000 */
[----:B------:R1:W-:Y:S04]  /*2380*/  STL.U8 [R12+0x42], R11 ;  /* 0x0000420b0c007387 */ /* 0x0003e80000100000 */
[----:B------:R1:W-:Y:S01]  /*2390*/  STL.U8 [R12+0x43], R9 ;  /* 0x000043090c007387 */ /* 0x0003e20000100000 */
[----:B------:R-:W-:Y:S05]  /*23a0*/  @!P1 BRA `(.L_x_12) ;  /* 0xfffffffc00389947 */ /* 0x000fea000383ffff */
.L_x_11:
[----:B-1----:R-:W-:-:S05]  /*23b0*/  IMAD.IADD R4, R2, 0x1, -R3 ;  /* 0x0000000102047824 */ /* 0x002fca00078e0a03 */
[----:B------:R-:W-:-:S13]  /*23c0*/  ISETP.GT.AND P1, PT, R4, 0x4, PT ;  /* 0x000000040400780c */ /* 0x000fda0003f24270 */
[----:B------:R-:W-:Y:S05]  /*23d0*/  @!P1 BRA `(.L_x_13) ;  /* 0x0000000000649947 */ /* 0x000fea0003800000 */
[----:B------:R-:W-:-:S05]  /*23e0*/  IMAD.IADD R9, R1, 0x1, R3 ;  /* 0x0000000101097824 */ /* 0x000fca00078e0203 */
[----:B------:R-:W2:Y:S01]  /*23f0*/  LDL R5, [R9+0x440] ;  /* 0x0004400009057983 */ /* 0x000ea20000100800 */
[----:B------:R-:W-:Y:S01]  /*2400*/  VIADD R4, R3, 0x4 ;  /* 0x0000000403047836 */ /* 0x000fe20000000000 */
[----:B------:R-:W-:-:S03]  /*2410*/  IADD3 R14, PT, PT, R1, R3, R0 ;  /* 0x00000003010e7210 */ /* 0x000fc60007ffe000 */
[----:B------:R-:W-:Y:S01]  /*2420*/  IMAD.IADD R13, R1, 0x1, R4 ;  /* 0x00000001010d7824 */ /* 0x000fe200078e0204 */
[C---:B--2---:R-:W-:Y:S02]  /*2430*/  PRMT R6, R5.reuse, 0x7770, RZ ;  /* 0x0000777005067816 */ /* 0x044fe400000000ff */
[C---:B------:R-:W-:Y:S02]  /*2440*/  PRMT R7, R5.reuse, 0x7771, RZ ;  /* 0x0000777105077816 */ /* 0x040fe400000000ff */
[C---:B------:R-:W-:Y:S01]  /*2450*/  PRMT R8, R5.reuse, 0x7772, RZ ;  /* 0x0000777205087816 */ /* 0x040fe200000000ff */
[----:B------:R1:W-:Y:S01]  /*2460*/  STL.U8 [R14+0x40], R6 ;  /* 0x000040060e007387 */ /* 0x0003e20000100000 */
[----:B------:R-:W-:-:S03]  /*2470*/  PRMT R5, R5, 0x7773, RZ ;  /* 0x0000777305057816 */ /* 0x000fc600000000ff */
[----:B------:R1:W-:Y:S04]  /*2480*/  STL.U8 [R14+0x41], R7 ;  /* 0x000041070e007387 */ /* 0x0003e80000100000 */
[----:B------:R1:W-:Y:S04]  /*2490*/  STL.U8 [R14+0x42], R8 ;  /* 0x000042080e007387 */ /* 0x0003e80000100000 */
[----:B------:R1:W-:Y:S04]  /*24a0*/  STL.U8 [R14+0x43], R5 ;  /* 0x000043050e007387 */ /* 0x0003e80000100000 */
[----:B------:R-:W2:Y:S01]  /*24b0*/  LDL R9, [R13+0x440] ;  /* 0x000440000d097983 */ /* 0x000ea20000100800 */
[----:B------:R-:W-:Y:S01]  /*24c0*/  IADD3 R12, PT, PT, R1, R4, R0 ;  /* 0x00000004010c7210 */ /* 0x000fe20007ffe000 */
[----:B------:R-:W-:Y:S01]  /*24d0*/  VIADD R3, R3, 0x8 ;  /* 0x0000000803037836 */ /* 0x000fe20000000000 */
[----:B------:R-:W-:-:S02]  /*24e0*/  PLOP3.LUT P0, PT, PT, PT, PT, 0x8, 0x80 ;  /* 0x000000000080781c */ /* 0x000fc40003f0e170 */
[C---:B--2---:R-:W-:Y:S02]  /*24f0*/  PRMT R4, R9.reuse, 0x7770, RZ ;  /* 0x0000777009047816 */ /* 0x044fe400000000ff */
[C---:B------:R-:W-:Y:S02]  /*2500*/  PRMT R10, R9.reuse, 0x7771, RZ ;  /* 0x00007771090a7816 */ /* 0x040fe400000000ff */
[C---:B------:R-:W-:Y:S01]  /*2510*/  PRMT R11, R9.reuse, 0x7772, RZ ;  /* 0x00007772090b7816 */ /* 0x040fe200000000ff */
[----:B------:R1:W-:Y:S01]  /*2520*/  STL.U8 [R12+0x40], R4 ;  /* 0x000040040c007387 */ /* 0x0003e20000100000 */
[----:B------:R-:W-:-:S03]  /*2530*/  PRMT R9, R9, 0x7773, RZ ;  /* 0x0000777309097816 */ /* 0x000fc600000000ff */
[----:B------:R1:W-:Y:S04]  /*2540*/  STL.U8 [R12+0x41], R10 ;  /* 0x0000410a0c007387 */ /* 0x0003e80000100000 */
[----:B------:R1:W-:Y:S04]  /*2550*/  STL.U8 [R12+0x42], R11 ;  /* 0x0000420b0c007387 */ /* 0x0003e80000100000 */
[----:B------:R1:W-:Y:S02]  /*2560*/  STL.U8 [R12+0x43], R9 ;  /* 0x000043090c007387 */ /* 0x0003e40000100000 */
.L_x_13:
[----:B------:R-:W-:-:S13]  /*2570*/  ISETP.NE.OR P0, PT, R3, R2, P0 ;  /* 0x000000020300720c */ /* 0x000fda0000705670 */
[----:B------:R-:W-:Y:S05]  /*2580*/  @!P0 BRA `(.L_x_9) ;  /* 0x0000000000388947 */ /* 0x000fea0003800000 */
.L_x_10:
[----:B-12---:R-:W-:-:S05]  /*2590*/  IMAD.IADD R8, R1, 0x1, R3 ;  /* 0x0000000101087824 */ /* 0x006fca00078e0203 */
[----:B---3--:R-:W2:Y:S01]  /*25a0*/  LDL R4, [R8+0x440] ;  /* 0x0004400008047983 */ /* 0x008ea20000100800 */
[----:B------:R-:W-:Y:S01]  /*25b0*/  IADD3 R9, PT, PT, R1, R3, R0 ;  /* 0x0000000301097210 */ /* 0x000fe20007ffe000 */
[----:B------:R-:W-:-:S05]  /*25c0*/  VIADD R3, R3, 0x4 ;  /* 0x0000000403037836 */ /* 0x000fca0000000000 */
[----:B------:R-:W-:Y:S02]  /*25d0*/  ISETP.NE.AND P0, PT, R3, R2, PT ;  /* 0x000000020300720c */ /* 0x000fe40003f05270 */
[C---:B--2---:R-:W-:Y:S02]  /*25e0*/  PRMT R5, R4.reuse, 0x7770, RZ ;  /* 0x0000777004057816 */ /* 0x044fe400000000ff */
[C---:B------:R-:W-:Y:S02]  /*25f0*/  PRMT R6, R4.reuse, 0x7771, RZ ;  /* 0x0000777104067816 */ /* 0x040fe400000000ff */
[C---:B------:R-:W-:Y:S01]  /*2600*/  PRMT R7, R4.reuse, 0x7772, RZ ;  /* 0x0000777204077816 */ /* 0x040fe200000000ff */
[----:B------:R3:W-:Y:S01]  /*2610*/  STL.U8 [R9+0x40], R5 ;  /* 0x0000400509007387 */ /* 0x0007e20000100000 */
[----:B------:R-:W-:-:S03]  /*2620*/  PRMT R4, R4, 0x7773, RZ ;  /* 0x0000777304047816 */ /* 0x000fc600000000ff */
[----:B------:R3:W-:Y:S04]  /*2630*/  STL.U8 [R9+0x41], R6 ;  /* 0x0000410609007387 */ /* 0x0007e80000100000 */
[----:B------:R3:W-:Y:S04]  /*2640*/  STL.U8 [R9+0x42], R7 ;  /* 0x0000420709007387 */ /* 0x0007e80000100000 */
[----:B------:R3:W-:Y:S01]  /*2650*/  STL.U8 [R9+0x43], R4 ;  /* 0x0000430409007387 */ /* 0x0007e20000100000 */
[----:B------:R-:W-:Y:S05]  /*2660*/  @P0 BRA `(.L_x_10) ;  /* 0xfffffffc00c80947 */ /* 0x000fea000383ffff */
.L_x_9:
[----:B------:R-:W-:-:S13]  /*2670*/  ISETP.NE.AND P0, PT, R20, RZ, PT ;  /* 0x000000ff1400720c */ /* 0x000fda0003f05270 */
[----:B------:R-:W-:Y:S05]  /*2680*/  @!P0 BRA `(.L_x_14) ;  /* 0x0000000000348947 */ /* 0x000fea0003800000 */
[----:B-123--:R-:W-:-:S05]  /*2690*/  IMAD.IADD R5, R1, 0x1, R2 ;  /* 0x0000000101057824 */ /* 0x00efca00078e0202 */
[----:B------:R-:W2:Y:S01]  /*26a0*/  LDL.U8 R3, [R5+0x440] ;  /* 0x0004400005037983 */ /* 0x000ea20000100000 */
[----:B------:R-:W-:Y:S02]  /*26b0*/  IADD3 R4, PT, PT, R1, R2, R0 ;  /* 0x0000000201047210 */ /* 0x000fe40007ffe000 */
[----:B------:R-:W-:-:S03]  /*26c0*/  ISETP.NE.AND P0, PT, R20, 0x1, PT ;  /* 0x000000011400780c */ /* 0x000fc60003f05270 */
[----:B--2---:R4:W-:Y:S10]  /*26d0*/  STL.U8 [R4+0x40], R3 ;  /* 0x0000400304007387 */ /* 0x0049f40000100000 */
[----:B------:R-:W-:Y:S05]  /*26e0*/  @!P0 BRA `(.L_x_14) ;  /* 0x00000000001c8947 */ /* 0x000fea0003800000 */
[----:B----4-:R-:W2:Y:S01]  /*26f0*/  LDL.U8 R3, [R5+0x441] ;  /* 0x0004410005037983 */ /* 0x010ea20000100000 */
[----:B------:R-:W-:Y:S02]  /*2700*/  IADD3 R4, PT, PT, R1, R2, R0 ;  /* 0x0000000201047210 */ /* 0x000fe40007ffe000 */
[----:B------:R-:W-:-:S03]  /*2710*/  ISETP.NE.AND P0, PT, R20, 0x2, PT ;  /* 0x000000021400780c */ /* 0x000fc60003f05270 */
[----:B--2---:R1:W-:Y:S10]  /*2720*/  STL.U8 [R4+0x41], R3 ;  /* 0x0000410304007387 */ /* 0x0043f40000100000 */
[----:B------:R-:W-:Y:S05]  /*2730*/  @!P0 BRA `(.L_x_14) ;  /* 0x0000000000088947 */ /* 0x000fea0003800000 */
[----:B------:R-:W2:Y:S04]  /*2740*/  LDL.U8 R2, [R5+0x442] ;  /* 0x0004420005027983 */ /* 0x000ea80000100000 */
[----:B--2---:R2:W-:Y:S02]  /*2750*/  STL.U8 [R4+0x42], R2 ;  /* 0x0000420204007387 */ /* 0x0045e40000100000 */
.L_x_14:
[----:B------:R0:W-:Y:S01]  /*2760*/  STL.128 [R1], RZ ;  /* 0x000000ff01007387 */ /* 0x0001e20000100c00 */
[----:B------:R-:W-:Y:S01]  /*2770*/  IMAD.IADD R0, R21, 0x1, R0 ;  /* 0x0000000115007824 */ /* 0x000fe200078e0200 */
[----:B--2---:R-:W-:Y:S02]  /*2780*/  CS2R R18, SRZ ;  /* 0x0000000000127805 */ /* 0x004fe4000001ff00 */
[----:B-1----:R-:W-:Y:S01]  /*2790*/  CS2R R14, SRZ ;  /* 0x00000000000e7805 */ /* 0x002fe2000001ff00 */
[----:B------:R1:W-:Y:S01]  /*27a0*/  STL.128 [R1+0x10], RZ ;  /* 0x000010ff01007387 */ /* 0x0003e20000100c00 */
[----:B------:R-:W-:Y:S02]  /*27b0*/  CS2R R10, SRZ ;  /* 0x00000000000a7805 */ /* 0x000fe4000001ff00 */
[----:B---3--:R-:W-:Y:S02]  /*27c0*/  CS2R R6, SRZ ;  /* 0x0000000000067805 */ /* 0x008fe4000001ff00 */
[----:B------:R-:W-:Y:S01]  /*27d0*/  CS2R R16, SRZ ;  /* 0x0000000000107805 */ /* 0x000fe2000001ff00 */
[----:B------:R1:W-:Y:S01]  /*27e0*/  STL.128 [R1+0x20], RZ ;  /* 0x000020ff01007387 */ /* 0x0003e20000100c00 */
[----:B------:R-:W-:-:S02]  /*27f0*/  CS2R R12, SRZ ;  /* 0x00000000000c7805 */ /* 0x000fc4000001ff00 */
[----:B------:R-:W-:Y:S02]  /*2800*/  CS2R R8, SRZ ;  /* 0x0000000000087805 */ /* 0x000fe4000001ff00 */
[----:B----4-:R-:W-:Y:S01]  /*2810*/  CS2R R4, SRZ ;  /* 0x0000000000047805 */ /* 0x010fe2000001ff00 */
[----:B------:R1:W-:Y:S01]  /*2820*/  STL.128 [R1+0x30], RZ ;  /* 0x000030ff01007387 */ /* 0x0003e20000100c00 */
[----:B0-----:R-:W-:-:S05]  /*2830*/  UMOV UR4, URZ ;  /* 0x000000ff00047c82 */ /* 0x001fca0008000000 */
.L_x_15:
[----:B------:R-:W2:Y:S04]  /*2840*/  LDL R20, [R23] ;  /* 0x0000000017147983 */ /* 0x000ea80000100800 */
        /* <DEDUP_REMOVED lines=19> */
[----:B0-----:R-:W-:Y:S02]  /*2980*/  LOP3.LUT R13, R13, R20, RZ, 0x3c, !PT ;  /* 0x000000140d0d7212 */ /* 0x001fe400078e3cff */
        /* <DEDUP_REMOVED lines=98> */
[----:B------:R-:W-:-:S13]  /*2fb0*/  ISETP.GE.U32.AND P0, PT, R0, 0x400, PT ;  /* 0x000004000000780c */ /* 0x000fda0003f06070 */
[----:B------:R-:W-:Y:S05]  /*2fc0*/  @!P0 BRA `(.L_x_16) ;  /* 0xffffffec00cc8947 */ /* 0x000fea000383ffff */
[----:B------:R-:W2:Y:S04]  /*2fd0*/  LDL.128 R48, [R1+0x40] ;  /* 0x0000400001307983 */ /* 0x000ea80000100c00 */
[----:B------:R-:W3:Y:S04]  /*2fe0*/  LDL.128 R36, [R1+0xc0] ;  /* 0x0000c00001247983 */ /* 0x000ee80000100c00 */
[----:B------:R-:W4:Y:S04]  /*2ff0*/  LDL.128 R32, [R1+0x50] ;  /* 0x0000500001207983 */ /* 0x000f280000100c00 */
[----:B------:R-:W5:Y:S04]  /*3000*/  LDL.128 R28, [R1+0xe0] ;  /* 0x0000e000011c7983 */ /* 0x000f680000100c00 */
[----:B------:R-:W5:Y:S04]  /*3010*/  LDL.128 R24, [R1+0x60] ;  /* 0x0000600001187983 */ /* 0x000f680000100c00 */
[----:B------:R-:W5:Y:S04]  /*3020*/  LDL.128 R20, [R1+0x100] ;  /* 0x0001000001147983 */ /* 0x000f680000100c00 */
[----:B0-----:R-:W5:Y:S04]  /*3030*/  LDL.128 R4, [R1+0x70] ;  /* 0x0000700001047983 */ /* 0x001f680000100c00 */
[----:B------:R-:W5:Y:S04]  /*3040*/  LDL.128 R8, [R1+0x120] ;  /* 0x0001200001087983 */ /* 0x000f680000100c00 */
[----:B------:R-:W5:Y:S04]  /*3050*/  LDL.128 R16, [R1+0x80] ;  /* 0x0000800001107983 */ /* 0x000f680000100c00 */
[----:B------:R-:W5:Y:S01]  /*3060*/  LDL.128 R12, [R1+0x140] ;  /* 0x00014000010c7983 */ /* 0x000f620000100c00 */
[----:B--2---:R-:W-:-:S02]  /*3070*/  PRMT R2, R51, 0x7772, RZ ;  /* 0x0000777233027816 */ /* 0x004fc400000000ff */
[----:B------:R-:W-:Y:S02]  /*3080*/  PRMT R40, R49, 0x7772, RZ ;  /* 0x0000777231287816 */ /* 0x000fe400000000ff */
[----:B---3--:R-:W-:Y:S02]  /*3090*/  PRMT R53, R39, 0x7772, RZ ;  /* 0x0000777227357816 */ /* 0x008fe400000000ff */
[----:B------:R-:W-:Y:S02]  /*30a0*/  PRMT R59, R37, 0x7772, RZ ;  /* 0x00007772253b7816 */ /* 0x000fe400000000ff */
[----:B------:R-:W-:Y:S02]  /*30b0*/  LOP3.LUT R2, R53, R2, RZ, 0x3c, !PT ;  /* 0x0000000235027212 */ /* 0x000fe400078e3cff */
[----:B------:R-:W-:Y:S02]  /*30c0*/  LOP3.LUT R40, R59, R40, RZ, 0x3c, !PT ;  /* 0x000000283b287212 */ /* 0x000fe400078e3cff */
[C---:B------:R-:W-:Y:S01]  /*30d0*/  PRMT R3, R49.reuse, 0x7773, RZ ;  /* 0x0000777331037816 */ /* 0x040fe200000000ff */
[----:B------:R-:W-:Y:S01]  /*30e0*/  IMAD.U32 R2, R2, 0x10000, RZ ;  /* 0x0001000002027824 */ /* 0x000fe200078e00ff */
[C---:B------:R-:W-:Y:S01]  /*30f0*/  PRMT R41, R49.reuse, 0x7771, RZ ;  /* 0x0000777131297816 */ /* 0x040fe200000000ff */
[----:B------:R-:W-:Y:S01]  /*3100*/  IMAD.U32 R40, R40, 0x10000, RZ ;  /* 0x0001000028287824 */ /* 0x000fe200078e00ff */
[----:B------:R-:W-:-:S02]  /*3110*/  PRMT R42, R49, 0x7770, RZ ;  /* 0x00007770312a7816 */ /* 0x000fc400000000ff */
[----:B------:R-:W-:Y:S02]  /*3120*/  PRMT R45, R48, 0x7771, RZ ;  /* 0x00007771302d7816 */ /* 0x000fe400000000ff */
[----:B------:R-:W-:Y:S02]  /*3130*/  PRMT R64, R36, 0x7771, RZ ;  /* 0x0000777124407816 */ /* 0x000fe400000000ff */
[----:B------:R-:W-:Y:S02]  /*3140*/  PRMT R49, R50, 0x7772, RZ ;  /* 0x0000777232317816 */ /* 0x000fe400000000ff */
[C---:B------:R-:W-:Y:S02]  /*3150*/  PRMT R58, R37.reuse, 0x7773, RZ ;  /* 0x00007773253a7816 */ /* 0x040fe400000000ff */
[C---:B------:R-:W-:Y:S02]  /*3160*/  PRMT R60, R37.reuse, 0x7771, RZ ;  /* 0x00007771253c7816 */ /* 0x040fe400000000ff */
[----:B------:R-:W-:-:S02]  /*3170*/  PRMT R61, R37, 0x7770, RZ ;  /* 0x00007770253d7816 */ /* 0x000fc400000000ff */
[C---:B------:R-:W-:Y:S02]  /*3180*/  PRMT R62, R36.reuse, 0x7773, RZ ;  /* 0x00007773243e7816 */ /* 0x040fe400000000ff */
[C---:B------:R-:W-:Y:S02]  /*3190*/  PRMT R63, R36.reuse, 0x7772, RZ ;  /* 0x00007772243f7816 */ /* 0x040fe400000000ff */
[----:B------:R-:W-:Y:S02]  /*31a0*/  PRMT R65, R36, 0x7770, RZ ;  /* 0x0000777024417816 */ /* 0x000fe400000000ff */
[----:B------:R-:W-:Y:S02]  /*31b0*/  PRMT R56, R38, 0x7772, RZ ;  /* 0x0000777226387816 */ /* 0x000fe400000000ff */
[C---:B------:R-:W-:Y:S02]  /*31c0*/  PRMT R0, R51.reuse, 0x7773, RZ ;  /* 0x0000777333007816 */ /* 0x040fe400000000ff */
[----:B------:R-:W-:-:S02]  /*31d0*/  PRMT R47, R51, 0x7771, RZ ;  /* 0x00007771332f7816 */ /* 0x000fc400000000ff */
[C---:B------:R-:W-:Y:S02]  /*31e0*/  PRMT R37, R39.reuse, 0x7773, RZ ;  /* 0x0000777327257816 */ /* 0x040fe400000000ff */
[C---:B------:R-:W-:Y:S02]  /*31f0*/  PRMT R36, R39.reuse, 0x7771, RZ ;  /* 0x0000777127247816 */ /* 0x040fe400000000ff */
[----:B------:R-:W-:Y:S02]  /*3200*/  PRMT R54, R39, 0x7770, RZ ;  /* 0x0000777027367816 */ /* 0x000fe400000000ff */
[C---:B------:R-:W-:Y:S02]  /*3210*/  PRMT R39, R38.reuse, 0x7773, RZ ;  /* 0x0000777326277816 */ /* 0x040fe400000000ff */
[C---:B------:R-:W-:Y:S02]  /*3220*/  PRMT R55, R38.reuse, 0x7771, RZ ;  /* 0x0000777126377816 */ /* 0x040fe400000000ff */
[----:B------:R-:W-:-:S02]  /*3230*/  PRMT R57, R38, 0x7770, RZ ;  /* 0x0000777026397816 */ /* 0x000fc400000000ff */
[----:B------:R-:W-:Y:S02]  /*3240*/  LOP3.LUT R38, R64, 0xff, R45, 0x48, !PT ;  /* 0x000000ff40267812 */ /* 0x000fe400078e482d */
[C---:B------:R-:W-:Y:S02]  /*3250*/  PRMT R43, R48.reuse, 0x7773, RZ ;  /* 0x00007773302b7816 */ /* 0x040fe400000000ff */
[C---:B------:R-:W-:Y:S02]  /*3260*/  PRMT R44, R48.reuse, 0x7772, RZ ;  /* 0x00007772302c7816 */ /* 0x040fe400000000ff */
[----:B------:R-:W-:Y:S02]  /*3270*/  PRMT R46, R48, 0x7770, RZ ;  /* 0x00007770302e7816 */ /* 0x000fe400000000ff */
[----:B------:R-:W-:Y:S02]  /*3280*/  LOP3.LUT R41, R60, R41, RZ, 0x3c, !PT ;  /* 0x000000293c297212 */ /* 0x000fe400078e3cff */
[----:B------:R-:W-:-:S02]  /*3290*/  LOP3.LUT R45, R56, 0xff, R49, 0x48, !PT ;  /* 0x000000ff382d7812 */ /* 0x000fc400078e4831 */
[----:B------:R-:W-:Y:S01]  /*32a0*/  PRMT R48, R50, 0x7773, RZ ;  /* 0x0000777332307816 */ /* 0x000fe200000000ff */
[----:B------:R-:W-:Y:S01]  /*32b0*/  IMAD.SHL.U32 R41, R41, 0x100, RZ ;  /* 0x0000010029297824 */ /* 0x000fe200078e00ff */
[----:B------:R-:W-:Y:S02]  /*32c0*/  LOP3.LUT R0, R37, R0, RZ, 0x3c, !PT ;  /* 0x0000000025007212 */ /* 0x000fe400078e3cff */
[----:B------:R-:W-:Y:S02]  /*32d0*/  LOP3.LUT R36, R36, R47, RZ, 0x3c, !PT ;  /* 0x0000002f24247212 */ /* 0x000fe400078e3cff */
[----:B------:R-:W-:Y:S02]  /*32e0*/  LOP3.LUT R49, R2, 0xff0000, RZ, 0xc0, !PT ;  /* 0x00ff000002317812 */ /* 0x000fe400078ec0ff */
[----:B------:R-:W-:Y:S02]  /*32f0*/  PRMT R52, R50, 0x7771, RZ ;  /* 0x0000777132347816 */ /* 0x000fe400000000ff */
[----:B------:R-:W-:-:S02]  /*3300*/  LOP3.LUT R3, R58, R3, RZ, 0x3c, !PT ;  /* 0x000000033a037212 */ /* 0x000fc400078e3cff */
[----:B------:R-:W-:Y:S02]  /*3310*/  LOP3.LUT R40, R40, 0xff0000, RZ, 0xc0, !PT ;  /* 0x00ff000028287812 */ /* 0x000fe400078ec0ff */
[----:B------:R-:W-:Y:S02]  /*3320*/  LOP3.LUT R61, R61, 0xff, R42, 0x48, !PT ;  /* 0x000000ff3d3d7812 */ /* 0x000fe400078e482a */
[----:B------:R-:W-:Y:S02]  /*3330*/  LOP3.LUT R43, R62, 0xff, R43, 0x48, !PT ;  /* 0x000000ff3e2b7812 */ /* 0x000fe400078e482b */
[----:B------:R-:W-:Y:S02]  /*3340*/  LOP3.LUT R44, R63, 0xff, R44, 0x48, !PT ;  /* 0x000000ff3f2c7812 */ /* 0x000fe400078e482c */
[----:B------:R-:W-:Y:S02]  /*3350*/  LOP3.LUT R65, R65, 0xff, R46, 0x48, !PT ;  /* 0x000000ff41417812 */ /* 0x000fe400078e482e */
[----:B------:R-:W-:Y:S01]  /*3360*/  LOP3.LUT R42, R39, 0xff, R48, 0x48, !PT ;  /* 0x000000ff272a7812 */ /* 0x000fe200078e4830 */
[----:B------:R-:W-:Y:S01]  /*3370*/  IMAD.WIDE.U32 R38, R38, 0x100, RZ ;  /* 0x0000010026267825 */ /* 0x000fe200078e00ff */
[----:B------:R-:W-:-:S02]  /*3380*/  PRMT R49, R49, 0x4210, R0 ;  /* 0x0000421031317816 */ /* 0x000fc40000000000 */
[----:B------:R-:W-:Y:S01]  /*3390*/  LOP3.LUT R46, R55, 0xff, R52, 0x48, !PT ;  /* 0x000000ff372e7812 */ /* 0x000fe200078e4834 */
[----:B------:R-:W-:Y:S01]  /*33a0*/  IMAD.SHL.U32 R0, R36, 0x100, RZ ;  /* 0x0000010024007824 */ /* 0x000fe200078e00ff */
[----:B------:R-:W-:Y:S01]  /*33b0*/  PRMT R40, R40, 0x4210, R3 ;  /* 0x0000421028287816 */ /* 0x000fe20000000003 */
[----:B------:R-:W-:Y:S01]  /*33c0*/  IMAD.WIDE.U32 R2, R43, 0x1000000, RZ ;  /* 0x010000002b027825 */ /* 0x000fe200078e00ff */
[----:B------:R-:W-:Y:S02]  /*33d0*/  PRMT R51, R51, 0x7770, RZ ;  /* 0x0000777033337816 */ /* 0x000fe400000000ff */
[----:B------:R-:W-:Y:S01]  /*33e0*/  LOP3.LUT R41, R40, 0xff00, R41, 0xf8, !PT ;  /* 0x0000ff0028297812 */ /* 0x000fe200078ef829 */
[----:B------:R-:W-:Y:S01]  /*33f0*/  IMAD.WIDE.U32 R36, R44, 0x10000, RZ ;  /* 0x000100002c247825 */ /* 0x000fe200078e00ff */
[----:B------:R-:W-:Y:S02]  /*3400*/  LOP3.LUT R51, R54, 0xff, R51, 0x48, !PT ;  /* 0x000000ff36337812 */ /* 0x000fe400078e4833 */
[----:B------:R-:W-:Y:S01]  /*3410*/  LOP3.LUT R0, R49, 0xff00, R0, 0xf8, !PT ;  /* 0x0000ff0031007812 */ /* 0x000fe200078ef800 */
[----:B------:R-:W-:Y:S01]  /*3420*/  IMAD.WIDE.U32 R42, R42, 0x1000000, RZ ;  /* 0x010000002a2a7825 */ /* 0x000fe200078e00ff */
[----:B------:R-:W-:Y:S01]  /*3430*/  PRMT R50, R50, 0x7770, RZ ;  /* 0x0000777032327816 */ /* 0x000fe200000000ff */
[----:B------:R-:W2:Y:S02]  /*3440*/  LDL.128 R52, [R1+0x90] ;  /* 0x0000900001347983 */ /* 0x000ea40000100c00 */
[----:B------:R-:W-:Y:S01]  /*3450*/  IMAD.WIDE.U32 R44, R45, 0x10000, RZ ;  /* 0x000100002d2c7825 */ /* 0x000fe200078e00ff */
[----:B------:R-:W-:-:S03]  /*3460*/  LOP3.LUT R3, R3, R41, R61, 0xfe, !PT ;  /* 0x0000002903037212 */ /* 0x000fc600078efe3d */
[----:B------:R-:W-:Y:S01]  /*3470*/  IMAD.WIDE.U32 R46, R46, 0x100, RZ ;  /* 0x000001002e2e7825 */ /* 0x000fe200078e00ff */
[----:B------:R-:W-:Y:S02]  /*3480*/  LOP3.LUT R40, R38, R2, R36, 0xfe, !PT ;  /* 0x0000000226287212 */ /* 0x000fe400078efe24 */
[----:B------:R-:W-:Y:S02]  /*3490*/  LOP3.LUT R0, R43, R0, R51, 0xfe, !PT ;  /* 0x000000002b007212 */ /* 0x000fe400078efe33 */
[----:B------:R-:W-:Y:S02]  /*34a0*/  LOP3.LUT R57, R57, 0xff, R50, 0x48, !PT ;  /* 0x000000ff39397812 */ /* 0x000fe400078e4832 */
[----:B------:R-:W-:Y:S02]  /*34b0*/  LOP3.LUT R2, R46, R42, R44, 0xfe, !PT ;  /* 0x0000002a2e027212 */ /* 0x000fe400078efe2c */
[----:B------:R-:W-:Y:S02]  /*34c0*/  LOP3.LUT R41, R39, R3, R37, 0xfe, !PT ;  /* 0x0000000327297212 */ /* 0x000fe400078efe25 */
[----:B------:R-:W-:Y:S01]  /*34d0*/  LOP3.LUT R3, R47, R0, R45, 0xfe, !PT ;  /* 0x000000002f037212 */ /* 0x000fe200078efe2d */
[----:B------:R-:W3:Y:S01]  /*34e0*/  LDL.128 R36, [R1+0x160] ;  /* 0x0001600001247983 */ /* 0x000ee20000100c00 */
[----:B------:R-:W-:-:S02]  /*34f0*/  LOP3.LUT R2, R2, R57, RZ, 0xfc, !PT ;  /* 0x0000003902027212 */ /* 0x000fc400078efcff */
[C---:B----4-:R-:W-:Y:S02]  /*3500*/  PRMT R45, R32.reuse, 0x7773, RZ ;  /* 0x00007773202d7816 */ /* 0x050fe400000000ff */
[C---:B------:R-:W-:Y:S02]  /*3510*/  PRMT R46, R32.reuse, 0x7772, RZ ;  /* 0x00007772202e7816 */ /* 0x040fe400000000ff */
[C---:B------:R-:W-:Y:S02]  /*3520*/  PRMT R47, R32.reuse, 0x7771, RZ ;  /* 0x00007771202f7816 */ /* 0x040fe400000000ff */
[----:B------:R-:W-:Y:S02]  /*3530*/  PRMT R48, R32, 0x7770, RZ ;  /* 0x0000777020307816 */ /* 0x000fe400000000ff */
[----:B------:R-:W-:Y:S02]  /*3540*/  PRMT R32, R35, 0x7772, RZ ;  /* 0x0000777223207816 */ /* 0x000fe400000000ff */
[----:B-----5:R-:W-:-:S02]  /*3550*/  PRMT R57, R31, 0x7772, RZ ;  /* 0x000077721f397816 */ /* 0x020fc400000000ff */
[----:B------:R-:W-:Y:S02]  /*3560*/  PRMT R43, R33, 0x7772, RZ ;  /* 0x00007772212b7816 */ /* 0x000fe400000000ff */
[----:B------:R-:W-:Y:S02]  /*3570*/  PRMT R62, R29, 0x7772, RZ ;  /* 0x000077721d3e7816 */ /* 0x000fe400000000ff */
[----:B------:R-:W-:Y:S02]  /*3580*/  LOP3.LUT R40, R40, R65, RZ, 0xfc, !PT ;  /* 0x0000004128287212 */ /* 0x000fe400078efcff */
[----:B------:R-:W-:Y:S02]  /*3590*/  LOP3.LUT R32, R57, R32, RZ, 0x3c, !PT ;  /* 0x0000002039207212 */ /* 0x000fe400078e3cff */
[C---:B------:R-:W-:Y:S02]  /*35a0*/  PRMT R63, R29.reuse, 0x7773, RZ ;  /* 0x000077731d3f7816 */ /* 0x040fe400000000ff */
[----:B------:R-:W-:-:S02]  /*35b0*/  PRMT R65, R29, 0x7771, RZ ;  /* 0x000077711d417816 */ /* 0x000fc400000000ff */
[----:B------:R-:W-:Y:S02]  /*35c0*/  PRMT R64, R29, 0x7770, RZ ;  /* 0x000077701d407816 */ /* 0x000fe400000000ff */
[----:B------:R-:W-:Y:S02]  /*35d0*/  PRMT R0, R35, 0x7773, RZ ;  /* 0x0000777323007816 */ /* 0x000fe400000000ff */
[----:B------:R-:W-:Y:S02]  /*35e0*/  PRMT R29, R31, 0x7773, RZ ;  /* 0x000077731f1d7816 */ /* 0x000fe400000000ff */
[----:B------:R-:W-:Y:S01]  /*35f0*/  LOP3.LUT R43, R62, R43, RZ, 0x3c, !PT ;  /* 0x0000002b3e2b7212 */ /* 0x000fe200078e3cff */
[----:B------:R-:W-:Y:S01]  /*3600*/  IMAD.U32 R32, R32, 0x10000, RZ ;  /* 0x0001000020207824 */ /* 0x000fe200078e00ff */
[C---:B------:R-:W-:Y:S02]  /*3610*/  PRMT R66, R28.reuse, 0x7773, RZ ;  /* 0x000077731c427816 */ /* 0x040fe400000000ff */
[----:B------:R-:W-:-:S02]  /*3620*/  PRMT R67, R28, 0x7772, RZ ;  /* 0x000077721c437816 */ /* 0x000fc400000000ff */
[C---:B------:R-:W-:Y:S02]  /*3630*/  PRMT R68, R28.reuse, 0x7771, RZ ;  /* 0x000077711c447816 */ /* 0x040fe400000000ff */
[----:B------:R-:W-:Y:S02]  /*3640*/  PRMT R69, R28, 0x7770, RZ ;  /* 0x000077701c457816 */ /* 0x000fe400000000ff */
[----:B------:R-:W-:Y:S02]  /*3650*/  PRMT R49, R35, 0x7771, RZ ;  /* 0x0000777123317816 */ /* 0x000fe400000000ff */
[----:B------:R-:W-:Y:S02]  /*3660*/  PRMT R28, R31, 0x7771, RZ ;  /* 0x000077711f1c7816 */ /* 0x000fe400000000ff */
[----:B------:R-:W-:Y:S02]  /*3670*/  PRMT R44, R33, 0x7771, RZ ;  /* 0x00007771212c7816 */ /* 0x000fe400000000ff */
[----:B------:R-:W-:Y:S01]  /*3680*/  LOP3.LUT R0, R29, R0, RZ, 0x3c, !PT ;  /* 0x000000001d007212 */ /* 0x000fe200078e3cff */
[----:B------:R-:W-:Y:S01]  /*3690*/  IMAD.U32 R29, R43, 0x10000, RZ ;  /* 0x000100002b1d7824 */ /* 0x000fe200078e00ff */
[----:B------:R-:W-:-:S02]  /*36a0*/  PRMT R42, R33, 0x7773, RZ ;  /* 0x00007773212a7816 */ /* 0x000fc400000000ff */
[----:B------:R-:W-:Y:S02]  /*36b0*/  PRMT R33, R33, 0x7770, RZ ;  /* 0x0000777021217816 */ /* 0x000fe400000000ff */
[----:B------:R-:W-:Y:S02]  /*36c0*/  LOP3.LUT R28, R28, R49, RZ, 0x3c, !PT ;  /* 0x000000311c1c7212 */ /* 0x000fe400078e3cff */
[----:B------:R-:W-:Y:S02]  /*36d0*/  LOP3.LUT R44, R65, R44, RZ, 0x3c, !PT ;  /* 0x0000002c412c7212 */ /* 0x000fe400078e3cff */
[----:B------:R-:W-:Y:S02]  /*36e0*/  LOP3.LUT R49, R32, 0xff0000, RZ, 0xc0, !PT ;  /* 0x00ff000020317812 */ /* 0x000fe400078ec0ff */
[C---:B------:R-:W-:Y:S02]  /*36f0*/  PRMT R50, R34.reuse, 0x7773, RZ ;  /* 0x0000777322327816 */ /* 0x040fe400000000ff */
[----:B------:R-:W-:-:S02]  /*3700*/  PRMT R51, R34, 0x7772, RZ ;  /* 0x0000777222337816 */ /* 0x000fc400000000ff */
[C---:B------:R-:W-:Y:S02]  /*3710*/  PRMT R56, R34.reuse, 0x7771, RZ ;  /* 0x0000777122387816 */ /* 0x040fe400000000ff */
[----:B------:R-:W-:Y:S02]  /*3720*/  PRMT R58, R31, 0x7770, RZ ;  /* 0x000077701f3a7816 */ /* 0x000fe400000000ff */
[----:B------:R-:W-:Y:S02]  /*3730*/  LOP3.LUT R42, R63, R42, RZ, 0x3c, !PT ;  /* 0x0000002a3f2a7212 */ /* 0x000fe400078e3cff */
[----:B------:R-:W-:Y:S02]  /*3740*/  PRMT R34, R34, 0x7770, RZ ;  /* 0x0000777022227816 */ /* 0x000fe400000000ff */
[C---:B------:R-:W-:Y:S02]  /*3750*/  PRMT R31, R30.reuse, 0x7773, RZ ;  /* 0x000077731e1f7816 */ /* 0x040fe400000000ff */
[----:B------:R-:W-:-:S02]  /*3760*/  PRMT R60, R30, 0x7772, RZ ;  /* 0x000077721e3c7816 */ /* 0x000fc400000000ff */
[C---:B------:R-:W-:Y:S02]  /*3770*/  PRMT R59, R30.reuse, 0x7771, RZ ;  /* 0x000077711e3b7816 */ /* 0x040fe400000000ff */
[----:B------:R-:W-:Y:S02]  /*3780*/  PRMT R61, R30, 0x7770, RZ ;  /* 0x000077701e3d7816 */ /* 0x000fe400000000ff */
[----:B------:R-:W-:Y:S02]  /*3790*/  LOP3.LUT R63, R64, 0xff, R33, 0x48, !PT ;  /* 0x000000ff403f7812 */ /* 0x000fe400078e4821 */
[----:B------:R-:W-:Y:S02]  /*37a0*/  LOP3.LUT R29, R29, 0xff0000, RZ, 0xc0, !PT ;  /* 0x00ff00001d1d7812 */ /* 0x000fe400078ec0ff */
[----:B------:R-:W-:Y:S02]  /*37b0*/  LOP3.LUT R45, R66, 0xff, R45, 0x48, !PT ;  /* 0x000000ff422d7812 */ /* 0x000fe400078e482d */
[----:B------:R-:W-:-:S02]  /*37c0*/  LOP3.LUT R30, R67, 0xff, R46, 0x48, !PT ;  /* 0x000000ff431e7812 */ /* 0x000fc400078e482e */
[----:B------:R-:W-:Y:S02]  /*37d0*/  LOP3.LUT R33, R68, 0xff, R47, 0x48, !PT ;  /* 0x000000ff44217812 */ /* 0x000fe400078e482f */
[----:B------:R-:W-:Y:S01]  /*37e0*/  PRMT R49, R49, 0x4210, R0 ;  /* 0x0000421031317816 */ /* 0x000fe20000000000 */
[----:B------:R-:W-:Y:S01]  /*37f0*/  IMAD.SHL.U32 R0, R44, 0x100, RZ ;  /* 0x000001002c007824 */ /* 0x000fe200078e00ff */
[----:B------:R-:W-:Y:S01]  /*3800*/  LOP3.LUT R61, R61, 0xff, R34, 0x48, !PT ;  /* 0x000000ff3d3d7812 */ /* 0x000fe200078e4822 */
[----:B------:R-:W-:Y:S01]  /*3810*/  IMAD.SHL.U32 R34, R28, 0x100, RZ ;  /* 0x000001001c227824 */ /* 0x000fe200078e00ff */
[----:B------:R-:W-:Y:S01]  /*3820*/  PRMT R57, R29, 0x4210, R42 ;  /* 0x000042101d397816 */ /* 0x000fe2000000002a */
[----:B------:R-:W-:Y:S01]  /*3830*/  IMAD.WIDE.U32 R28, R45, 0x1000000, RZ ;  /* 0x010000002d1c7825 */ /* 0x000fe200078e00ff */
[----:B------:R-:W-:Y:S02]  /*3840*/  LOP3.LUT R43, R31, 0xff, R50, 0x48, !PT ;  /* 0x000000ff1f2b7812 */ /* 0x000fe400078e4832 */
[----:B------:R-:W-:Y:S01]  /*3850*/  LOP3.LUT R69, R69, 0xff, R48, 0x48, !PT ;  /* 0x000000ff45457812 */ /* 0x000fe200078e4830 */
[----:B------:R-:W-:Y:S01]  /*3860*/  IMAD.WIDE.U32 R30, R30, 0x10000, RZ ;  /* 0x000100001e1e7825 */ /* 0x000fe200078e00ff */
[----:B------:R-:W-:-:S03]  /*3870*/  PRMT R35, R35, 0x7770, RZ ;  /* 0x0000777023237816 */ /* 0x000fc600000000ff */
[----:B------:R-:W-:Y:S01]  /*3880*/  IMAD.WIDE.U32 R32, R33, 0x100, RZ ;  /* 0x0000010021207825 */ /* 0x000fe200078e00ff */
[----:B------:R-:W-:Y:S02]  /*3890*/  LOP3.LUT R48, R57, 0xff00, R0, 0xf8, !PT ;  /* 0x0000ff0039307812 */ /* 0x000fe400078ef800 */
[----:B------:R-:W-:Y:S01]  /*38a0*/  LOP3.LUT R51, R60, 0xff, R51, 0x48, !PT ;  /* 0x000000ff3c337812 */ /* 0x000fe200078e4833 */
[----:B------:R-:W-:Y:S01]  /*38b0*/  IMAD.WIDE.U32 R42, R43, 0x1000000, RZ ;  /* 0x010000002b2a7825 */ /* 0x000fe200078e00ff */
[----:B------:R-:W-:Y:S02]  /*38c0*/  LOP3.LUT R46, R59, 0xff, R56, 0x48, !PT ;  /* 0x000000ff3b2e7812 */ /* 0x000fe400078e4838 */
[----:B------:R-:W-:Y:S02]  /*38d0*/  LOP3.LUT R0, R49, 0xff00, R34, 0xf8, !PT ;  /* 0x0000ff0031007812 */ /* 0x000fe400078ef822 */
[----:B------:R-:W-:Y:S02]  /*38e0*/  LOP3.LUT R34, R32, R28, R30, 0xfe, !PT ;  /* 0x0000001c20227212 */ /* 0x000fe400078efe1e */
[----:B------:R-:W-:-:S02]  /*38f0*/  LOP3.LUT R35, R58, 0xff, R35, 0x48, !PT ;  /* 0x000000ff3a237812 */ /* 0x000fc400078e4823 */
[----:B------:R-:W-:Y:S01]  /*3900*/  LOP3.LUT R28, R29, R48, R63, 0xfe, !PT ;  /* 0x000000301d1c7212 */ /* 0x000fe200078efe3f */
[----:B------:R-:W-:Y:S01]  /*3910*/  IMAD.WIDE.U32 R44, R51, 0x10000, RZ ;  /* 0x00010000332c7825 */ /* 0x000fe200078e00ff */
[----:B------:R-:W-:Y:S01]  /*3920*/  LOP3.LUT R0, R43, R0, R35, 0xfe, !PT ;  /* 0x000000002b007212 */ /* 0x000fe200078efe23 */
[----:B------:R-:W4:Y:S02]  /*3930*/  LDL.128 R56, [R1+0xa0] ;  /* 0x0000a00001387983 */ /* 0x000f240000100c00 */
[----:B------:R-:W-:Y:S01]  /*3940*/  IMAD.WIDE.U32 R46, R46, 0x100, RZ ;  /* 0x000001002e2e7825 */ /* 0x000fe200078e00ff */
[----:B------:R-:W-:Y:S02]  /*3950*/  LOP3.LUT R35, R33, R28, R31, 0xfe, !PT ;  /* 0x0000001c21237212 */ /* 0x000fe400078efe1f */
[----:B------:R-:W5:Y:S01]  /*3960*/  LDL.128 R28, [R1+0x180] ;  /* 0x00018000011c7983 */ /* 0x000f620000100c00 */
[----:B------:R-:W-:Y:S02]  /*3970*/  PRMT R43, R25, 0x7772, RZ ;  /* 0x00007772192b7816 */ /* 0x000fe400000000ff */
[----:B------:R-:W-:-:S02]  /*3980*/  PRMT R66, R21, 0x7772, RZ ;  /* 0x0000777215427816 */ /* 0x000fc400000000ff */
[----:B------:R-:W-:Y:S02]  /*3990*/  LOP3.LUT R32, R46, R42, R44, 0xfe, !PT ;  /* 0x0000002a2e207212 */ /* 0x000fe400078efe2c */
[----:B------:R-:W-:Y:S02]  /*39a0*/  LOP3.LUT R33, R47, R0, R45, 0xfe, !PT ;  /* 0x000000002f217212 */ /* 0x000fe400078efe2d */
[C---:B------:R-:W-:Y:S02]  /*39b0*/  PRMT R45, R24.reuse, 0x7773, RZ ;  /* 0x00007773182d7816 */ /* 0x040fe400000000ff */
[C---:B------:R-:W-:Y:S02]  /*39c0*/  PRMT R46, R24.reuse, 0x7772, RZ ;  /* 0x00007772182e7816 */ /* 0x040fe400000000ff */
[C---:B------:R-:W-:Y:S02]  /*39d0*/  PRMT R47, R24.reuse, 0x7771, RZ ;  /* 0x00007771182f7816 */ /* 0x040fe400000000ff */
[----:B------:R-:W-:-:S02]  /*39e0*/  PRMT R48, R24, 0x7770, RZ ;  /* 0x0000777018307816 */ /* 0x000fc400000000ff */
[----:B------:R-:W-:Y:S02]  /*39f0*/  PRMT R24, R27, 0x7772, RZ ;  /* 0x000077721b187816 */ /* 0x000fe400000000ff */
[----:B------:R-:W-:Y:S02]  /*3a00*/  PRMT R63, R23, 0x7772, RZ ;  /* 0x00007772173f7816 */ /* 0x000fe400000000ff */
[----:B------:R-:W-:Y:S02]  /*3a10*/  LOP3.LUT R43, R66, R43, RZ, 0x3c, !PT ;  /* 0x0000002b422b7212 */ /* 0x000fe400078e3cff */
[----:B------:R-:W-:Y:S02]  /*3a20*/  LOP3.LUT R34, R34, R69, RZ, 0xfc, !PT ;  /* 0x0000004522227212 */ /* 0x000fe400078efcff */
[----:B------:R-:W-:Y:S01]  /*3a30*/  LOP3.LUT R24, R63, R24, RZ, 0x3c, !PT ;  /* 0x000000183f187212 */ /* 0x000fe200078e3cff */
[----:B------:R-:W-:Y:S01]  /*3a40*/  IMAD.U32 R43, R43, 0x10000, RZ ;  /* 0x000100002b2b7824 */ /* 0x000fe200078e00ff */
[----:B------:R-:W-:-:S02]  /*3a50*/  PRMT R44, R25, 0x7771, RZ ;  /* 0x00007771192c7816 */ /* 0x000fc400000000ff */
[----:B------:R-:W-:Y:S02]  /*3a60*/  PRMT R69, R21, 0x7771, RZ ;  /* 0x0000777115457816 */ /* 0x000fe400000000ff */
[----:B------:R-:W-:Y:S02]  /*3a70*/  LOP3.LUT R32, R32, R61, RZ, 0xfc, !PT ;  /* 0x0000003d20207212 */ /* 0x000fe400078efcff */
[C---:B------:R-:W-:Y:S02]  /*3a80*/  PRMT R70, R20.reuse, 0x7773, RZ ;  /* 0x0000777314467816 */ /* 0x040fe400000000ff */
[C---:B------:R-:W-:Y:S02]  /*3a90*/  PRMT R71, R20.reuse, 0x7772, RZ ;  /* 0x0000777214477816 */ /* 0x040fe400000000ff */
[C---:B------:R-:W-:Y:S02]  /*3aa0*/  PRMT R72, R20.reuse, 0x7771, RZ ;  /* 0x0000777114487816 */ /* 0x040fe400000000ff */
[----:B------:R-:W-:-:S02]  /*3ab0*/  PRMT R73, R20, 0x7770, RZ ;  /* 0x0000777014497816 */ /* 0x000fc400000000ff */
[----:B------:R-:W-:Y:S02]  /*3ac0*/  PRMT R42, R25, 0x7773, RZ ;  /* 0x00007773192a7816 */ /* 0x000fe400000000ff */
[C---:B------:R-:W-:Y:S02]  /*3ad0*/  PRMT R0, R27.reuse, 0x7773, RZ ;  /* 0x000077731b007816 */ /* 0x040fe400000000ff */
[----:B------:R-:W-:Y:S02]  /*3ae0*/  PRMT R49, R27, 0x7771, RZ ;  /* 0x000077711b317816 */ /* 0x000fe400000000ff */
[C---:B------:R-:W-:Y:S02]  /*3af0*/  PRMT R50, R26.reuse, 0x7773, RZ ;  /* 0x000077731a327816 */ /* 0x040fe400000000ff */
[C---:B------:R-:W-:Y:S02]  /*3b00*/  PRMT R51, R26.reuse, 0x7772, RZ ;  /* 0x000077721a337816 */ /* 0x040fe400000000ff */
[----:B------:R-:W-:-:S02]  /*3b10*/  PRMT R60, R26, 0x7771, RZ ;  /* 0x000077711a3c7816 */ /* 0x000fc400000000ff */
[----:B------:R-:W-:Y:S02]  /*3b20*/  PRMT R61, R26, 0x7770, RZ ;  /* 0x000077701a3d7816 */ /* 0x000fe400000000ff */
[C---:B------:R-:W-:Y:S02]  /*3b30*/  PRMT R67, R21.reuse, 0x7773, RZ ;  /* 0x0000777315437816 */ /* 0x040fe400000000ff */
[----:B------:R-:W-:Y:S02]  /*3b40*/  PRMT R68, R21, 0x7770, RZ ;  /* 0x0000777015447816 */ /* 0x000fe400000000ff */
[----:B------:R-:W-:Y:S01]  /*3b50*/  PRMT R20, R23, 0x7771, RZ ;  /* 0x0000777117147816 */ /* 0x000fe200000000ff */
[----:B------:R-:W-:Y:S01]  /*3b60*/  IMAD.U32 R24, R24, 0x10000, RZ ;  /* 0x0001000018187824 */ /* 0x000fe200078e00ff */
[----:B------:R-:W-:Y:S02]  /*3b70*/  PRMT R27, R27, 0x7770, RZ ;  /* 0x000077701b1b7816 */ /* 0x000fe400000000ff */
[----:B------:R-:W-:-:S02]  /*3b80*/  PRMT R21, R23, 0x7773, RZ ;  /* 0x0000777317157816 */ /* 0x000fc400000000ff */
[----:B------:R-:W-:Y:S02]  /*3b90*/  PRMT R26, R23, 0x7770, RZ ;  /* 0x00007770171a7816 */ /* 0x000fe400000000ff */
[----:B------:R-:W-:Y:S02]  /*3ba0*/  PRMT R23, R22, 0x7773, RZ ;  /* 0x0000777316177816 */ /* 0x000fe400000000ff */
[----:B------:R-:W-:Y:S02]  /*3bb0*/  LOP3.LUT R44, R69, R44, RZ, 0x3c, !PT ;  /* 0x0000002c452c7212 */ /* 0x000fe400078e3cff */
[----:B------:R-:W-:Y:S02]  /*3bc0*/  LOP3.LUT R42, R67, R42, RZ, 0x3c, !PT ;  /* 0x0000002a432a7212 */ /* 0x000fe400078e3cff */
[----:B------:R-:W-:Y:S02]  /*3bd0*/  LOP3.LUT R20, R20, R49, RZ, 0x3c, !PT ;  /* 0x0000003114147212 */ /* 0x000fe400078e3cff */
[----:B------:R-:W-:-:S02]  /*3be0*/  LOP3.LUT R43, R43, 0xff0000, RZ, 0xc0, !PT ;  /* 0x00ff00002b2b7812 */ /* 0x000fc400078ec0ff */
[----:B------:R-:W-:Y:S02]  /*3bf0*/  LOP3.LUT R49, R26, 0xff, R27, 0x48, !PT ;  /* 0x000000ff1a317812 */ /* 0x000fe400078e481b */
[C---:B------:R-:W-:Y:S02]  /*3c00*/  PRMT R62, R22.reuse, 0x7772, RZ ;  /* 0x00007772163e7816 */ /* 0x040fe400000000ff */
[C---:B------:R-:W-:Y:S02]  /*3c10*/  PRMT R65, R22.reuse, 0x7771, RZ ;  /* 0x0000777116417816 */ /* 0x040fe400000000ff */
[----:B------:R-:W-:Y:S02]  /*3c20*/  PRMT R64, R22, 0x7770, RZ ;  /* 0x0000777016407816 */ /* 0x000fe400000000ff */
[----:B------:R-:W-:Y:S01]  /*3c30*/  LOP3.LUT R0, R21, R0, RZ, 0x3c, !PT ;  /* 0x0000000015007212 */ /* 0x000fe200078e3cff */
[----:B------:R-:W-:Y:S01]  /*3c40*/  IMAD.SHL.U32 R21, R44, 0x100, RZ ;  /* 0x000001002c157824 */ /* 0x000fe200078e00ff */
[----:B------:R-:W-:-:S02]  /*3c50*/  LOP3.LUT R26, R23, 0xff, R50, 0x48, !PT ;  /* 0x000000ff171a7812 */ /* 0x000fc400078e4832 */
[----:B------:R-:W-:Y:S02]  /*3c60*/  LOP3.LUT R22, R71, 0xff, R46, 0x48, !PT ;  /* 0x000000ff47167812 */ /* 0x000fe400078e482e */
[----:B------:R-:W-:Y:S02]  /*3c70*/  LOP3.LUT R23, R24, 0xff0000, RZ, 0xc0, !PT ;  /* 0x00ff000018177812 */ /* 0x000fe400078ec0ff */
[----:B------:R-:W-:Y:S02]  /*3c80*/  PRMT R25, R25, 0x7770, RZ ;  /* 0x0000777019197816 */ /* 0x000fe400000000ff */
[----:B------:R-:W-:Y:S02]  /*3c90*/  LOP3.LUT R45, R70, 0xff, R45, 0x48, !PT ;  /* 0x000000ff462d7812 */ /* 0x000fe400078e482d */
[----:B------:R-:W-:Y:S02]  /*3ca0*/  PRMT R46, R43, 0x4210, R42 ;  /* 0x000042102b2e7816 */ /* 0x000fe4000000002a */
[----:B------:R-:W-:-:S02]  /*3cb0*/  LOP3.LUT R42, R62, 0xff, R51, 0x48, !PT ;  /* 0x000000ff3e2a7812 */ /* 0x000fc400078e4833 */
[----:B------:R-:W-:Y:S01]  /*3cc0*/  PRMT R51, R23, 0x4210, R0 ;  /* 0x0000421017337816 */ /* 0x000fe20000000000 */
[----:B------:R-:W-:Y:S01]  /*3cd0*/  IMAD.SHL.U32 R0, R20, 0x100, RZ ;  /* 0x0000010014007824 */ /* 0x000fe200078e00ff */
[----:B------:R-:W-:Y:S02]  /*3ce0*/  LOP3.LUT R67, R68, 0xff, R25, 0x48, !PT ;  /* 0x000000ff44437812 */ /* 0x000fe400078e4819 */
[----:B------:R-:W-:Y:S01]  /*3cf0*/  LOP3.LUT R46, R46, 0xff00, R21, 0xf8, !PT ;  /* 0x0000ff002e2e7812 */ /* 0x000fe200078ef815 */
[----:B------:R-:W-:Y:S01]  /*3d00*/  IMAD.WIDE.U32 R20, R45, 0x1000000, RZ ;  /* 0x010000002d147825 */ /* 0x000fe200078e00ff */
[----:B------:R-:W-:-:S03]  /*3d10*/  LOP3.LUT R25, R72, 0xff, R47, 0x48, !PT ;  /* 0x000000ff48197812 */ /* 0x000fc600078e482f */
[----:B------:R-:W-:Y:S01]  /*3d20*/  IMAD.WIDE.U32 R22, R22, 0x10000, RZ ;  /* 0x0001000016167825 */ /* 0x000fe200078e00ff */
[----:B------:R-:W-:-:S03]  /*3d30*/  LOP3.LUT R21, R21, R46, R67, 0xfe, !PT ;  /* 0x0000002e15157212 */ /* 0x000fc600078efe43 */
[----:B------:R-:W-:Y:S01]  /*3d40*/  IMAD.WIDE.U32 R24, R25, 0x100, RZ ;  /* 0x0000010019187825 */ /* 0x000fe200078e00ff */
[----:B------:R-:W-:Y:S02]  /*3d50*/  LOP3.LUT R44, R65, 0xff, R60, 0x48, !PT ;  /* 0x000000ff412c7812 */ /* 0x000fe400078e483c */
[----:B------:R-:W-:Y:S02]  /*3d60*/  LOP3.LUT R47, R64, 0xff, R61, 0x48, !PT ;  /* 0x000000ff402f7812 */ /* 0x000fe400078e483d */
[----:B------:R-:W-:Y:S01]  /*3d70*/  LOP3.LUT R24, R24, R20, R22, 0xfe, !PT ;  /* 0x0000001418187212 */ /* 0x000fe200078efe16 */
[----:B------:R-:W5:Y:S01]  /*3d80*/  LDL.128 R60, [R1+0xb0] ;  /* 0x0000b000013c7983 */ /* 0x000f620000100c00 */
[----:B------:R-:W-:-:S03]  /*3d90*/  LOP3.LUT R25, R25, R21, R23, 0xfe, !PT ;  /* 0x0000001519197212 */ /* 0x000fc600078efe17 */
[----:B------:R-:W5:Y:S01]  /*3da0*/  LDL.128 R20, [R1+0x1a0] ;  /* 0x0001a00001147983 */ /* 0x000f620000100c00 */
[----:B------:R-:W-:Y:S01]  /*3db0*/  IMAD.WIDE.U32 R26, R26, 0x1000000, RZ ;  /* 0x010000001a1a7825 */ /* 0x000fe200078e00ff */
[----:B------:R-:W-:-:S03]  /*3dc0*/  LOP3.LUT R0, R51, 0xff00, R0, 0xf8, !PT ;  /* 0x0000ff0033007812 */ /* 0x000fc600078ef800 */
[----:B------:R-:W-:-:S04]  /*3dd0*/  IMAD.WIDE.U32 R42, R42, 0x10000, RZ ;  /* 0x000100002a2a7825 */ /* 0x000fc800078e00ff */
[----:B------:R-:W-:Y:S01]  /*3de0*/  IMAD.WIDE.U32 R44, R44, 0x100, RZ ;  /* 0x000001002c2c7825 */ /* 0x000fe200078e00ff */
[----:B------:R-:W-:Y:S02]  /*3df0*/  LOP3.LUT R27, R27, R0, R49, 0xfe, !PT ;  /* 0x000000001b1b7212 */ /* 0x000fe400078efe31 */
[----:B------:R-:W-:Y:S02]  /*3e00*/  LOP3.LUT R26, R44, R26, R42, 0xfe, !PT ;  /* 0x0000001a2c1a7212 */ /* 0x000fe400078efe2a */
[----:B------:R-:W-:Y:S02]  /*3e10*/  LOP3.LUT R73, R73, 0xff, R48, 0x48, !PT ;  /* 0x000000ff49497812 */ /* 0x000fe400078e4830 */
[----:B------:R-:W-:Y:S02]  /*3e20*/  LOP3.LUT R26, R26, R47, RZ, 0xfc, !PT ;  /* 0x0000002f1a1a7212 */ /* 0x000fe400078efcff */
[----:B------:R-:W-:Y:S02]  /*3e30*/  LOP3.LUT R27, R45, R27, R43, 0xfe, !PT ;  /* 0x0000001b2d1b7212 */ /* 0x000fe400078efe2b */
[----:B------:R-:W-:-:S02]  /*3e40*/  PRMT R45, R4, 0x7773, RZ ;  /* 0x00007773042d7816 */ /* 0x000fc400000000ff */
[C---:B------:R-:W-:Y:S02]  /*3e50*/  PRMT R46, R4.reuse, 0x7772, RZ ;  /* 0x00007772042e7816 */ /* 0x040fe400000000ff */
[C---:B------:R-:W-:Y:S02]  /*3e60*/  PRMT R47, R4.reuse, 0x7771, RZ ;  /* 0x00007771042f7816 */ /* 0x040fe400000000ff */
[----:B------:R-:W-:Y:S02]  /*3e70*/  PRMT R48, R4, 0x7770, RZ ;  /* 0x0000777004307816 */ /* 0x000fe400000000ff */
[----:B------:R-:W-:Y:S02]  /*3e80*/  PRMT R43, R5, 0x7772, RZ ;  /* 0x00007772052b7816 */ /* 0x000fe400000000ff */
[----:B------:R-:W-:Y:S02]  /*3e90*/  PRMT R4, R7, 0x7772, RZ ;  /* 0x0000777207047816 */ /* 0x000fe400000000ff */
[----:B------:R-:W-:-:S02]  /*3ea0*/  PRMT R70, R9, 0x7772, RZ ;  /* 0x0000777209467816 */ /* 0x000fc400000000ff */
[----:B------:R-:W-:Y:S02]  /*3eb0*/  PRMT R67, R11, 0x7772, RZ ;  /* 0x000077720b437816 */ /* 0x000fe400000000ff */
[----:B------:R-:W-:Y:S02]  /*3ec0*/  LOP3.LUT R43, R70, R43, RZ, 0x3c, !PT ;  /* 0x0000002b462b7212 */ /* 0x000fe400078e3cff */
[----:B------:R-:W-:Y:S02]  /*3ed0*/  LOP3.LUT R4, R67, R4, RZ, 0x3c, !PT ;  /* 0x0000000443047212 */ /* 0x000fe400078e3cff */
[C---:B------:R-:W-:Y:S02]  /*3ee0*/  PRMT R50, R6.reuse, 0x7773, RZ ;  /* 0x0000777306327816 */ /* 0x040fe400000000ff */
[C---:B------:R-:W-:Y:S02]  /*3ef0*/  PRMT R51, R6.reuse, 0x7772, RZ ;  /* 0x0000777206337816 */ /* 0x040fe400000000ff */
[----:B------:R-:W-:-:S02]  /*3f00*/  PRMT R64, R6, 0x7771, RZ ;  /* 0x0000777106407816 */ /* 0x000fc400000000ff */
[----:B------:R-:W-:Y:S01]  /*3f10*/  PRMT R65, R6, 0x7770, RZ ;  /* 0x0000777006417816 */ /* 0x000fe200000000ff */
[----:B------:R-:W-:Y:S01]  /*3f20*/  IMAD.U32 R43, R43, 0x10000, RZ ;  /* 0x000100002b2b7824 */ /* 0x000fe200078e00ff */
[----:B------:R-:W-:Y:S01]  /*3f30*/  LOP3.LUT R24, R24, R73, RZ, 0xfc, !PT ;  /* 0x0000004918187212 */ /* 0x000fe200078efcff */
[----:B------:R-:W-:Y:S01]  /*3f40*/  IMAD.U32 R4, R4, 0x10000, RZ ;  /* 0x0001000004047824 */ /* 0x000fe200078e00ff */
[C---:B------:R-:W-:Y:S02]  /*3f50*/  PRMT R42, R5.reuse, 0x7773, RZ ;  /* 0x00007773052a7816 */ /* 0x040fe400000000ff */
[----:B------:R-:W-:Y:S02]  /*3f60*/  PRMT R44, R5, 0x7771, RZ ;  /* 0x00007771052c7816 */ /* 0x000fe400000000ff */
[C---:B------:R-:W-:Y:S02]  /*3f70*/  PRMT R0, R7.reuse, 0x7773, RZ ;  /* 0x0000777307007816 */ /* 0x040fe400000000ff */
[----:B------:R-:W-:-:S02]  /*3f80*/  PRMT R49, R7, 0x7771, RZ ;  /* 0x0000777107317816 */ /* 0x000fc400000000ff */
[----:B------:R-:W-:Y:S02]  /*3f90*/  PRMT R71, R9, 0x7773, RZ ;  /* 0x0000777309477816 */ /* 0x000fe400000000ff */
[C---:B------:R-:W-:Y:S02]  /*3fa0*/  PRMT R74, R8.reuse, 0x7773, RZ ;  /* 0x00007773084a7816 */ /* 0x040fe400000000ff */
[C---:B------:R-:W-:Y:S02]  /*3fb0*/  PRMT R75, R8.reuse, 0x7772, RZ ;  /* 0x00007772084b7816 */ /* 0x040fe400000000ff */
[C---:B------:R-:W-:Y:S02]  /*3fc0*/  PRMT R76, R8.reuse, 0x7771, RZ ;  /* 0x00007771084c7816 */ /* 0x040fe400000000ff */
[----:B------:R-:W-:Y:S02]  /*3fd0*/  PRMT R77, R8, 0x7770, RZ ;  /* 0x00007770084d7816 */ /* 0x000fe400000000ff */
[----:B------:R-:W-:-:S02]  /*3fe0*/  PRMT R6, R11, 0x7771, RZ ;  /* 0x000077710b067816 */ /* 0x000fc400000000ff */
[----:B------:R-:W-:Y:S02]  /*3ff0*/  PRMT R5, R5, 0x7770, RZ ;  /* 0x0000777005057816 */ /* 0x000fe400000000ff */
[----:B------:R-:W-:Y:S02]  /*4000*/  PRMT R7, R7, 0x7770, RZ ;  /* 0x0000777007077816 */ /* 0x000fe400000000ff */
[C---:B------:R-:W-:Y:S02]  /*4010*/  PRMT R73, R9.reuse, 0x7771, RZ ;  /* 0x0000777109497816 */ /* 0x040fe400000000ff */
[----:B------:R-:W-:Y:S02]  /*4020*/  PRMT R72, R9, 0x7770, RZ ;  /* 0x0000777009487816 */ /* 0x000fe400000000ff */
[C---:B------:R-:W-:Y:S02]  /*4030*/  PRMT R8, R11.reuse, 0x7770, RZ ;  /* 0x000077700b087816 */ /* 0x040fe400000000ff */
[----:B------:R-:W-:-:S02]  /*4040*/  PRMT R9, R11, 0x7773, RZ ;  /* 0x000077730b097816 */ /* 0x000fc400000000ff */
[C---:B------:R-:W-:Y:S02]  /*4050*/  PRMT R11, R10.reuse, 0x7773, RZ ;  /* 0x000077730a0b7816 */ /* 0x040fe400000000ff */
[C---:B------:R-:W-:Y:S02]  /*4060*/  PRMT R66, R10.reuse, 0x7772, RZ ;  /* 0x000077720a427816 */ /* 0x040fe400000000ff */
[----:B------:R-:W-:Y:S02]  /*4070*/  PRMT R69, R10, 0x7771, RZ ;  /* 0x000077710a457816 */ /* 0x000fe400000000ff */
[----:B------:R-:W-:Y:S02]  /*4080*/  LOP3.LUT R42, R71, R42, RZ, 0x3c, !PT ;  /* 0x0000002a472a7212 */ /* 0x000fe400078e3cff */
[----:B------:R-:W-:Y:S02]  /*4090*/  LOP3.LUT R6, R6, R49, RZ, 0x3c, !PT ;  /* 0x0000003106067212 */ /* 0x000fe400078e3cff */
[----:B------:R-:W-:-:S02]  /*40a0*/  LOP3.LUT R71, R72, 0xff, R5, 0x48, !PT ;  /* 0x000000ff48477812 */ /* 0x000fc400078e4805 */
[----:B------:R-:W-:Y:S02]  /*40b0*/  LOP3.LUT R49, R8, 0xff, R7, 0x48, !PT ;  /* 0x000000ff08317812 */ /* 0x000fe400078e4807 */
[----:B------:R-:W-:Y:S02]  /*40c0*/  LOP3.LUT R44, R73, R44, RZ, 0x3c, !PT ;  /* 0x0000002c492c7212 */ /* 0x000fe400078e3cff */
[----:B------:R-:W-:Y:S02]  /*40d0*/  LOP3.LUT R5, R74, 0xff, R45, 0x48, !PT ;  /* 0x000000ff4a057812 */ /* 0x000fe400078e482d */
[----:B------:R-:W-:Y:S02]  /*40e0*/  LOP3.LUT R0, R9, R0, RZ, 0x3c, !PT ;  /* 0x0000000009007212 */ /* 0x000fe400078e3cff */
[----:B------:R-:W-:Y:S02]  /*40f0*/  LOP3.LUT R67, R43, 0xff0000, RZ, 0xc0, !PT ;  /* 0x00ff00002b437812 */ /* 0x000fe400078ec0ff */
[----:B------:R-:W-:-:S02]  /*4100*/  LOP3.LUT R7, R4, 0xff0000, RZ, 0xc0, !PT ;  /* 0x00ff000004077812 */ /* 0x000fc400078ec0ff */
[----:B------:R-:W-:Y:S02]  /*4110*/  LOP3.LUT R11, R11, 0xff, R50, 0x48, !PT ;  /* 0x000000ff0b0b7812 */ /* 0x000fe400078e4832 */
[----:B------:R-:W-:Y:S02]  /*4120*/  LOP3.LUT R43, R66, 0xff, R51, 0x48, !PT ;  /* 0x000000ff422b7812 */ /* 0x000fe400078e4833 */
[----:B------:R-:W-:Y:S02]  /*4130*/  LOP3.LUT R45, R69, 0xff, R64, 0x48, !PT ;  /* 0x000000ff452d7812 */ /* 0x000fe400078e4840 */
[----:B------:R-:W-:Y:S02]  /*4140*/  LOP3.LUT R46, R75, 0xff, R46, 0x48, !PT ;  /* 0x000000ff4b2e7812 */ /* 0x000fe400078e482e */
[----:B------:R-:W-:Y:S02]  /*4150*/  LOP3.LUT R47, R76, 0xff, R47, 0x48, !PT ;  /* 0x000000ff4c2f7812 */ /* 0x000fe400078e482f */
[----:B------:R-:W-:Y:S01]  /*4160*/  PRMT R51, R7, 0x4210, R0 ;  /* 0x0000421007337816 */ /* 0x000fe20000000000 */
[----:B------:R-:W-:Y:S01]  /*4170*/  IMAD.SHL.U32 R0, R44, 0x100, RZ ;  /* 0x000001002c007824 */ /* 0x000fe200078e00ff */
[----:B------:R-:W-:Y:S01]  /*4180*/  PRMT R68, R10, 0x7770, RZ ;  /* 0x000077700a447816 */ /* 0x000fe200000000ff */
[----:B------:R-:W-:Y:S01]  /*4190*/  IMAD.WIDE.U32 R10, R11, 0x1000000, RZ ;  /* 0x010000000b0a7825 */ /* 0x000fe200078e00ff */
[----:B------:R-:W-:-:S02]  /*41a0*/  LOP3.LUT R77, R77, 0xff, R48, 0x48, !PT ;  /* 0x000000ff4d4d7812 */ /* 0x000fc400078e4830 */
[----:B------:R-:W-:Y:S01]  /*41b0*/  PRMT R67, R67, 0x4210, R42 ;  /* 0x0000421043437816 */ /* 0x000fe2000000002a */
[----:B------:R-:W-:Y:S02]  /*41c0*/  IMAD.SHL.U32 R48, R6, 0x100, RZ ;  /* 0x0000010006307824 */ /* 0x000fe400078e00ff */
[----:B------:R-:W-:-:S04]  /*41d0*/  IMAD.WIDE.U32 R42, R43, 0x10000, RZ ;  /* 0x000100002b2a7825 */ /* 0x000fc800078e00ff */
[----:B------:R-:W-:-:S04]  /*41e0*/  IMAD.WIDE.U32 R44, R45, 0x100, RZ ;  /* 0x000001002d2c7825 */ /* 0x000fc800078e00ff */
[----:B------:R-:W-:-:S04]  /*41f0*/  IMAD.WIDE.U32 R4, R5, 0x1000000, RZ ;  /* 0x0100000005047825 */ /* 0x000fc800078e00ff */
[----:B------:R-:W-:-:S04]  /*4200*/  IMAD.WIDE.U32 R6, R46, 0x10000, RZ ;  /* 0x000100002e067825 */ /* 0x000fc800078e00ff */
[----:B------:R-:W-:Y:S01]  /*4210*/  IMAD.WIDE.U32 R8, R47, 0x100, RZ ;  /* 0x000001002f087825 */ /* 0x000fe200078e00ff */
[----:B------:R-:W-:Y:S02]  /*4220*/  LOP3.LUT R48, R51, 0xff00, R48, 0xf8, !PT ;  /* 0x0000ff0033307812 */ /* 0x000fe400078ef830 */
[----:B------:R-:W-:Y:S02]  /*4230*/  LOP3.LUT R10, R44, R10, R42, 0xfe, !PT ;  /* 0x0000000a2c0a7212 */ /* 0x000fe400078efe2a */
[----:B------:R-:W-:Y:S02]  /*4240*/  LOP3.LUT R8, R8, R4, R6, 0xfe, !PT ;  /* 0x0000000408087212 */ /* 0x000fe400078efe06 */
[----:B------:R-:W-:Y:S02]  /*4250*/  PRMT R44, R17, 0x7772, RZ ;  /* 0x00007772112c7816 */ /* 0x000fe400000000ff */
[----:B------:R-:W-:Y:S02]  /*4260*/  PRMT R69, R13, 0x7772, RZ ;  /* 0x000077720d457816 */ /* 0x000fe400000000ff */
[----:B------:R-:W-:-:S02]  /*4270*/  PRMT R4, R19, 0x7772, RZ ;  /* 0x0000777213047816 */ /* 0x000fc400000000ff */
[----:B------:R-:W-:Y:S02]  /*4280*/  PRMT R51, R15, 0x7772, RZ ;  /* 0x000077720f337816 */ /* 0x000fe400000000ff */
[----:B------:R-:W-:Y:S02]  /*4290*/  LOP3.LUT R0, R67, 0xff00, R0, 0xf8, !PT ;  /* 0x0000ff0043007812 */ /* 0x000fe400078ef800 */
[----:B------:R-:W-:Y:S02]  /*42a0*/  LOP3.LUT R11, R11, R48, R49, 0xfe, !PT ;  /* 0x000000300b0b7212 */ /* 0x000fe400078efe31 */
[----:B------:R-:W-:Y:S02]  /*42b0*/  LOP3.LUT R44, R69, R44, RZ, 0x3c, !PT ;  /* 0x0000002c452c7212 */ /* 0x000fe400078e3cff */
[----:B------:R-:W-:Y:S02]  /*42c0*/  LOP3.LUT R4, R51, R4, RZ, 0x3c, !PT ;  /* 0x0000000433047212 */ /* 0x000fe400078e3cff */
[----:B------:R-:W-:-:S02]  /*42d0*/  LOP3.LUT R5, R5, R0, R71, 0xfe, !PT ;  /* 0x0000000005057212 */ /* 0x000fc400078efe47 */
[----:B------:R-:W-:Y:S01]  /*42e0*/  LOP3.LUT R11, R45, R11, R43, 0xfe, !PT ;  /* 0x0000000b2d0b7212 */ /* 0x000fe200078efe2b */
[----:B------:R-:W-:Y:S01]  /*42f0*/  IMAD.U32 R44, R44, 0x10000, RZ ;  /* 0x000100002c2c7824 */ /* 0x000fe200078e00ff */
[----:B------:R-:W-:Y:S02]  /*4300*/  LOP3.LUT R65, R68, 0xff, R65, 0x48, !PT ;  /* 0x000000ff44417812 */ /* 0x000fe400078e4841 */
[----:B------:R-:W-:Y:S02]  /*4310*/  PRMT R45, R17, 0x7771, RZ ;  /* 0x00007771112d7816 */ /* 0x000fe400000000ff */
[C---:B------:R-:W-:Y:S01]  /*4320*/  PRMT R66, R13.reuse, 0x7771, RZ ;  /* 0x000077710d427816 */ /* 0x040fe200000000ff */
[----:B------:R-:W-:Y:S01]  /*4330*/  IMAD.U32 R4, R4, 0x10000, RZ ;  /* 0x0001000004047824 */ /* 0x000fe200078e00ff */
[C---:B------:R-:W-:Y:S02]  /*4340*/  PRMT R64, R13.reuse, 0x7773, RZ ;  /* 0x000077730d407816 */ /* 0x040fe400000000ff */
[----:B------:R-:W-:-:S02]  /*4350*/  PRMT R68, R13, 0x7770, RZ ;  /* 0x000077700d447816 */ /* 0x000fc400000000ff */
[----:B------:R-:W-:Y:S02]  /*4360*/  LOP3.LUT R9, R9, R5, R7, 0xfe, !PT ;  /* 0x0000000509097212 */ /* 0x000fe400078efe07 */
[----:B------:R-:W-:Y:S02]  /*4370*/  PRMT R43, R17, 0x7773, RZ ;  /* 0x00007773112b7816 */ /* 0x000fe400000000ff */
[C---:B------:R-:W-:Y:S02]  /*4380*/  PRMT R46, R16.reuse, 0x7773, RZ ;  /* 0x00007773102e7816 */ /* 0x040fe400000000ff */
[C---:B------:R-:W-:Y:S02]  /*4390*/  PRMT R47, R16.reuse, 0x7772, RZ ;  /* 0x00007772102f7816 */ /* 0x040fe400000000ff */
        /* <DEDUP_REMOVED lines=9> */
[C---:B------:R-:W-:Y:S02]  /*4430*/  PRMT R6, R18.reuse, 0x7773, RZ ;  /* 0x0000777312067816 */ /* 0x040fe400000000ff */
[C---:B------:R-:W-:Y:S02]  /*4440*/  PRMT R7, R18.reuse, 0x7772, RZ ;  /* 0x0000777212077816 */ /* 0x040fe400000000ff */
[C---:B------:R-:W-:Y:S02]  /*4450*/  PRMT R16, R18.reuse, 0x7771, RZ ;  /* 0x0000777112107816 */ /* 0x040fe400000000ff */
[----:B------:R-:W-:Y:S02]  /*4460*/  PRMT R42, R18, 0x7770, RZ ;  /* 0x00007770122a7816 */ /* 0x000fe400000000ff */
[----:B------:R-:W-:-:S02]  /*4470*/  PRMT R12, R15, 0x7771, RZ ;  /* 0x000077710f0c7816 */ /* 0x000fc400000000ff */
[----:B------:R-:W-:Y:S02]  /*4480*/  LOP3.LUT R10, R10, R65, RZ, 0xfc, !PT ;  /* 0x000000410a0a7212 */ /* 0x000fe400078efcff */
[----:B------:R-:W-:Y:S02]  /*4490*/  PRMT R17, R17, 0x7770, RZ ;  /* 0x0000777011117816 */ /* 0x000fe400000000ff */
[----:B------:R-:W-:Y:S02]  /*44a0*/  PRMT R19, R19, 0x7770, RZ ;  /* 0x0000777013137816 */ /* 0x000fe400000000ff */
[----:B------:R-:W-:Y:S02]  /*44b0*/  PRMT R18, R15, 0x7770, RZ ;  /* 0x000077700f127816 */ /* 0x000fe400000000ff */
[----:B------:R-:W-:Y:S02]  /*44c0*/  LOP3.LUT R45, R66, R45, RZ, 0x3c, !PT ;  /* 0x0000002d422d7212 */ /* 0x000fe400078e3cff */
[----:B------:R-:W-:-:S02]  /*44d0*/  PRMT R15, R14, 0x7773, RZ ;  /* 0x000077730e0f7816 */ /* 0x000fc400000000ff */
[C---:B------:R-:W-:Y:S02]  /*44e0*/  PRMT R50, R14.reuse, 0x7772, RZ ;  /* 0x000077720e327816 */ /* 0x040fe400000000ff */
[----:B------:R-:W-:Y:S02]  /*44f0*/  PRMT R65, R14, 0x7771, RZ ;  /* 0x000077710e417816 */ /* 0x000fe400000000ff */
[----:B------:R-:W-:Y:S02]  /*4500*/  LOP3.LUT R43, R64, R43, RZ, 0x3c, !PT ;  /* 0x0000002b402b7212 */ /* 0x000fe400078e3cff */
[----:B------:R-:W-:Y:S02]  /*4510*/  LOP3.LUT R0, R13, R0, RZ, 0x3c, !PT ;  /* 0x000000000d007212 */ /* 0x000fe400078e3cff */
[----:B------:R-:W-:Y:S02]  /*4520*/  LOP3.LUT R44, R44, 0xff0000, RZ, 0xc0, !PT ;  /* 0x00ff00002c2c7812 */ /* 0x000fe400078ec0ff */
[----:B------:R-:W-:-:S02]  /*4530*/  LOP3.LUT R69, R72, 0xff, R49, 0x48, !PT ;  /* 0x000000ff48457812 */ /* 0x000fc400078e4831 */
[----:B------:R-:W-:Y:S02]  /*4540*/  LOP3.LUT R5, R12, R5, RZ, 0x3c, !PT ;  /* 0x000000050c057212 */ /* 0x000fe400078e3cff */
[----:B------:R-:W-:Y:S01]  /*4550*/  LOP3.LUT R13, R4, 0xff0000, RZ, 0xc0, !PT ;  /* 0x00ff0000040d7812 */ /* 0x000fe200078ec0ff */
[----:B------:R-:W-:Y:S01]  /*4560*/  IMAD.SHL.U32 R45, R45, 0x100, RZ ;  /* 0x000001002d2d7824 */ /* 0x000fe200078e00ff */
[----:B------:R-:W-:Y:S02]  /*4570*/  LOP3.LUT R75, R68, 0xff, R17, 0x48, !PT ;  /* 0x000000ff444b7812 */ /* 0x000fe400078e4811 */
[----:B------:R-:W-:Y:S02]  /*4580*/  LOP3.LUT R46, R71, 0xff, R46, 0x48, !PT ;  /* 0x000000ff472e7812 */ /* 0x000fe400078e482e */
[----:B------:R-:W-:Y:S02]  /*4590*/  LOP3.LUT R47, R70, 0xff, R47, 0x48, !PT ;  /* 0x000000ff462f7812 */ /* 0x000fe400078e482f */
[----:B------:R-:W-:-:S02]  /*45a0*/  LOP3.LUT R48, R73, 0xff, R48, 0x48, !PT ;  /* 0x000000ff49307812 */ /* 0x000fc400078e4830 */
[----:B------:R-:W-:Y:S02]  /*45b0*/  LOP3.LUT R49, R18, 0xff, R19, 0x48, !PT ;  /* 0x000000ff12317812 */ /* 0x000fe400078e4813 */
[----:B------:R-:W-:Y:S02]  /*45c0*/  LOP3.LUT R15, R15, 0xff, R6, 0x48, !PT ;  /* 0x000000ff0f0f7812 */ /* 0x000fe400078e4806 */
[----:B------:R-:W-:Y:S02]  /*45d0*/  LOP3.LUT R17, R50, 0xff, R7, 0x48, !PT ;  /* 0x000000ff32117812 */ /* 0x000fe400078e4807 */
[----:B------:R-:W-:Y:S02]  /*45e0*/  LOP3.LUT R18, R65, 0xff, R16, 0x48, !PT ;  /* 0x000000ff41127812 */ /* 0x000fe400078e4810 */
[----:B------:R-:W-:Y:S02]  /*45f0*/  PRMT R44, R44, 0x4210, R43 ;  /* 0x000042102c2c7816 */ /* 0x000fe4000000002b */
[----:B------:R-:W-:Y:S01]  /*4600*/  PRMT R43, R13, 0x4210, R0 ;  /* 0x000042100d2b7816 */ /* 0x000fe20000000000 */
[----:B------:R-:W-:Y:S01]  /*4610*/  IMAD.SHL.U32 R0, R5, 0x100, RZ ;  /* 0x0000010005007824 */ /* 0x000fe200078e00ff */
[----:B------:R-:W-:Y:S01]  /*4620*/  PRMT R67, R14, 0x7770, RZ ;  /* 0x000077700e437816 */ /* 0x000fe200000000ff */
[----:B------:R-:W-:Y:S01]  /*4630*/  IMAD.WIDE.U32 R4, R46, 0x1000000, RZ ;  /* 0x010000002e047825 */ /* 0x000fe200078e00ff */
[----:B------:R-:W-:-:S03]  /*4640*/  LOP3.LUT R45, R44, 0xff00, R45, 0xf8, !PT ;  /* 0x0000ff002c2d7812 */ /* 0x000fc600078ef82d */
[----:B------:R-:W-:-:S04]  /*4650*/  IMAD.WIDE.U32 R6, R47, 0x10000, RZ ;  /* 0x000100002f067825 */ /* 0x000fc800078e00ff */
[----:B------:R-:W-:-:S04]  /*4660*/  IMAD.WIDE.U32 R12, R48, 0x100, RZ ;  /* 0x00000100300c7825 */ /* 0x000fc800078e00ff */
[----:B------:R-:W-:-:S04]  /*4670*/  IMAD.WIDE.U32 R14, R15, 0x1000000, RZ ;  /* 0x010000000f0e7825 */ /* 0x000fc800078e00ff */
[----:B------:R-:W-:-:S04]  /*4680*/  IMAD.WIDE.U32 R16, R17, 0x10000, RZ ;  /* 0x0001000011107825 */ /* 0x000fc800078e00ff */
[----:B------:R-:W-:Y:S01]  /*4690*/  IMAD.WIDE.U32 R18, R18, 0x100, RZ ;  /* 0x0000010012127825 */ /* 0x000fe200078e00ff */
[----:B------:R-:W-:Y:S02]  /*46a0*/  LOP3.LUT R12, R12, R4, R6, 0xfe, !PT ;  /* 0x000000040c0c7212 */ /* 0x000fe400078efe06 */
[----:B------:R-:W-:Y:S02]  /*46b0*/  LOP3.LUT R5, R5, R45, R75, 0xfe, !PT ;  /* 0x0000002d05057212 */ /* 0x000fe400078efe4b */
[----:B------:R-:W-:Y:S02]  /*46c0*/  LOP3.LUT R67, R67, 0xff, R42, 0x48, !PT ;  /* 0x000000ff43437812 */ /* 0x000fe400078e482a */
[----:B------:R-:W-:Y:S02]  /*46d0*/  LOP3.LUT R14, R18, R14, R16, 0xfe, !PT ;  /* 0x0000000e120e7212 */ /* 0x000fe400078efe10 */
[----:B--2---:R-:W-:Y:S02]  /*46e0*/  PRMT R4, R55, 0x7772, RZ ;  /* 0x0000777237047816 */ /* 0x004fe400000000ff */
[----:B---3--:R-:W-:-:S02]  /*46f0*/  PRMT R45, R39, 0x7772, RZ ;  /* 0x00007772272d7816 */ /* 0x008fc400000000ff */
[----:B------:R-:W-:Y:S02]  /*4700*/  LOP3.LUT R0, R43, 0xff00, R0, 0xf8, !PT ;  /* 0x0000ff002b007812 */ /* 0x000fe400078ef800 */
[----:B------:R-:W-:Y:S02]  /*4710*/  PRMT R18, R53, 0x7772, RZ ;  /* 0x0000777235127816 */ /* 0x000fe400000000ff */
[----:B------:R-:W-:Y:S02]  /*4720*/  PRMT R51, R37, 0x7772, RZ ;  /* 0x0000777225337816 */ /* 0x000fe400000000ff */
[----:B------:R-:W-:Y:S02]  /*4730*/  LOP3.LUT R12, R12, R69, RZ, 0xfc, !PT ;  /* 0x000000450c0c7212 */ /* 0x000fe400078efcff */
[----:B------:R-:W-:Y:S02]  /*4740*/  LOP3.LUT R14, R14, R67, RZ, 0xfc, !PT ;  /* 0x000000430e0e7212 */ /* 0x000fe400078efcff */
[----:B------:R-:W-:-:S02]  /*4750*/  LOP3.LUT R4, R45, R4, RZ, 0x3c, !PT ;  /* 0x000000042d047212 */ /* 0x000fc400078e3cff */
[----:B------:R-:W-:Y:S02]  /*4760*/  LOP3.LUT R13, R13, R5, R7, 0xfe, !PT ;  /* 0x000000050d0d7212 */ /* 0x000fe400078efe07 */
[C---:B------:R-:W-:Y:S02]  /*4770*/  PRMT R65, R36.reuse, 0x7773, RZ ;  /* 0x0000777324417816 */ /* 0x040fe400000000ff */
[C---:B------:R-:W-:Y:S02]  /*4780*/  PRMT R68, R36.reuse, 0x7772, RZ ;  /* 0x0000777224447816 */ /* 0x040fe400000000ff */
[C---:B------:R-:W-:Y:S02]  /*4790*/  PRMT R67, R36.reuse, 0x7771, RZ ;  /* 0x0000777124437816 */ /* 0x040fe400000000ff */
[----:B------:R-:W-:Y:S02]  /*47a0*/  PRMT R69, R36, 0x7770, RZ ;  /* 0x0000777024457816 */ /* 0x000fe400000000ff */
[----:B------:R-:W-:-:S02]  /*47b0*/  LOP3.LUT R15, R15, R0, R49, 0xfe, !PT ;  /* 0x000000000f0f7212 */ /* 0x000fc400078efe31 */
[----:B------:R-:W-:Y:S02]  /*47c0*/  PRMT R5, R55, 0x7771, RZ ;  /* 0x0000777137057816 */ /* 0x000fe400000000ff */
[----:B------:R-:W-:Y:S02]  /*47d0*/  PRMT R36, R39, 0x7771, RZ ;  /* 0x0000777127247816 */ /* 0x000fe400000000ff */
[----:B------:R-:W-:Y:S01]  /*47e0*/  LOP3.LUT R18, R51, R18, RZ, 0x3c, !PT ;  /* 0x0000001233127212 */ /* 0x000fe200078e3cff */
[----:B------:R-:W-:Y:S01]  /*47f0*/  IMAD.U32 R4, R4, 0x10000, RZ ;  /* 0x0001000004047824 */ /* 0x000fe200078e00ff */
[C---:B------:R-:W-:Y:S02]  /*4800*/  PRMT R50, R37.reuse, 0x7773, RZ ;  /* 0x0000777325327816 */ /* 0x040fe400000000ff */
[C---:B------:R-:W-:Y:S02]  /*4810*/  PRMT R64, R37.reuse, 0x7771, RZ ;  /* 0x0000777125407816 */ /* 0x040fe400000000ff */
[----:B------:R-:W-:-:S02]  /*4820*/  PRMT R66, R37, 0x7770, RZ ;  /* 0x0000777025427816 */ /* 0x000fc400000000ff */
[----:B------:R-:W-:Y:S02]  /*4830*/  PRMT R0, R55, 0x7773, RZ ;  /* 0x0000777337007816 */ /* 0x000fe400000000ff */
[----:B------:R-:W-:Y:S02]  /*4840*/  PRMT R37, R39, 0x7773, RZ ;  /* 0x0000777327257816 */ /* 0x000fe400000000ff */
[----:B------:R-:W-:Y:S02]  /*4850*/  LOP3.LUT R15, R19, R15, R17, 0xfe, !PT ;  /* 0x0000000f130f7212 */ /* 0x000fe400078efe11 */
[----:B------:R-:W-:Y:S02]  /*4860*/  PRMT R46, R39, 0x7770, RZ ;  /* 0x00007770272e7816 */ /* 0x000fe400000000ff */
[----:B------:R-:W-:Y:S01]  /*4870*/  LOP3.LUT R5, R36, R5, RZ, 0x3c, !PT ;  /* 0x0000000524057212 */ /* 0x000fe200078e3cff */
[----:B------:R-:W-:Y:S01]  /*4880*/  IMAD.U32 R36, R18, 0x10000, RZ ;  /* 0x0001000012247824 */ /* 0x000fe200078e00ff */
[----:B------:R-:W-:-:S02]  /*4890*/  PRMT R19, R53, 0x7771, RZ ;  /* 0x0000777135137816 */ /* 0x000fc400000000ff */
[----:B------:R-:W-:Y:S02]  /*48a0*/  PRMT R6, R54, 0x7773, RZ ;  /* 0x0000777336067816 */ /* 0x000fe400000000ff */
[----:B------:R-:W-:Y:S02]  /*48b0*/  PRMT R39, R38, 0x7773, RZ ;  /* 0x0000777326277816 */ /* 0x000fe400000000ff */
[----:B------:R-:W-:Y:S02]  /*48c0*/  PRMT R55, R55, 0x7770, RZ ;  /* 0x0000777037377816 */ /* 0x000fe400000000ff */
[C---:B------:R-:W-:Y:S02]  /*48d0*/  PRMT R7, R54.reuse, 0x7772, RZ ;  /* 0x0000777236077816 */ /* 0x040fe400000000ff */
[----:B------:R-:W-:Y:S02]  /*48e0*/  PRMT R16, R54, 0x7771, RZ ;  /* 0x0000777136107816 */ /* 0x000fe400000000ff */
[----:B------:R-:W-:-:S02]  /*48f0*/  PRMT R48, R38, 0x7772, RZ ;  /* 0x0000777226307816 */ /* 0x000fc400000000ff */
[----:B------:R-:W-:Y:S02]  /*4900*/  PRMT R47, R38, 0x7771, RZ ;  /* 0x00007771262f7816 */ /* 0x000fe400000000ff */
[----:B------:R-:W-:Y:S02]  /*4910*/  LOP3.LUT R0, R37, R0, RZ, 0x3c, !PT ;  /* 0x0000000025007212 */ /* 0x000fe400078e3cff */
[----:B------:R-:W-:Y:S02]  /*4920*/  LOP3.LUT R37, R4, 0xff0000, RZ, 0xc0, !PT ;  /* 0x00ff000004257812 */ /* 0x000fe400078ec0ff */
[----:B------:R-:W-:Y:S02]  /*4930*/  PRMT R17, R53, 0x7773, RZ ;  /* 0x0000777335117816 */ /* 0x000fe400000000ff */
[----:B------:R-:W-:Y:S02]  /*4940*/  LOP3.LUT R19, R64, R19, RZ, 0x3c, !PT ;  /* 0x0000001340137212 */ /* 0x000fe400078e3cff */
[----:B------:R-:W-:Y:S01]  /*4950*/  LOP3.LUT R18, R39, 0xff, R6, 0x48, !PT ;  /* 0x000000ff27127812 */ /* 0x000fe200078e4806 */
[----:B------:R-:W-:Y:S01]  /*4960*/  IMAD.SHL.U32 R45, R5, 0x100, RZ ;  /* 0x00000100052d7824 */ /* 0x000fe200078e00ff */
[----:B------:R-:W-:-:S02]  /*4970*/  PRMT R49, R38, 0x7770, RZ ;  /* 0x0000777026317816 */ /* 0x000fc400000000ff */
[----:B------:R-:W-:Y:S02]  /*4980*/  LOP3.LUT R6, R36, 0xff0000, RZ, 0xc0, !PT ;  /* 0x00ff000024067812 */ /* 0x000fe400078ec0ff */
[C---:B------:R-:W-:Y:S02]  /*4990*/  PRMT R42, R52.reuse, 0x7773, RZ ;  /* 0x00007773342a7816 */ /* 0x040fe400000000ff */
[C---:B------:R-:W-:Y:S02]  /*49a0*/  PRMT R43, R52.reuse, 0x7772, RZ ;  /* 0x00007772342b7816 */ /* 0x040fe400000000ff */
[----:B------:R-:W-:Y:S02]  /*49b0*/  PRMT R44, R52, 0x7771, RZ ;  /* 0x00007771342c7816 */ /* 0x000fe400000000ff */
[----:B------:R-:W-:Y:S02]  /*49c0*/  LOP3.LUT R55, R46, 0xff, R55, 0x48, !PT ;  /* 0x000000ff2e377812 */ /* 0x000fe400078e4837 */
[----:B------:R-:W-:-:S02]  /*49d0*/  LOP3.LUT R36, R48, 0xff, R7, 0x48, !PT ;  /* 0x000000ff30247812 */ /* 0x000fc400078e4807 */
[----:B------:R-:W-:Y:S02]  /*49e0*/  LOP3.LUT R38, R47, 0xff, R16, 0x48, !PT ;  /* 0x000000ff2f267812 */ /* 0x000fe400078e4810 */
[----:B------:R-:W-:Y:S01]  /*49f0*/  PRMT R46, R37, 0x4210, R0 ;  /* 0x00004210252e7816 */ /* 0x000fe20000000000 */
[----:B------:R-:W-:Y:S01]  /*4a00*/  IMAD.SHL.U32 R0, R19, 0x100, RZ ;  /* 0x0000010013007824 */ /* 0x000fe200078e00ff */
[----:B------:R-:W-:Y:S01]  /*4a10*/  LOP3.LUT R17, R50, R17, RZ, 0x3c, !PT ;  /* 0x0000001132117212 */ /* 0x000fe200078e3cff */
[----:B------:R-:W-:Y:S01]  /*4a20*/  IMAD.WIDE.U32 R18, R18, 0x1000000, RZ ;  /* 0x0100000012127825 */ /* 0x000fe200078e00ff */
[----:B------:R-:W-:Y:S02]  /*4a30*/  LOP3.LUT R42, R65, 0xff, R42, 0x48, !PT ;  /* 0x000000ff412a7812 */ /* 0x000fe400078e482a */
[----:B------:R-:W-:Y:S01]  /*4a40*/  LOP3.LUT R43, R68, 0xff, R43, 0x48, !PT ;  /* 0x000000ff442b7812 */ /* 0x000fe200078e482b */
[----:B------:R-:W-:Y:S01]  /*4a50*/  IMAD.WIDE.U32 R36, R36, 0x10000, RZ ;  /* 0x0001000024247825 */ /* 0x000fe200078e00ff */
[----:B------:R-:W-:-:S02]  /*4a60*/  LOP3.LUT R44, R67, 0xff, R44, 0x48, !PT ;  /* 0x000000ff432c7812 */ /* 0x000fc400078e482c */
[----:B------:R-:W-:Y:S01]  /*4a70*/  LOP3.LUT R45, R46, 0xff00, R45, 0xf8, !PT ;  /* 0x0000ff002e2d7812 */ /* 0x000fe200078ef82d */
[----:B------:R-:W-:Y:S01]  /*4a80*/  IMAD.WIDE.U32 R38, R38, 0x100, RZ ;  /* 0x0000010026267825 */ /* 0x000fe200078e00ff */
[----:B------:R-:W-:Y:S02]  /*4a90*/  PRMT R53, R53, 0x7770, RZ ;  /* 0x0000777035357816 */ /* 0x000fe400000000ff */
[----:B------:R-:W-:Y:S01]  /*4aa0*/  PRMT R47, R6, 0x4210, R17 ;  /* 0x00004210062f7816 */ /* 0x000fe20000000011 */
[----:B------:R-:W-:Y:S01]  /*4ab0*/  IMAD.WIDE.U32 R4, R42, 0x1000000, RZ ;  /* 0x010000002a047825 */ /* 0x000fe200078e00ff */
[----:B------:R-:W-:Y:S02]  /*4ac0*/  PRMT R52, R52, 0x7770, RZ ;  /* 0x0000777034347816 */ /* 0x000fe400000000ff */
[----:B------:R-:W-:Y:S01]  /*4ad0*/  LOP3.LUT R19, R19, R45, R55, 0xfe, !PT ;  /* 0x0000002d13137212 */ /* 0x000fe200078efe37 */
[----:B------:R-:W-:Y:S01]  /*4ae0*/  IMAD.WIDE.U32 R6, R43, 0x10000, RZ ;  /* 0x000100002b067825 */ /* 0x000fe200078e00ff */
[----:B------:R-:W-:-:S02]  /*4af0*/  LOP3.LUT R53, R66, 0xff, R53, 0x48, !PT ;  /* 0x000000ff42357812 */ /* 0x000fc400078e4835 */
[----:B------:R-:W-:Y:S01]  /*4b00*/  LOP3.LUT R0, R47, 0xff00, R0, 0xf8, !PT ;  /* 0x0000ff002f007812 */ /* 0x000fe200078ef800 */
[----:B------:R-:W-:Y:S01]  /*4b10*/  IMAD.WIDE.U32 R16, R44, 0x100, RZ ;  /* 0x000001002c107825 */ /* 0x000fe200078e00ff */
[----:B------:R-:W-:Y:S02]  /*4b20*/  LOP3.LUT R18, R38, R18, R36, 0xfe, !PT ;  /* 0x0000001226127212 */ /* 0x000fe400078efe24 */
[----:B----4-:R-:W-:Y:S02]  /*4b30*/  PRMT R38, R57, 0x7772, RZ ;  /* 0x0000777239267816 */ /* 0x010fe400000000ff */
[----:B-----5:R-:W-:Y:S02]  /*4b40*/  PRMT R51, R29, 0x7772, RZ ;  /* 0x000077721d337816 */ /* 0x020fe400000000ff */
[----:B------:R-:W-:Y:S02]  /*4b50*/  LOP3.LUT R69, R69, 0xff, R52, 0x48, !PT ;  /* 0x000000ff45457812 */ /* 0x000fe400078e4834 */
[----:B------:R-:W-:-:S02]  /*4b60*/  LOP3.LUT R19, R39, R19, R37, 0xfe, !PT ;  /* 0x0000001327137212 */ /* 0x000fc400078efe25 */
[----:B------:R-:W-:Y:S02]  /*4b70*/  LOP3.LUT R16, R16, R4, R6, 0xfe, !PT ;  /* 0x0000000410107212 */ /* 0x000fe400078efe06 */
[----:B------:R-:W-:Y:S02]  /*4b80*/  LOP3.LUT R5, R5, R0, R53, 0xfe, !PT ;  /* 0x0000000005057212 */ /* 0x000fe400078efe35 */
[----:B------:R-:W-:Y:S02]  /*4b90*/  PRMT R39, R57, 0x7771, RZ ;  /* 0x0000777139277816 */ /* 0x000fe400000000ff */
[----:B------:R-:W-:Y:S02]  /*4ba0*/  PRMT R52, R29, 0x7771, RZ ;  /* 0x000077711d347816 */ /* 0x000fe400000000ff */
[----:B------:R-:W-:Y:S02]  /*4bb0*/  PRMT R54, R54, 0x7770, RZ ;  /* 0x0000777036367816 */ /* 0x000fe400000000ff */
[----:B------:R-:W-:-:S02]  /*4bc0*/  PRMT R4, R59, 0x7772, RZ ;  /* 0x000077723b047816 */ /* 0x000fc400000000ff */
[----:B------:R-:W-:Y:S02]  /*4bd0*/  PRMT R45, R31, 0x7772, RZ ;  /* 0x000077721f2d7816 */ /* 0x000fe400000000ff */
[----:B------:R-:W-:Y:S02]  /*4be0*/  LOP3.LUT R38, R51, R38, RZ, 0x3c, !PT ;  /* 0x0000002633267212 */ /* 0x000fe400078e3cff */
[----:B------:R-:W-:Y:S02]  /*4bf0*/  LOP3.LUT R17, R17, R5, R7, 0xfe, !PT ;  /* 0x0000000511117212 */ /* 0x000fe400078efe07 */
[----:B------:R-:W-:Y:S01]  /*4c00*/  LOP3.LUT R39, R52, R39, RZ, 0x3c, !PT ;  /* 0x0000002734277212 */ /* 0x000fe200078e3cff */
[----:B------:R-:W-:Y:S01]  /*4c10*/  IMAD.U32 R38, R38, 0x10000, RZ ;  /* 0x0001000026267824 */ /* 0x000fe200078e00ff */
[----:B------:R-:W-:Y:S02]  /*4c20*/  LOP3.LUT R49, R49, 0xff, R54, 0x48, !PT ;  /* 0x000000ff31317812 */ /* 0x000fe400078e4836 */
[----:B------:R-:W-:-:S02]  /*4c30*/  PRMT R0, R59, 0x7773, RZ ;  /* 0x000077733b007816 */ /* 0x000fc400000000ff */
[----:B------:R-:W-:Y:S02]  /*4c40*/  PRMT R5, R59, 0x7771, RZ ;  /* 0x000077713b057816 */ /* 0x000fe400000000ff */
[----:B------:R-:W-:Y:S02]  /*4c50*/  LOP3.LUT R4, R45, R4, RZ, 0x3c, !PT ;  /* 0x000000042d047212 */ /* 0x000fe400078e3cff */
[----:B------:R-:W-:Y:S02]  /*4c60*/  PRMT R59, R59, 0x7770, RZ ;  /* 0x000077703b3b7816 */ /* 0x000fe400000000ff */
[C---:B------:R-:W-:Y:S02]  /*4c70*/  PRMT R50, R29.reuse, 0x7773, RZ ;  /* 0x000077731d327816 */ /* 0x040fe400000000ff */
[----:B------:R-:W-:Y:S02]  /*4c80*/  PRMT R54, R29, 0x7770, RZ ;  /* 0x000077701d367816 */ /* 0x000fe400000000ff */
[----:B------:R-:W-:-:S02]  /*4c90*/  PRMT R53, R28, 0x7773, RZ ;  /* 0x000077731c357816 */ /* 0x000fc400000000ff */
[C---:B------:R-:W-:Y:S02]  /*4ca0*/  PRMT R64, R28.reuse, 0x7772, RZ ;  /* 0x000077721c407816 */ /* 0x040fe400000000ff */
[C---:B------:R-:W-:Y:S02]  /*4cb0*/  PRMT R55, R28.reuse, 0x7771, RZ ;  /* 0x000077711c377816 */ /* 0x040fe400000000ff */
[----:B------:R-:W-:Y:S02]  /*4cc0*/  PRMT R65, R28, 0x7770, RZ ;  /* 0x000077701c417816 */ /* 0x000fe400000000ff */
[C---:B------:R-:W-:Y:S02]  /*4cd0*/  PRMT R46, R31.reuse, 0x7770, RZ ;  /* 0x000077701f2e7816 */ /* 0x040fe400000000ff */
[----:B------:R-:W-:Y:S02]  /*4ce0*/  PRMT R42, R56, 0x7773, RZ ;  /* 0x00007773382a7816 */ /* 0x000fe400000000ff */
[----:B------:R-:W-:-:S02]  /*4cf0*/  PRMT R29, R31, 0x7773, RZ ;  /* 0x000077731f1d7816 */ /* 0x000fc400000000ff */
[----:B------:R-:W-:Y:S01]  /*4d00*/  PRMT R28, R31, 0x7771, RZ ;  /* 0x000077711f1c7816 */ /* 0x000fe200000000ff */
[----:B------:R-:W-:Y:S01]  /*4d10*/  IMAD.SHL.U32 R45, R39, 0x100, RZ ;  /* 0x00000100272d7824 */ /* 0x000fe200078e00ff */
[----:B------:R-:W-:Y:S02]  /*4d20*/  PRMT R37, R57, 0x7773, RZ ;  /* 0x0000777339257816 */ /* 0x000fe400000000ff */
[C---:B------:R-:W-:Y:S02]  /*4d30*/  PRMT R6, R58.reuse, 0x7773, RZ ;  /* 0x000077733a067816 */ /* 0x040fe400000000ff */
[C---:B------:R-:W-:Y:S02]  /*4d40*/  PRMT R7, R58.reuse, 0x7772, RZ ;  /* 0x000077723a077816 */ /* 0x040fe400000000ff */
[----:B------:R-:W-:Y:S02]  /*4d50*/  PRMT R36, R58, 0x7771, RZ ;  /* 0x000077713a247816 */ /* 0x000fe400000000ff */
[----:B------:R-:W-:-:S02]  /*4d60*/  PRMT R31, R30, 0x7773, RZ ;  /* 0x000077731e1f7816 */ /* 0x000fc400000000ff */
[C---:B------:R-:W-:Y:S02]  /*4d70*/  PRMT R48, R30.reuse, 0x7772, RZ ;  /* 0x000077721e307816 */ /* 0x040fe400000000ff */
[----:B------:R-:W-:Y:S01]  /*4d80*/  PRMT R47, R30, 0x7771, RZ ;  /* 0x000077711e2f7816 */ /* 0x000fe200000000ff */
[----:B------:R-:W-:Y:S01]  /*4d90*/  IMAD.U32 R39, R4, 0x10000, RZ ;  /* 0x0001000004277824 */ /* 0x000fe200078e00ff */
[----:B------:R-:W-:Y:S02]  /*4da0*/  LOP3.LUT R59, R46, 0xff, R59, 0x48, !PT ;  /* 0x000000ff2e3b7812 */ /* 0x000fe400078e483b */
[----:B------:R-:W-:Y:S02]  /*4db0*/  LOP3.LUT R53, R53, 0xff, R42, 0x48, !PT ;  /* 0x000000ff35357812 */ /* 0x000fe400078e482a */
[----:B------:R-:W-:Y:S02]  /*4dc0*/  LOP3.LUT R46, R38, 0xff0000, RZ, 0xc0, !PT ;  /* 0x00ff0000262e7812 */ /* 0x000fe400078ec0ff */
[----:B------:R-:W-:-:S02]  /*4dd0*/  LOP3.LUT R37, R50, R37, RZ, 0x3c, !PT ;  /* 0x0000002532257212 */ /* 0x000fc400078e3cff */
[----:B------:R-:W-:Y:S02]  /*4de0*/  LOP3.LUT R42, R29, R0, RZ, 0x3c, !PT ;  /* 0x000000001d2a7212 */ /* 0x000fe400078e3cff */
[----:B------:R-:W-:Y:S02]  /*4df0*/  LOP3.LUT R31, R31, 0xff, R6, 0x48, !PT ;  /* 0x000000ff1f1f7812 */ /* 0x000fe400078e4806 */
[----:B------:R-:W-:Y:S02]  /*4e00*/  LOP3.LUT R48, R48, 0xff, R7, 0x48, !PT ;  /* 0x000000ff30307812 */ /* 0x000fe400078e4807 */
[----:B------:R-:W-:Y:S02]  /*4e10*/  LOP3.LUT R38, R47, 0xff, R36, 0x48, !PT ;  /* 0x000000ff2f267812 */ /* 0x000fe400078e4824 */
[----:B------:R-:W-:Y:S02]  /*4e20*/  LOP3.LUT R0, R28, R5, RZ, 0x3c, !PT ;  /* 0x000000051c007212 */ /* 0x000fe400078e3cff */
[----:B------:R-:W-:-:S02]  /*4e30*/  LOP3.LUT R18, R18, R49, RZ, 0xfc, !PT ;  /* 0x0000003112127212 */ /* 0x000fc400078efcff */
[----:B------:R-:W-:Y:S01]  /*4e40*/  LOP3.LUT R47, R39, 0xff0000, RZ, 0xc0, !PT ;  /* 0x00ff0000272f7812 */ /* 0x000fe200078ec0ff */
[----:B------:R-:W-:Y:S01]  /*4e50*/  IMAD.WIDE.U32 R38, R38, 0x100, RZ ;  /* 0x0000010026267825 */ /* 0x000fe200078e00ff */
[----:B------:R-:W-:Y:S02]  /*4e60*/  PRMT R49, R30, 0x7770, RZ ;  /* 0x000077701e317816 */ /* 0x000fe400000000ff */
[----:B------:R-:W-:Y:S01]  /*4e70*/  PRMT R46, R46, 0x4210, R37 ;  /* 0x000042102e2e7816 */ /* 0x000fe20000000025 */
[----:B------:R-:W-:Y:S01]  /*4e80*/  IMAD.WIDE.U32 R30, R31, 0x1000000, RZ ;  /* 0x010000001f1e7825 */ /* 0x000fe200078e00ff */
[----:B------:R-:W-:-:S03]  /*4e90*/  PRMT R47, R47, 0x4210, R42 ;  /* 0x000042102f2f7816 */ /* 0x000fc6000000002a */
[----:B------:R-:W-:-:S04]  /*4ea0*/  IMAD.WIDE.U32 R36, R48, 0x10000, RZ ;  /* 0x0001000030247825 */ /* 0x000fc800078e00ff */
[----:B------:R-:W-:Y:S01]  /*4eb0*/  IMAD.SHL.U32 R0, R0, 0x100, RZ ;  /* 0x0000010000007824 */ /* 0x000fe200078e00ff */
[C---:B------:R-:W-:Y:S02]  /*4ec0*/  PRMT R43, R56.reuse, 0x7772, RZ ;  /* 0x00007772382b7816 */ /* 0x040fe400000000ff */
[----:B------:R-:W-:Y:S02]  /*4ed0*/  PRMT R44, R56, 0x7771, RZ ;  /* 0x00007771382c7816 */ /* 0x000fe400000000ff */
[----:B------:R-:W-:Y:S02]  /*4ee0*/  LOP3.LUT R36, R38, R30, R36, 0xfe, !PT ;  /* 0x0000001e26247212 */ /* 0x000fe400078efe24 */
[----:B------:R-:W-:Y:S02]  /*4ef0*/  LOP3.LUT R30, R47, 0xff00, R0, 0xf8, !PT ;  /* 0x0000ff002f1e7812 */ /* 0x000fe400078ef800 */
[----:B------:R-:W-:Y:S01]  /*4f00*/  PRMT R57, R57, 0x7770, RZ ;  /* 0x0000777039397816 */ /* 0x000fe200000000ff */
[----:B------:R-:W-:Y:S01]  /*4f10*/  IMAD.WIDE.U32 R4, R53, 0x1000000, RZ ;  /* 0x0100000035047825 */ /* 0x000fe200078e00ff */
[----:B------:R-:W-:-:S02]  /*4f20*/  LOP3.LUT R43, R64, 0xff, R43, 0x48, !PT ;  /* 0x000000ff402b7812 */ /* 0x000fc400078e482b */
[----:B------:R-:W-:Y:S02]  /*4f30*/  LOP3.LUT R44, R55, 0xff, R44, 0x48, !PT ;  /* 0x000000ff372c7812 */ /* 0x000fe400078e482c */
[----:B------:R-:W-:Y:S02]  /*4f40*/  LOP3.LUT R31, R31, R30, R59, 0xfe, !PT ;  /* 0x0000001e1f1f7212 */ /* 0x000fe400078efe3b */
[----:B------:R-:W-:Y:S02]  /*4f50*/  LOP3.LUT R57, R54, 0xff, R57, 0x48, !PT ;  /* 0x000000ff36397812 */ /* 0x000fe400078e4839 */
[----:B------:R-:W-:Y:S01]  /*4f60*/  LOP3.LUT R45, R46, 0xff00, R45, 0xf8, !PT ;  /* 0x0000ff002e2d7812 */ /* 0x000fe200078ef82d */
[----:B------:R-:W-:Y:S01]  /*4f70*/  IMAD.WIDE.U32 R6, R43, 0x10000, RZ ;  /* 0x000100002b067825 */ /* 0x000fe200078e00ff */
[----:B------:R-:W-:Y:S02]  /*4f80*/  LOP3.LUT R37, R39, R31, R37, 0xfe, !PT ;  /* 0x0000001f27257212 */ /* 0x000fe400078efe25 */
[----:B------:R-:W-:Y:S01]  /*4f90*/  LOP3.LUT R5, R5, R45, R57, 0xfe, !PT ;  /* 0x0000002d05057212 */ /* 0x000fe200078efe39 */
[----:B------:R-:W-:Y:S01]  /*4fa0*/  IMAD.WIDE.U32 R28, R44, 0x100, RZ ;  /* 0x000001002c1c7825 */ /* 0x000fe200078e00ff */
[----:B------:R-:W-:-:S02]  /*4fb0*/  PRMT R39, R61, 0x7772, RZ ;  /* 0x000077723d277816 */ /* 0x000fc400000000ff */
[----:B------:R-:W-:Y:S02]  /*4fc0*/  PRMT R50, R21, 0x7772, RZ ;  /* 0x0000777215327816 */ /* 0x000fe400000000ff */
[----:B------:R-:W-:Y:S01]  /*4fd0*/  PRMT R56, R56, 0x7770, RZ ;  /* 0x0000777038387816 */ /* 0x000fe200000000ff */
[----:B------:R0:W-:Y:S01]  /*4fe0*/  I2F.F64.U64 R42, R2 ;  /* 0x00000002002a7312 */ /* 0x0001e20000301800 */
[----:B------:R-:W-:Y:S02]  /*4ff0*/  LOP3.LUT R28, R28, R4, R6, 0xfe, !PT ;  /* 0x000000041c1c7212 */ /* 0x000fe400078efe06 */
[----:B------:R-:W-:Y:S02]  /*5000*/  LOP3.LUT R29, R29, R5, R7, 0xfe, !PT ;  /* 0x000000051d1d7212 */ /* 0x000fe400078efe07 */
[----:B------:R-:W-:Y:S02]  /*5010*/  LOP3.LUT R39, R50, R39, RZ, 0x3c, !PT ;  /* 0x0000002732277212 */ /* 0x000fe400078e3cff */
[----:B------:R-:W-:Y:S01]  /*5020*/  LOP3.LUT R65, R65, 0xff, R56, 0x48, !PT ;  /* 0x000000ff41417812 */ /* 0x000fe200078e4838 */
[----:B------:R2:W-:Y:S01]  /*5030*/  I2F.F64.U64 R6, R32 ;  /* 0x0000002000067312 */ /* 0x0005e20000301800 */
[----:B------:R-:W-:-:S02]  /*5040*/  PRMT R45, R60, 0x7773, RZ ;  /* 0x000077733c2d7816 */ /* 0x000fc400000000ff */
[----:B0-----:R-:W-:Y:S02]  /*5050*/  PRMT R2, R63, 0x7772, RZ ;  /* 0x000077723f027816 */ /* 0x001fe400000000ff */
[C---:B------:R-:W-:Y:S02]  /*5060*/  PRMT R46, R60.reuse, 0x7772, RZ ;  /* 0x000077723c2e7816 */ /* 0x040fe400000000ff */
[----:B------:R-:W-:Y:S02]  /*5070*/  PRMT R47, R60, 0x7771, RZ ;  /* 0x000077713c2f7816 */ /* 0x000fe400000000ff */
[C---:B------:R-:W-:Y:S02]  /*5080*/  PRMT R54, R20.reuse, 0x7773, RZ ;  /* 0x0000777314367816 */ /* 0x040fe400000000ff */
[----:B--2---:R-:W-:Y:S02]  /*5090*/  PRMT R33, R23, 0x7772, RZ ;  /* 0x0000777217217816 */ /* 0x004fe400000000ff */
[----:B------:R-:W-:-:S02]  /*50a0*/  PRMT R55, R20, 0x7772, RZ ;  /* 0x0000777214377816 */ /* 0x000fc400000000ff */
[----:B------:R-:W-:Y:S01]  /*50b0*/  PRMT R56, R20, 0x7771, RZ ;  /* 0x0000777114387816 */ /* 0x000fe200000000ff */
[----:B------:R-:W-:Y:S01]  /*50c0*/  IMAD.U32 R39, R39, 0x10000, RZ ;  /* 0x0001000027277824 */ /* 0x000fe200078e00ff */
[----:B------:R-:W-:Y:S02]  /*50d0*/  PRMT R44, R61, 0x7771, RZ ;  /* 0x000077713d2c7816 */ /* 0x000fe400000000ff */
[C---:B------:R-:W-:Y:S02]  /*50e0*/  PRMT R51, R21.reuse, 0x7773, RZ ;  /* 0x0000777315337816 */ /* 0x040fe400000000ff */
[C---:B------:R-:W-:Y:S02]  /*50f0*/  PRMT R53, R21.reuse, 0x7771, RZ ;  /* 0x0000777115357816 */ /* 0x040fe400000000ff */
[----:B------:R-:W-:Y:S02]  /*5100*/  PRMT R52, R21, 0x7770, RZ ;  /* 0x0000777015347816 */ /* 0x000fe400000000ff */
[----:B------:R-:W-:-:S02]  /*5110*/  PRMT R0, R63, 0x7773, RZ ;  /* 0x000077733f007816 */ /* 0x000fc400000000ff */
[----:B------:R-:W-:Y:S02]  /*5120*/  PRMT R57, R20, 0x7770, RZ ;  /* 0x0000777014397816 */ /* 0x000fe400000000ff */
[----:B------:R-:W-:Y:S02]  /*5130*/  PRMT R21, R23, 0x7773, RZ ;  /* 0x0000777317157816 */ /* 0x000fe400000000ff */
[----:B------:R-:W-:Y:S02]  /*5140*/  PRMT R38, R61, 0x7773, RZ ;  /* 0x000077733d267816 */ /* 0x000fe400000000ff */
[----:B------:R-:W-:Y:S02]  /*5150*/  PRMT R3, R63, 0x7771, RZ ;  /* 0x000077713f037816 */ /* 0x000fe400000000ff */
[C---:B------:R-:W-:Y:S02]  /*5160*/  PRMT R20, R23.reuse, 0x7771, RZ ;  /* 0x0000777117147816 */ /* 0x040fe400000000ff */
[----:B------:R-:W-:-:S02]  /*5170*/  PRMT R32, R23, 0x7770, RZ ;  /* 0x0000777017207816 */ /* 0x000fc400000000ff */
[----:B------:R-:W-:Y:S02]  /*5180*/  LOP3.LUT R2, R33, R2, RZ, 0x3c, !PT ;  /* 0x0000000221027212 */ /* 0x000fe400078e3cff */
[----:B------:R-:W-:Y:S02]  /*5190*/  PRMT R63, R63, 0x7770, RZ ;  /* 0x000077703f3f7816 */ /* 0x000fe400000000ff */
[C---:B------:R-:W-:Y:S02]  /*51a0*/  PRMT R30, R62.reuse, 0x7773, RZ ;  /* 0x000077733e1e7816 */ /* 0x040fe400000000ff */
[----:B------:R-:W-:Y:S02]  /*51b0*/  PRMT R31, R62, 0x7772, RZ ;  /* 0x000077723e1f7816 */ /* 0x000fe400000000ff */
[C---:B------:R-:W-:Y:S02]  /*51c0*/  PRMT R23, R22.reuse, 0x7773, RZ ;  /* 0x0000777316177816 */ /* 0x040fe400000000ff */
[----:B------:R-:W-:-:S02]  /*51d0*/  PRMT R48, R22, 0x7772, RZ ;  /* 0x0000777216307816 */ /* 0x000fc400000000ff */
[----:B------:R-:W-:Y:S02]  /*51e0*/  LOP3.LUT R45, R54, 0xff, R45, 0x48, !PT ;  /* 0x000000ff362d7812 */ /* 0x000fe400078e482d */
[----:B------:R-:W-:Y:S02]  /*51f0*/  LOP3.LUT R46, R55, 0xff, R46, 0x48, !PT ;  /* 0x000000ff372e7812 */ /* 0x000fe400078e482e */
[----:B------:R-:W-:Y:S02]  /*5200*/  LOP3.LUT R47, R56, 0xff, R47, 0x48, !PT ;  /* 0x000000ff382f7812 */ /* 0x000fe400078e482f */
[----:B------:R-:W-:Y:S02]  /*5210*/  LOP3.LUT R44, R53, R44, RZ, 0x3c, !PT ;  /* 0x0000002c352c7212 */ /* 0x000fe400078e3cff */
[----:B------:R-:W-:Y:S02]  /*5220*/  LOP3.LUT R21, R21, R0, RZ, 0x3c, !PT ;  /* 0x0000000015157212 */ /* 0x000fe400078e3cff */
[----:B------:R-:W-:-:S02]  /*5230*/  LOP3.LUT R38, R51, R38, RZ, 0x3c, !PT ;  /* 0x0000002633267212 */ /* 0x000fc400078e3cff */
[----:B------:R-:W-:Y:S01]  /*5240*/  LOP3.LUT R0, R20, R3, RZ, 0x3c, !PT ;  /* 0x0000000314007212 */ /* 0x000fe200078e3cff */
[----:B------:R-:W-:Y:S01]  /*5250*/  IMAD.U32 R20, R2, 0x10000, RZ ;  /* 0x0001000002147824 */ /* 0x000fe200078e00ff */
[----:B------:R-:W-:Y:S01]  /*5260*/  LOP3.LUT R39, R39, 0xff0000, RZ, 0xc0, !PT ;  /* 0x00ff000027277812 */ /* 0x000fe200078ec0ff */
[----:B------:R-:W-:Y:S01]  /*5270*/  IMAD.WIDE.U32 R2, R45, 0x1000000, RZ ;  /* 0x010000002d027825 */ /* 0x000fe200078e00ff */
[----:B------:R-:W-:Y:S02]  /*5280*/  LOP3.LUT R63, R32, 0xff, R63, 0x48, !PT ;  /* 0x000000ff203f7812 */ /* 0x000fe400078e483f */
[----:B------:R-:W-:Y:S01]  /*5290*/  LOP3.LUT R23, R23, 0xff, R30, 0x48, !PT ;  /* 0x000000ff17177812 */ /* 0x000fe200078e481e */
[----:B------:R-:W-:Y:S01]  /*52a0*/  IMAD.WIDE.U32 R32, R47, 0x100, RZ ;  /* 0x000001002f207825 */ /* 0x000fe200078e00ff */
[----:B------:R-:W-:Y:S01]  /*52b0*/  LOP3.LUT R48, R48, 0xff, R31, 0x48, !PT ;  /* 0x000000ff30307812 */ /* 0x000fe200078e481f */
[----:B------:R0:W-:Y:S02]  /*52c0*/  I2F.F64.U64 R4, R34 ;  /* 0x0000002200047312 */ /* 0x0001e40000301800 */
[----:B------:R-:W-:Y:S01]  /*52d0*/  IMAD.WIDE.U32 R30, R46, 0x10000, RZ ;  /* 0x000100002e1e7825 */ /* 0x000fe200078e00ff */
[----:B------:R-:W-:-:S02]  /*52e0*/  PRMT R61, R61, 0x7770, RZ ;  /* 0x000077703d3d7816 */ /* 0x000fc400000000ff */
[----:B------:R-:W-:Y:S01]  /*52f0*/  PRMT R39, R39, 0x4210, R38 ;  /* 0x0000421027277816 */ /* 0x000fe20000000026 */
[----:B------:R-:W-:Y:S01]  /*5300*/  IMAD.SHL.U32 R44, R44, 0x100, RZ ;  /* 0x000001002c2c7824 */ /* 0x000fe200078e00ff */
[----:B------:R-:W-:Y:S02]  /*5310*/  PRMT R58, R58, 0x7770, RZ ;  /* 0x000077703a3a7816 */ /* 0x000fe400000000ff */
[----:B0-----:R-:W-:Y:S02]  /*5320*/  PRMT R34, R62, 0x7771, RZ ;  /* 0x000077713e227816 */ /* 0x001fe400000000ff */
[----:B------:R-:W-:Y:S02]  /*5330*/  PRMT R35, R22, 0x7771, RZ ;  /* 0x0000777116237816 */ /* 0x000fe400000000ff */
[----:B------:R-:W-:Y:S02]  /*5340*/  LOP3.LUT R20, R20, 0xff0000, RZ, 0xc0, !PT ;  /* 0x00ff000014147812 */ /* 0x000fe400078ec0ff */
[----:B------:R-:W-:Y:S01]  /*5350*/  LOP3.LUT R32, R32, R2, R30, 0xfe, !PT ;  /* 0x0000000220207212 */ /* 0x000fe200078efe1e */
[----:B------:R-:W-:Y:S01]  /*5360*/  IMAD.SHL.U32 R0, R0, 0x100, RZ ;  /* 0x0000010000007824 */ /* 0x000fe200078e00ff */
[----:B------:R-:W-:-:S02]  /*5370*/  LOP3.LUT R61, R52, 0xff, R61, 0x48, !PT ;  /* 0x000000ff343d7812 */ /* 0x000fc400078e483d */
[----:B------:R-:W-:Y:S02]  /*5380*/  LOP3.LUT R38, R35, 0xff, R34, 0x48, !PT ;  /* 0x000000ff23267812 */ /* 0x000fe400078e4822 */
[----:B------:R-:W-:Y:S02]  /*5390*/  LOP3.LUT R2, R39, 0xff00, R44, 0xf8, !PT ;  /* 0x0000ff0027027812 */ /* 0x000fe400078ef82c */
[----:B------:R-:W-:Y:S02]  /*53a0*/  LOP3.LUT R49, R49, 0xff, R58, 0x48, !PT ;  /* 0x000000ff31317812 */ /* 0x000fe400078e483a */
[----:B------:R-:W-:Y:S01]  /*53b0*/  PRMT R45, R20, 0x4210, R21 ;  /* 0x00004210142d7816 */ /* 0x000fe20000000015 */
[----:B------:R-:W-:Y:S01]  /*53c0*/  IMAD.WIDE.U32 R34, R48, 0x10000, RZ ;  /* 0x0001000030227825 */ /* 0x000fe200078e00ff */
[----:B------:R-:W-:Y:S02]  /*53d0*/  LOP3.LUT R47, R3, R2, R61, 0xfe, !PT ;  /* 0x00000002032f7212 */ /* 0x000fe400078efe3d */
[----:B------:R-:W-:Y:S01]  /*53e0*/  LOP3.LUT R36, R36, R49, RZ, 0xfc, !PT ;  /* 0x0000003124247212 */ /* 0x000fe200078efcff */
[----:B------:R-:W-:Y:S01]  /*53f0*/  IMAD.WIDE.U32 R2, R23, 0x1000000, RZ ;  /* 0x0100000017027825 */ /* 0x000fe200078e00ff */
[----:B------:R-:W-:-:S02]  /*5400*/  PRMT R62, R62, 0x7770, RZ ;  /* 0x000077703e3e7816 */ /* 0x000fc400000000ff */
[----:B------:R-:W-:Y:S01]  /*5410*/  PRMT R49, R22, 0x7770, RZ ;  /* 0x0000777016317816 */ /* 0x000fe200000000ff */
[----:B------:R-:W-:Y:S01]  /*5420*/  IMAD.WIDE.U32 R38, R38, 0x100, RZ ;  /* 0x0000010026267825 */ /* 0x000fe200078e00ff */
[----:B------:R-:W-:Y:S02]  /*5430*/  LOP3.LUT R0, R45, 0xff00, R0, 0xf8, !PT ;  /* 0x0000ff002d007812 */ /* 0x000fe400078ef800 */
[----:B------:R-:W-:Y:S02]  /*5440*/  PRMT R60, R60, 0x7770, RZ ;  /* 0x000077703c3c7816 */ /* 0x000fe400000000ff */
[----:B------:R-:W-:Y:S02]  /*5450*/  LOP3.LUT R49, R49, 0xff, R62, 0x48, !PT ;  /* 0x000000ff31317812 */ /* 0x000fe400078e483e */
[----:B------:R-:W-:Y:S02]  /*5460*/  LOP3.LUT R30, R38, R2, R34, 0xfe, !PT ;  /* 0x00000002261e7212 */ /* 0x000fe400078efe22 */
[----:B------:R-:W-:-:S02]  /*5470*/  LOP3.LUT R3, R3, R0, R63, 0xfe, !PT ;  /* 0x0000000003037212 */ /* 0x000fc400078efe3f */
[----:B------:R-:W-:Y:S02]  /*5480*/  LOP3.LUT R57, R57, 0xff, R60, 0x48, !PT ;  /* 0x000000ff39397812 */ /* 0x000fe400078e483c */
[----:B------:R-:W-:Y:S02]  /*5490*/  LOP3.LUT R33, R33, R47, R31, 0xfe, !PT ;  /* 0x0000002f21217212 */ /* 0x000fe400078efe1f */
[----:B------:R-:W-:Y:S02]  /*54a0*/  LOP3.LUT R8, R8, R77, RZ, 0xfc, !PT ;  /* 0x0000004d08087212 */ /* 0x000fe400078efcff */
[----:B------:R-:W-:Y:S02]  /*54b0*/  LOP3.LUT R16, R16, R69, RZ, 0xfc, !PT ;  /* 0x0000004510107212 */ /* 0x000fe400078efcff */
[----:B------:R-:W-:Y:S02]  /*54c0*/  LOP3.LUT R28, R28, R65, RZ, 0xfc, !PT ;  /* 0x000000411c1c7212 */ /* 0x000fe400078efcff */
[----:B------:R-:W-:-:S02]  /*54d0*/  LOP3.LUT R30, R30, R49, RZ, 0xfc, !PT ;  /* 0x000000311e1e7212 */ /* 0x000fc400078efcff */
[----:B------:R-:W-:Y:S02]  /*54e0*/  LOP3.LUT R31, R39, R3, R35, 0xfe, !PT ;  /* 0x00000003271f7212 */ /* 0x000fe400078efe23 */
[----:B------:R-:W-:Y:S01]  /*54f0*/  LOP3.LUT R32, R32, R57, RZ, 0xfc, !PT ;  /* 0x0000003920207212 */ /* 0x000fe200078efcff */
[----:B------:R-:W-:Y:S08]  /*5500*/  I2F.F64.U64 R20, R28 ;  /* 0x0000001c00147312 */ /* 0x000ff00000301800 */
[----:B------:R-:W0:Y:S08]  /*5510*/  I2F.F64.U64 R40, R40 ;  /* 0x0000002800287312 */ /* 0x000e300000301800 */
[----:B------:R-:W-:Y:S08]  /*5520*/  I2F.F64.U64 R24, R24 ;  /* 0x0000001800187312 */ /* 0x000ff00000301800 */
[----:B------:R-:W2:Y:S08]  /*5530*/  I2F.F64.U64 R26, R26 ;  /* 0x0000001a001a7312 */ /* 0x000eb00000301800 */
[----:B------:R-:W-:Y:S08]  /*5540*/  I2F.F64.U64 R8, R8 ;  /* 0x0000000800087312 */ /* 0x000ff00000301800 */
[----:B------:R-:W3:Y:S08]  /*5550*/  I2F.F64.U64 R10, R10 ;  /* 0x0000000a000a7312 */ /* 0x000ef00000301800 */
[----:B------:R-:W-:Y:S08]  /*5560*/  I2F.F64.U64 R12, R12 ;  /* 0x0000000c000c7312 */ /* 0x000ff00000301800 */
[----:B------:R-:W4:Y:S08]  /*5570*/  I2F.F64.U64 R14, R14 ;  /* 0x0000000e000e7312 */ /* 0x000f300000301800 */
[----:B------:R-:W-:Y:S08]  /*5580*/  I2F.F64.U64 R16, R16 ;  /* 0x0000001000107312 */ /* 0x000ff00000301800 */
[----:B------:R-:W5:Y:S08]  /*5590*/  I2F.F64.U64 R18, R18 ;  /* 0x0000001200127312 */ /* 0x000f700000301800 */
[----:B------:R-:W1:Y:S08]  /*55a0*/  I2F.F64.U64 R22, R36 ;  /* 0x0000002400167312 */ /* 0x000e700000301800 */
[----:B------:R-:W-:Y:S08]  /*55b0*/  I2F.F64.U64 R28, R32 ;  /* 0x00000020001c7312 */ /* 0x000ff00000301800 */
[----:B------:R-:W1:Y:S01]  /*55c0*/  I2F.F64.U64 R30, R30 ;  /* 0x0000001e001e7312 */ /* 0x000e620000301800 */
[----:B0-----:R0:W-:Y:S04]  /*55d0*/  STL.128 [R1+0x480], R40 ;  /* 0x0004802801007387 */ /* 0x0011e80000100c00 */
[----:B------:R0:W-:Y:S04]  /*55e0*/  STL.128 [R1+0x490], R4 ;  /* 0x0004900401007387 */ /* 0x0001e80000100c00 */
[----:B--2---:R0:W-:Y:S04]  /*55f0*/  STL.128 [R1+0x4a0], R24 ;  /* 0x0004a01801007387 */ /* 0x0041e80000100c00 */
[----:B---3--:R0:W-:Y:S04]  /*5600*/  STL.128 [R1+0x4b0], R8 ;  /* 0x0004b00801007387 */ /* 0x0081e80000100c00 */
[----:B----4-:R0:W-:Y:S04]  /*5610*/  STL.128 [R1+0x4c0], R12 ;  /* 0x0004c00c01007387 */ /* 0x0101e80000100c00 */
[----:B-----5:R0:W-:Y:S04]  /*5620*/  STL.128 [R1+0x4d0], R16 ;  /* 0x0004d01001007387 */ /* 0x0201e80000100c00 */
[----:B-1----:R0:W-:Y:S04]  /*5630*/  STL.128 [R1+0x4e0], R20 ;  /* 0x0004e01401007387 */ /* 0x0021e80000100c00 */
[----:B------:R0:W-:Y:S01]  /*5640*/  STL.128 [R1+0x4f0], R28 ;  /* 0x0004f01c01007387 */ /* 0x0001e20000100c00 */
[----:B------:R-:W-:-:S02]  /*5650*/  IMAD.MOV.U32 R2, RZ, RZ, RZ ;  /* 0x000000ffff027224 */ /* 0x000fc400078e00ff */
[----:B------:R-:W-:-:S07]  /*5660*/  VIADD R0, R1, 0x500 ;  /* 0x0000050001007836 */ /* 0x000fce0000000000 */
.L_x_45:
[----:B0-----:R-:W2:Y:S04]  /*5670*/  LDL.128 R12, [R1+0x480] ;  /* 0x00048000010c7983 */ /* 0x001ea80000100c00 */
[----:B------:R-:W3:Y:S04]  /*5680*/  LDL.128 R16, [R1+0x490] ;  /* 0x0004900001107983 */ /* 0x000ee80000100c00 */
[----:B------:R-:W4:Y:S04]  /*5690*/  LDL.128 R20, [R1+0x4a0] ;  /* 0x0004a00001147983 */ /* 0x000f280000100c00 */
[----:B------:R-:W5:Y:S04]  /*56a0*/  LDL.128 R24, [R1+0x4b0] ;  /* 0x0004b00001187983 */ /* 0x000f680000100c00 */
[----:B------:R-:W5:Y:S04]  /*56b0*/  LDL.128 R28, [R1+0x4c0] ;  /* 0x0004c000011c7983 */ /* 0x000f680000100c00 */
[----:B------:R-:W5:Y:S04]  /*56c0*/  LDL.128 R32, [R1+0x4d0] ;  /* 0x0004d00001207983 */ /* 0x000f680000100c00 */
[----:B------:R-:W5:Y:S04]  /*56d0*/  LDL.128 R36, [R1+0x4e0] ;  /* 0x0004e00001247983 */ /* 0x000f680000100c00 */
[----:B------:R-:W5:Y:S01]  /*56e0*/  LDL.128 R40, [R1+0x4f0] ;  /* 0x0004f00001287983 */ /* 0x000f620000100c00 */
[----:B------:R0:W1:Y:S01]  /*56f0*/  I2F.F64.U32 R4, R2 ;  /* 0x0000000200047312 */ /* 0x0000620000201800 */
[----:B------:R-:W-:-:S02]  /*5700*/  IMAD R8, R2, 0x3, RZ ;  /* 0x0000000302087824 */ /* 0x000fc400078e02ff */
[----:B------:R-:W-:Y:S02]  /*5710*/  IMAD R6, R2, 0xd, RZ ;  /* 0x0000000d02067824 */ /* 0x000fe400078e02ff */
[----:B------:R-:W-:Y:S01]  /*5720*/  IMAD.MOV.U32 R3, RZ, RZ, RZ ;  /* 0x000000ffff037224 */ /* 0x000fe200078e00ff */
[----:B--2---:R0:W-:Y:S04]  /*5730*/  STL.128 [R1+0x500], R12 ;  /* 0x0005000c01007387 */ /* 0x0041e80000100c00 */
[----:B---3--:R0:W-:Y:S04]  /*5740*/  STL.128 [R1+0x510], R16 ;  /* 0x0005101001007387 */ /* 0x0081e80000100c00 */
[----:B----4-:R0:W-:Y:S04]  /*5750*/  STL.128 [R1+0x520], R20 ;  /* 0x0005201401007387 */ /* 0x0101e80000100c00 */
[----:B-----5:R0:W-:Y:S04]  /*5760*/  STL.128 [R1+0x530], R24 ;  /* 0x0005301801007387 */ /* 0x0201e80000100c00 */
[----:B------:R0:W-:Y:S04]  /*5770*/  STL.128 [R1+0x540], R28 ;  /* 0x0005401c01007387 */ /* 0x0001e80000100c00 */
[----:B------:R0:W-:Y:S04]  /*5780*/  STL.128 [R1+0x550], R32 ;  /* 0x0005502001007387 */ /* 0x0001e80000100c00 */
[----:B------:R0:W-:Y:S04]  /*5790*/  STL.128 [R1+0x560], R36 ;  /* 0x0005602401007387 */ /* 0x0001e80000100c00 */
[----:B-1----:R0:W-:Y:S02]  /*57a0*/  STL.128 [R1+0x570], R40 ;  /* 0x0005702801007387 */ /* 0x0021e40000100c00 */
.L_x_44:
[C---:B------:R-:W-:Y:S01]  /*57b0*/  LEA R10, R3.reuse, 0xfffffff8, 0x3 ;  /* 0xfffffff8030a7811 */ /* 0x040fe200078e18ff */
[----:B------:R-:W-:-:S03]  /*57c0*/  IMAD R7, R3, 0x8, R1 ;  /* 0x0000000803077824 */ /* 0x000fc600078e0201 */
[----:B------:R-:W-:-:S05]  /*57d0*/  LOP3.LUT R10, R10, 0x78, RZ, 0xc0, !PT ;  /* 0x000000780a0a7812 */ /* 0x000fca00078ec0ff */
[----:B------:R-:W-:Y:S02]  /*57e0*/  IMAD.IADD R9, R1, 0x1, R10 ;  /* 0x0000000101097824 */ /* 0x000fe400078e020a */
[----:B------:R1:W2:Y:S04]  /*57f0*/  LDL.64 R10, [R7+0x500] ;  /* 0x00050000070a7983 */ /* 0x0002a80000100a00 */
[----:B0-----:R0:W2:Y:S01]  /*5800*/  LDL.64 R12, [R9+0x500] ;  /* 0x00050000090c7983 */ /* 0x0010a20000100a00 */
[----:B------:R-:W-:Y:S01]  /*5810*/  UMOV UR4, 0x54442d18 ;  /* 0x54442d1800047882 */ /* 0x000fe20000000000 */
[----:B------:R-:W-:Y:S01]  /*5820*/  UMOV UR5, 0x400921fb ;  /* 0x400921fb00057882 */ /* 0x000fe20000000000 */
[----:B------:R-:W-:Y:S01]  /*5830*/  IMAD.MOV.U32 R14, RZ, RZ, 0x0 ;  /* 0x00000000ff0e7424 */ /* 0x000fe200078e00ff */
[----:B------:R-:W-:Y:S01]  /*5840*/  BSSY.RECONVERGENT B0, `(.L_x_17) ;  /* 0x0000019000007945 */ /* 0x000fe20003800200 */
[----:B------:R-:W-:-:S02]  /*5850*/  IMAD.MOV.U32 R15, RZ, RZ, 0x3fd80000 ;  /* 0x3fd80000ff0f7424 */ /* 0x000fc400078e00ff */
[C---:B-1----:R-:W-:Y:S02]  /*5860*/  IMAD R7, R3.reuse, 0xb, R8 ;  /* 0x0000000b03077824 */ /* 0x042fe400078e0208 */
[----:B0-----:R-:W-:-:S03]  /*5870*/  IMAD R9, R3, 0x5, R2 ;  /* 0x0000000503097824 */ /* 0x001fc600078e0202 */
[----:B------:R-:W-:Y:S01]  /*5880*/  LOP3.LUT R25, R7, 0xf, RZ, 0xc0, !PT ;  /* 0x0000000f07197812 */ /* 0x000fe200078ec0ff */
[----:B--2---:R-:W-:Y:S01]  /*5890*/  DFMA R10, R10, UR4, R12 ;  /* 0x000000040a0a7c2b */ /* 0x004fe2000800000c */
[----:B------:R-:W-:Y:S01]  /*58a0*/  UMOV UR4, 0xe826d695 ;  /* 0xe826d69500047882 */ /* 0x000fe20000000000 */
[----:B------:R-:W-:-:S06]  /*58b0*/  UMOV UR5, 0x3e112e0b ;  /* 0x3e112e0b00057882 */ /* 0x000fcc0000000000 */
[----:B------:R-:W-:-:S06]  /*58c0*/  DADD R16, |R10|, UR4 ;  /* 0x000000040a107e29 */ /* 0x000fcc0008000200 */
[----:B------:R-:W0:Y:S04]  /*58d0*/  MUFU.RSQ64H R11, R17 ;  /* 0x00000011000b7308 */ /* 0x000e280000001c00 */
[----:B------:R-:W-:-:S05]  /*58e0*/  VIADD R10, R17, 0xfcb00000 ;  /* 0xfcb00000110a7836 */ /* 0x000fca0000000000 */
[----:B------:R-:W-:Y:S01]  /*58f0*/  ISETP.GE.U32.AND P0, PT, R10, 0x7ca00000, PT ;  /* 0x7ca000000a00780c */ /* 0x000fe20003f06070 */
[----:B0-----:R-:W-:-:S08]  /*5900*/  DMUL R12, R10, R10 ;  /* 0x0000000a0a0c7228 */ /* 0x001fd00000000000 */
[----:B------:R-:W-:-:S08]  /*5910*/  DFMA R12, R16, -R12, 1 ;  /* 0x3ff00000100c742b */ /* 0x000fd0000000080c */
[----:B------:R-:W-:Y:S02]  /*5920*/  DFMA R14, R12, R14, 0.5 ;  /* 0x3fe000000c0e742b */ /* 0x000fe4000000000e */
[----:B------:R-:W-:-:S08]  /*5930*/  DMUL R12, R10, R12 ;  /* 0x0000000c0a0c7228 */ /* 0x000fd00000000000 */
[----:B------:R-:W-:-:S08]  /*5940*/  DFMA R18, R14, R12, R10 ;  /* 0x0000000c0e12722b */ /* 0x000fd0000000000a */
[----:B------:R-:W-:Y:S02]  /*5950*/  DMUL R20, R16, R18 ;  /* 0x0000001210147228 */ /* 0x000fe40000000000 */
[----:B------:R-:W-:Y:S02]  /*5960*/  VIADD R15, R19, 0xfff00000 ;  /* 0xfff00000130f7836 */ /* 0x000fe40000000000 */
[----:B------:R-:W-:-:S04]  /*5970*/  IMAD.MOV.U32 R14, RZ, RZ, R18 ;  /* 0x000000ffff0e7224 */ /* 0x000fc800078e0012 */
[----:B------:R-:W-:-:S08]  /*5980*/  DFMA R22, R20, -R20, R16 ;  /* 0x800000141416722b */ /* 0x000fd00000000010 */
[----:B------:R-:W-:Y:S01]  /*5990*/  DFMA R12, R22, R14, R20 ;  /* 0x0000000e160c722b */ /* 0x000fe20000000014 */
[----:B------:R-:W-:Y:S10]  /*59a0*/  @!P0 BRA `(.L_x_18) ;  /* 0x0000000000088947 */ /* 0x000ff40003800000 */
[----:B------:R-:W-:-:S07]  /*59b0*/  MOV R7, 0x59d0 ;  /* 0x000059d000077802 */ /* 0x000fce0000000f00 */
[----:B------:R-:W-:Y:S05]  /*59c0*/  CALL.REL.NOINC `($__internal_0_$__cuda_sm20_dsqrt_rn_f64_mediumpath_v1) ;  /* 0x000000b800847944 */ /* 0x000fea0003c00000 */
.L_x_18:
[----:B------:R-:W-:Y:S05]  /*59d0*/  BSYNC.RECONVERGENT B0 ;  /* 0x0000000000007941 */ /* 0x000fea0003800200 */
.L_x_17:
[----:B------:R-:W-:-:S05]  /*59e0*/  IMAD.SHL.U32 R10, R9, 0x8, RZ ;  /* 0x00000008090a7824 */ /* 0x000fca00078e00ff */
[----:B------:R-:W-:-:S05]  /*59f0*/  LOP3.LUT R10, R10, 0x78, RZ, 0xc0, !PT ;  /* 0x000000780a0a7812 */ /* 0x000fca00078ec0ff */
[----:B------:R-:W-:-:S06]  /*5a00*/  IMAD.IADD R10, R1, 0x1, R10 ;  /* 0x00000001010a7824 */ /* 0x000fcc00078e020a */
[----:B------:R-:W2:Y:S01]  /*5a10*/  LDL.64 R10, [R10+0x500] ;  /* 0x000500000a0a7983 */ /* 0x000ea20000100a00 */
[----:B------:R-:W-:Y:S01]  /*5a20*/  UMOV UR4, 0x9b97f4a8 ;  /* 0x9b97f4a800047882 */ /* 0x000fe20000000000 */
[----:B------:R-:W-:Y:S01]  /*5a30*/  UMOV UR5, 0x3ff9e377 ;  /* 0x3ff9e37700057882 */ /* 0x000fe20000000000 */
[----:B------:R-:W-:Y:S01]  /*5a40*/  BSSY.RECONVERGENT B0, `(.L_x_19) ;  /* 0x0000040000007945 */ /* 0x000fe20003800200 */
[----:B--2---:R-:W-:-:S10]  /*5a50*/  DFMA R14, R12, UR4, R10 ;  /* 0x000000040c0e7c2b */ /* 0x004fd4000800000a */
[----:B------:R-:W-:Y:S01]  /*5a60*/  LOP3.LUT R11, R15, 0x7fffffff, RZ, 0xc0, !PT ;  /* 0x7fffffff0f0b7812 */ /* 0x000fe200078ec0ff */
[----:B------:R-:W-:-:S03]  /*5a70*/  IMAD.MOV.U32 R10, RZ, RZ, R14 ;  /* 0x000000ffff0a7224 */ /* 0x000fc600078e000e */
[----:B------:R-:W-:-:S04]  /*5a80*/  VIMNMX.U32 R7, PT, PT, R11, 0x41cdcd65, !PT ;  /* 0x41cdcd650b077848 */ /* 0x000fc80007fe0000 */
[----:B------:R-:W-:-:S13]  /*5a90*/  ISETP.GE.U32.AND P0, PT, R7, 0x7ff00000, PT ;  /* 0x7ff000000700780c */ /* 0x000fda0003f06070 */
[----:B------:R-:W-:Y:S05]  /*5aa0*/  @!P0 BRA `(.L_x_20) ;  /* 0x0000000000208947 */ /* 0x000fea0003800000 */
[----:B------:R-:W-:-:S14]  /*5ab0*/  DSETP.NAN.AND P0, PT, R10, R10, PT ;  /* 0x0000000a0a00722a */ /* 0x000fdc0003f08000 */
[----:B------:R-:W-:Y:S01]  /*5ac0*/  @P0 IMAD.MOV.U32 R12, RZ, RZ, 0x3800000 ;  /* 0x03800000ff0c0424 */ /* 0x000fe200078e00ff */
[----:B------:R-:W-:Y:S01]  /*5ad0*/  @!P0 DSETP.NEU.AND P1, PT, R10, +INF , PT ;  /* 0x7ff000000a00842a */ /* 0x000fe20003f2d000 */
[----:B------:R-:W-:-:S06]  /*5ae0*/  @P0 IMAD.MOV.U32 R13, RZ, RZ, 0x41cdcd65 ;  /* 0x41cdcd65ff0d0424 */ /* 0x000fcc00078e00ff */
[----:B------:R-:W-:-:S06]  /*5af0*/  @P0 DADD R12, R14, R12 ;  /* 0x000000000e0c0229 */ /* 0x000fcc000000000c */
[----:B------:R-:W-:Y:S02]  /*5b00*/  @!P0 FSEL R12, R14, RZ, P1 ;  /* 0x000000ff0e0c8208 */ /* 0x000fe40000800000 */
[----:B------:R-:W-:Y:S01]  /*5b10*/  @!P0 FSEL R13, R15, -QNAN , P1 ;  /* 0xfff800000f0d8808 */ /* 0x000fe20000800000 */
[----:B------:R-:W-:Y:S06]  /*5b20*/  BRA `(.L_x_21) ;  /* 0x0000000000c47947 */ /* 0x000fec0003800000 */
.L_x_20:
[----:B------:R-:W-:Y:S01]  /*5b30*/  UMOV UR4, 0x3800000 ;  /* 0x0380000000047882 */ /* 0x000fe20000000000 */
[----:B------:R-:W-:Y:S01]  /*5b40*/  UMOV UR5, 0x41cdcd65 ;  /* 0x41cdcd6500057882 */ /* 0x000fe20000000000 */
[----:B------:R-:W-:Y:S01]  /*5b50*/  IMAD.MOV.U32 R12, RZ, RZ, R14 ;  /* 0x000000ffff0c7224 */ /* 0x000fe200078e000e */
[----:B------:R-:W-:Y:S01]  /*5b60*/  DSETP.GE.AND P0, PT, R10, UR4, PT ;  /* 0x000000040a007e2a */ /* 0x000fe2000bf06000 */
[----:B------:R-:W-:-:S13]  /*5b70*/  IMAD.MOV.U32 R13, RZ, RZ, R15 ;  /* 0x000000ffff0d7224 */ /* 0x000fda00078e000f */
[----:B------:R-:W-:Y:S05]  /*5b80*/  @!P0 BRA `(.L_x_21) ;  /* 0x0000000000ac8947 */ /* 0x000fea0003800000 */
[----:B------:R-:W-:Y:S01]  /*5b90*/  ISETP.GT.U32.AND P0, PT, R11, 0xfffff, PT ;  /* 0x000fffff0b00780c */ /* 0x000fe20003f04070 */
[----:B------:R-:W-:Y:S01]  /*5ba0*/  BSSY.RECONVERGENT B1, `(.L_x_22) ;  /* 0x0000012000017945 */ /* 0x000fe20003800200 */
[----:B------:R-:W-:-:S11]  /*5bb0*/  SHF.R.U32.HI R7, RZ, 0x14, R11 ;  /* 0x00000014ff077819 */ /* 0x000fd6000001160b */
[----:B------:R-:W-:-:S10]  /*5bc0*/  @!P0 DMUL R10, R10, 1.80143985094819840000e+16 ;  /* 0x435000000a0a8828 */ /* 0x000fd40000000000 */
[C---:B------:R-:W-:Y:S02]  /*5bd0*/  @!P0 LEA.HI R9, R11.reuse, R7, RZ, 0xc ;  /* 0x000000070b098211 */ /* 0x040fe400078f60ff */
[----:B------:R-:W-:-:S03]  /*5be0*/  LOP3.LUT R16, R11, 0xfffff, RZ, 0xc0, !PT ;  /* 0x000fffff0b107812 */ /* 0x000fc600078ec0ff */
[----:B------:R-:W-:Y:S01]  /*5bf0*/  @!P0 VIADD R7, R9, 0xffffffca ;  /* 0xffffffca09078836 */ /* 0x000fe20000000000 */
[----:B------:R-:W-:-:S03]  /*5c00*/  LOP3.LUT R16, R16, 0x100000, RZ, 0xfc, !PT ;  /* 0x0010000010107812 */ /* 0x000fc600078efcff */
[----:B------:R-:W-:-:S07]  /*5c10*/  VIADD R7, R7, 0xfffffbe4 ;  /* 0xfffffbe407077836 */ /* 0x000fce0000000000 */
.L_x_23:
[----:B------:R-:W-:Y:S02]  /*5c20*/  IADD3 R12, P0, PT, R10, -0x3800000, RZ ;  /* 0xfc8000000a0c7810 */ /* 0x000fe40007f1e0ff */
[C---:B------:R-:W-:Y:S01]  /*5c30*/  ISETP.GT.AND P1, PT, R7.reuse, RZ, PT ;  /* 0x000000ff0700720c */ /* 0x040fe20003f24270 */
[----:B------:R-:W-:Y:S01]  /*5c40*/  VIADD R7, R7, 0xffffffff ;  /* 0xffffffff07077836 */ /* 0x000fe20000000000 */
[----:B------:R-:W-:-:S04]  /*5c50*/  IADD3.X R9, PT, PT, R16, -0x1dcd66, RZ, P0, !PT ;  /* 0xffe2329a10097810 */ /* 0x000fc800007fe4ff */
[----:B------:R-:W-:-:S04]  /*5c60*/  ISETP.GE.AND P0, PT, R9, RZ, PT ;  /* 0x000000ff0900720c */ /* 0x000fc80003f06270 */
[----:B------:R-:W-:Y:S02]  /*5c70*/  SEL R12, R10, R12, !P0 ;  /* 0x0000000c0a0c7207 */ /* 0x000fe40004000000 */
[----:B------:R-:W-:-:S03]  /*5c80*/  SEL R9, R16, R9, !P0 ;  /* 0x0000000910097207 */ /* 0x000fc60004000000 */
[C---:B------:R-:W-:Y:S01]  /*5c90*/  IMAD.SHL.U32 R10, R12.reuse, 0x2, RZ ;  /* 0x000000020c0a7824 */ /* 0x040fe200078e00ff */
[----:B------:R-:W-:Y:S01]  /*5ca0*/  SHF.L.U64.HI R16, R12, 0x1, R9 ;  /* 0x000000010c107819 */ /* 0x000fe20000010209 */
[----:B------:R-:W-:Y:S06]  /*5cb0*/  @P1 BRA `(.L_x_23) ;  /* 0xfffffffc00d81947 */ /* 0x000fec000383ffff */
[----:B------:R-:W-:Y:S05]  /*5cc0*/  BSYNC.RECONVERGENT B1 ;  /* 0x0000000000017941 */ /* 0x000fea0003800200 */
.L_x_22:
[----:B------:R-:W-:Y:S01]  /*5cd0*/  LOP3.LUT R13, R9, 0x7fffffff, RZ, 0xc0, !PT ;  /* 0x7fffffff090d7812 */ /* 0x000fe200078ec0ff */
[----:B------:R-:W-:Y:S01]  /*5ce0*/  BSSY.RECONVERGENT B1, `(.L_x_24) ;  /* 0x0000013000017945 */ /* 0x000fe20003800200 */
[----:B------:R-:W-:Y:S01]  /*5cf0*/  ISETP.NE.U32.AND P0, PT, R12, RZ, PT ;  /* 0x000000ff0c00720c */ /* 0x000fe20003f05070 */
[----:B------:R-:W-:Y:S02]  /*5d00*/  IMAD.MOV.U32 R11, RZ, RZ, RZ ;  /* 0x000000ffff0b7224 */ /* 0x000fe400078e00ff */
[----:B------:R-:W-:Y:S01]  /*5d10*/  IMAD.MOV.U32 R7, RZ, RZ, RZ ;  /* 0x000000ffff077224 */ /* 0x000fe200078e00ff */
[----:B------:R-:W-:-:S13]  /*5d20*/  ISETP.NE.AND.EX P0, PT, R13, RZ, PT, P0 ;  /* 0x000000ff0d00720c */ /* 0x000fda0003f05300 */
[----:B------:R-:W-:Y:S05]  /*5d30*/  @!P0 BRA `(.L_x_25) ;  /* 0x0000000000348947 */ /* 0x000fea0003800000 */
[----:B------:R-:W-:-:S10]  /*5d40*/  DMUL R10, R12, 1.80143985094819840000e+16 ;  /* 0x435000000c0a7828 */ /* 0x000fd40000000000 */
[----:B------:R-:W-:-:S04]  /*5d50*/  SHF.R.U32.HI R10, RZ, 0x14, R11 ;  /* 0x00000014ff0a7819 */ /* 0x000fc8000001160b */
[----:B------:R-:W-:-:S04]  /*5d60*/  IADD3 R7, PT, PT, -R10, 0x37, RZ ;  /* 0x000000370a077810 */ /* 0x000fc80007ffe1ff */
[----:B------:R-:W-:Y:S02]  /*5d70*/  IADD3 R9, PT, PT, -R7, 0x41c, RZ ;  /* 0x0000041c07097810 */ /* 0x000fe40007ffe1ff */
[CC--:B------:R-:W-:Y:S02]  /*5d80*/  SHF.L.U64.HI R10, R12.reuse, R7.reuse, R13 ;  /* 0x000000070c0a7219 */ /* 0x0c0fe4000001020d */
[----:B------:R-:W-:Y:S02]  /*5d90*/  ISETP.GT.AND P0, PT, R9, RZ, PT ;  /* 0x000000ff0900720c */ /* 0x000fe40003f04270 */
[----:B------:R-:W-:-:S11]  /*5da0*/  SHF.L.U32 R12, R12, R7, RZ ;  /* 0x000000070c0c7219 */ /* 0x000fd600000006ff */
[C---:B------:R-:W-:Y:S01]  /*5db0*/  @!P0 IADD3 R7, PT, PT, -R9.reuse, 0x1, RZ ;  /* 0x0000000109078810 */ /* 0x040fe20007ffe1ff */
[----:B------:R-:W-:-:S03]  /*5dc0*/  @P0 VIADD R9, R9, 0xffffffff ;  /* 0xffffffff09090836 */ /* 0x000fc60000000000 */
[-CC-:B------:R-:W-:Y:S02]  /*5dd0*/  @!P0 SHF.R.U64 R11, R12, R7.reuse, R10.reuse ;  /* 0x000000070c0b8219 */ /* 0x180fe4000000120a */
[----:B------:R-:W-:Y:S02]  /*5de0*/  @P0 IADD3 R11, P1, PT, RZ, R12, RZ ;  /* 0x0000000cff0b0210 */ /* 0x000fe40007f3e0ff */
[----:B------:R-:W-:-:S03]  /*5df0*/  @!P0 SHF.R.U32.HI R7, RZ, R7, R10 ;  /* 0x00000007ff078219 */ /* 0x000fc6000001160a */
[----:B------:R-:W-:-:S08]  /*5e00*/  @P0 IMAD.U32.X R7, R9, 0x100000, R10, P1 ;  /* 0x0010000009070824 */ /* 0x000fd000008e040a */
.L_x_25:
[----:B------:R-:W-:Y:S05]  /*5e10*/  BSYNC.RECONVERGENT B1 ;  /* 0x0000000000017941 */ /* 0x000fea0003800200 */
.L_x_24:
[----:B------:R-:W-:Y:S01]  /*5e20*/  LOP3.LUT R13, R7, 0x80000000, R15, 0xb8, !PT ;  /* 0x80000000070d7812 */ /* 0x000fe200078eb80f */
[----:B------:R-:W-:-:S07]  /*5e30*/  IMAD.MOV.U32 R12, RZ, RZ, R11 ;  /* 0x000000ffff0c7224 */ /* 0x000fce00078e000b */
.L_x_21:
[----:B------:R-:W-:Y:S05]  /*5e40*/  BSYNC.RECONVERGENT B0 ;  /* 0x0000000000007941 */ /* 0x000fea0003800200 */
.L_x_19:
[----:B------:R-:W-:Y:S01]  /*5e50*/  LOP3.LUT P0, RZ, R2, 0x1, RZ, 0xc0, !PT ;  /* 0x0000000102ff7812 */ /* 0x000fe2000780c0ff */
[----:B------:R-:W-:-:S12]  /*5e60*/  BSSY.RECONVERGENT B0, `(.L_x_26) ;  /* 0x000008c000007945 */ /* 0x000fd80003800200 */
[----:B------:R-:W-:Y:S05]  /*5e70*/  @P0 BRA `(.L_x_27) ;  /* 0x0000000400140947 */ /* 0x000fea0003800000 */
[----:B------:R-:W-:-:S05]  /*5e80*/  IMAD R7, R25, 0x8, R0 ;  /* 0x0000000819077824 */ /* 0x000fca00078e0200 */
[----:B------:R-:W2:Y:S01]  /*5e90*/  LDL.64 R10, [R7] ;  /* 0x00000000070a7983 */ /* 0x000ea20000100a00 */
[----:B------:R-:W-:Y:S01]  /*5ea0*/  UMOV UR4, 0x54442d18 ;  /* 0x54442d1800047882 */ /* 0x000fe20000000000 */
[----:B------:R-:W-:Y:S01]  /*5eb0*/  UMOV UR5, 0x400921fb ;  /* 0x400921fb00057882 */ /* 0x000fe20000000000 */
[----:B--2---:R-:W-:-:S08]  /*5ec0*/  DADD R10, R10, R12 ;  /* 0x000000000a0a7229 */ /* 0x004fd0000000000c */
[----:B------:R-:W-:-:S10]  /*5ed0*/  DFMA R14, R4, UR4, R10 ;  /* 0x00000004040e7c2b */ /* 0x000fd4000800000a */
        /* <DEDUP_REMOVED lines=13> */
.L_x_28:
        /* <DEDUP_REMOVED lines=15> */
.L_x_31:
        /* <DEDUP_REMOVED lines=11> */
.L_x_30:
        /* <DEDUP_REMOVED lines=20> */
.L_x_33:
[----:B------:R-:W-:Y:S05]  /*6290*/  BSYNC.RECONVERGENT B1 ;  /* 0x0000000000017941 */ /* 0x000fea0003800200 */
.L_x_32:
[----:B------:R-:W-:Y:S01]  /*62a0*/  LOP3.LUT R13, R7, 0x80000000, R15, 0xb8, !PT ;  /* 0x80000000070d7812 */ /* 0x000fe200078eb80f */
[----:B------:R-:W-:Y:S01]  /*62b0*/  IMAD.MOV.U32 R12, RZ, RZ, R11 ;  /* 0x000000ffff0c7224 */ /* 0x000fe200078e000b */
[----:B------:R-:W-:Y:S06]  /*62c0*/  BRA `(.L_x_29) ;  /* 0x0000000400147947 */ /* 0x000fec0003800000 */
.L_x_27:
[----:B------:R-:W-:-:S05]  /*62d0*/  IMAD R25, R25, 0x8, R0 ;  /* 0x0000000819197824 */ /* 0x000fca00078e0200 */
[----:B------:R-:W2:Y:S01]  /*62e0*/  LDL.64 R10, [R25] ;  /* 0x00000000190a7983 */ /* 0x000ea20000100a00 */
[----:B------:R-:W0:Y:S01]  /*62f0*/  I2F.F64.U32 R14, R3 ;  /* 0x00000003000e7312 */ /* 0x000e220000201800 */
[----:B------:R-:W-:Y:S01]  /*6300*/  UMOV UR4, 0x9b97f4a8 ;  /* 0x9b97f4a800047882 */ /* 0x000fe20000000000 */
[----:B------:R-:W-:Y:S01]  /*6310*/  UMOV UR5, 0x3ff9e377 ;  /* 0x3ff9e37700057882 */ /* 0x000fe20000000000 */
[----:B--2---:R-:W-:-:S08]  /*6320*/  DADD R10, -R10, R12 ;  /* 0x000000000a0a7229 */ /* 0x004fd0000000010c */
[----:B0-----:R-:W-:-:S10]  /*6330*/  DFMA R14, R14, -UR4, R10 ;  /* 0x800000040e0e7c2b */ /* 0x001fd4000800000a */
        /* <DEDUP_REMOVED lines=13> */
.L_x_34:
        /* <DEDUP_REMOVED lines=15> */
.L_x_36:
        /* <DEDUP_REMOVED lines=11> */
.L_x_35:
        /* <DEDUP_REMOVED lines=20> */
.L_x_38:
[----:B------:R-:W-:Y:S05]  /*66f0*/  BSYNC.RECONVERGENT B1 ;  /* 0x0000000000017941 */ /* 0x000fea0003800200 */
.L_x_37:
[----:B------:R-:W-:Y:S01]  /*6700*/  LOP3.LUT R13, R7, 0x80000000, R15, 0xb8, !PT ;  /* 0x80000000070d7812 */ /* 0x000fe200078eb80f */
[----:B------:R-:W-:-:S07]  /*6710*/  IMAD.MOV.U32 R12, RZ, RZ, R11 ;  /* 0x000000ffff0c7224 */ /* 0x000fce00078e000b */
.L_x_29:
[----:B------:R-:W-:Y:S05]  /*6720*/  BSYNC.RECONVERGENT B0 ;  /* 0x0000000000007941 */ /* 0x000fea0003800200 */
.L_x_26:
[----:B------:R-:W-:Y:S01]  /*6730*/  DSETP.NE.AND P0, PT, |R12|, +INF , PT ;  /* 0x7ff000000c00742a */ /* 0x000fe20003f05200 */
[----:B------:R-:W-:-:S13]  /*6740*/  BSSY.RECONVERGENT B0, `(.L_x_39) ;  /* 0x000003e000007945 */ /* 0x000fda0003800200 */
[----:B------:R-:W-:Y:S05]  /*6750*/  @P0 BRA `(.L_x_40) ;  /* 0x0000000000f00947 */ /* 0x000fea0003800000 */
[----:B------:R-:W-:-:S06]  /*6760*/  IMAD R14, R3, 0x7, R6 ;  /* 0x00000007030e7824 */ /* 0x000fcc00078e0206 */
[----:B------:R-:W0:Y:S02]  /*6770*/  I2F.F64.U32 R14, R14 ;  /* 0x0000000e000e7312 */ /* 0x000e240000201800 */
[----:B0-----:R-:W-:Y:S01]  /*6780*/  LOP3.LUT R11, R15, 0x7fffffff, RZ, 0xc0, !PT ;  /* 0x7fffffff0f0b7812 */ /* 0x001fe200078ec0ff */
        /* <DEDUP_REMOVED lines=12> */
.L_x_41:
[----:B------:R-:W-:Y:S01]  /*6850*/  UMOV UR4, 0x3800000 ;  /* 0x0380000000047882 */ /* 0x000fe20000000000 */
[----:B------:R-:W-:Y:S01]  /*6860*/  UMOV UR5, 0x41cdcd65 ;  /* 0x41cdcd6500057882 */ /* 0x000fe20000000000 */
[----:B------:R-:W-:Y:S01]  /*6870*/  IMAD.MOV.U32 R12, RZ, RZ, R14 ;  /* 0x000000ffff0c7224 */ /* 0x000fe200078e000e */
[----:B------:R-:W-:Y:S01]  /*6880*/  DSETP.GE.AND P0, PT, R10, UR4, PT ;  /* 0x000000040a007e2a */ /* 0x000fe2000bf06000 */
[----:B------:R-:W-:-:S13]  /*6890*/  IMAD.MOV.U32 R13, RZ, RZ, R15 ;  /* 0x000000ffff0d7224 */ /* 0x000fda00078e000f */
[----:B------:R-:W-:Y:S05]  /*68a0*/  @!P0 BRA `(.L_x_40) ;  /* 0x00000000009c8947 */ /* 0x000fea0003800000 */
[----:B------:R-:W-:Y:S02]  /*68b0*/  ISETP.GT.U32.AND P0, PT, R11, 0xfffff, PT ;  /* 0x000fffff0b00780c */ /* 0x000fe40003f04070 */
[----:B------:R-:W-:-:S11]  /*68c0*/  SHF.R.U32.HI R7, RZ, 0x14, R11 ;  /* 0x00000014ff077819 */ /* 0x000fd6000001160b */
[----:B------:R-:W-:-:S10]  /*68d0*/  @!P0 DMUL R10, R10, 1.80143985094819840000e+16 ;  /* 0x435000000a0a8828 */ /* 0x000fd40000000000 */
[C---:B------:R-:W-:Y:S02]  /*68e0*/  @!P0 LEA.HI R9, R11.reuse, R7, RZ, 0xc ;  /* 0x000000070b098211 */ /* 0x040fe400078f60ff */
[----:B------:R-:W-:-:S03]  /*68f0*/  LOP3.LUT R14, R11, 0xfffff, RZ, 0xc0, !PT ;  /* 0x000fffff0b0e7812 */ /* 0x000fc600078ec0ff */
[----:B------:R-:W-:Y:S01]  /*6900*/  @!P0 VIADD R7, R9, 0xffffffca ;  /* 0xffffffca09078836 */ /* 0x000fe20000000000 */
[----:B------:R-:W-:-:S03]  /*6910*/  LOP3.LUT R14, R14, 0x100000, RZ, 0xfc, !PT ;  /* 0x001000000e0e7812 */ /* 0x000fc600078efcff */
[----:B------:R-:W-:-:S07]  /*6920*/  VIADD R7, R7, 0xfffffbe4 ;  /* 0xfffffbe407077836 */ /* 0x000fce0000000000 */
.L_x_42:
        /* <DEDUP_REMOVED lines=10> */
[----:B------:R-:W-:Y:S02]  /*69d0*/  LOP3.LUT R13, R9, 0x7fffffff, RZ, 0xc0, !PT ;  /* 0x7fffffff090d7812 */ /* 0x000fe400078ec0ff */
[----:B------:R-:W-:Y:S02]  /*69e0*/  CS2R R10, SRZ ;  /* 0x00000000000a7805 */ /* 0x000fe4000001ff00 */
[----:B------:R-:W-:-:S04]  /*69f0*/  ISETP.NE.U32.AND P0, PT, R12, RZ, PT ;  /* 0x000000ff0c00720c */ /* 0x000fc80003f05070 */
        /* <DEDUP_REMOVED lines=15> */
.L_x_43:
[----:B------:R-:W-:Y:S02]  /*6af0*/  IMAD.MOV.U32 R12, RZ, RZ, R10 ;  /* 0x000000ffff0c7224 */ /* 0x000fe400078e000a */
[----:B------:R-:W-:-:S06]  /*6b00*/  IMAD.MOV.U32 R13, RZ, RZ, R11 ;  /* 0x000000ffff0d7224 */ /* 0x000fcc00078e000b */
[----:B------:R-:W-:-:S11]  /*6b10*/  DADD R12, -RZ, |R12| ;  /* 0x00000000ff0c7229 */ /* 0x000fd6000000050c */
.L_x_40:
[----:B------:R-:W-:Y:S05]  /*6b20*/  BSYNC.RECONVERGENT B0 ;  /* 0x0000000000007941 */ /* 0x000fea0003800200 */
.L_x_39:
[C---:B------:R-:W-:Y:S02]  /*6b30*/  IMAD R7, R3.reuse, 0x8, R1 ;  /* 0x0000000803077824 */ /* 0x040fe400078e0201 */
[----:B------:R-:W-:-:S03]  /*6b40*/  VIADD R3, R3, 0x1 ;  /* 0x0000000103037836 */ /* 0x000fc60000000000 */
[----:B------:R1:W-:Y:S02]  /*6b50*/  STL.64 [R7+0x480], R12 ;  /* 0x0004800c07007387 */ /* 0x0003e40000100a00 */
[----:B------:R-:W-:-:S13]  /*6b60*/  ISETP.NE.AND P0, PT, R3, 0x10, PT ;  /* 0x000000100300780c */ /* 0x000fda0003f05270 */
[----:B-1----:R-:W-:Y:S05]  /*6b70*/  @P0 BRA `(.L_x_44) ;  /* 0xffffffec000c0947 */ /* 0x002fea000383ffff */
[----:B------:R-:W-:-:S05]  /*6b80*/  VIADD R2, R2, 0x1 ;  /* 0x0000000102027836 */ /* 0x000fca0000000000 */
[----:B------:R-:W-:-:S13]  /*6b90*/  ISETP.NE.AND P0, PT, R2, 0x10, PT ;  /* 0x000000100200780c */ /* 0x000fda0003f05270 */
[----:B------:R-:W-:Y:S05]  /*6ba0*/  @P0 BRA `(.L_x_45) ;  /* 0xffffffe800b00947 */ /* 0x000fea000383ffff */
[----:B------:R-:W2:Y:S01]  /*6bb0*/  LDL.128 R40, [R1+0x480] ;  /* 0x0004800001287983 */ /* 0x000ea20000100c00 */
[----:B------:R-:W0:Y:S03]  /*6bc0*/  LDC.64 R124, c[0x3][0x20] ;  /* 0x00c00800ff7c7b82 */ /* 0x000e260000000a00 */
[----:B------:R-:W3:Y:S04]  /*6bd0*/  LDL.128 R28, [R1+0x4a0] ;  /* 0x0004a000011c7983 */ /* 0x000ee80000100c00 */
[----:B------:R-:W4:Y:S04]  /*6be0*/  LDL.128 R24, [R1+0x4c0] ;  /* 0x0004c00001187983 */ /* 0x000f280000100c00 */
[----:B------:R-:W5:Y:S04]  /*6bf0*/  LDL.128 R16, [R1+0x490] ;  /* 0x0004900001107983 */ /* 0x000f680000100c00 */
[----:B------:R-:W5:Y:S04]  /*6c00*/  LDL.128 R12, [R1+0x4b0] ;  /* 0x0004b000010c7983 */ /* 0x000f680000100c00 */
[----:B------:R-:W5:Y:S04]  /*6c10*/  LDL.128 R20, [R1+0x4d0] ;  /* 0x0004d00001147983 */ /* 0x000f680000100c00 */
[----:B------:R-:W5:Y:S04]  /*6c20*/  LDL.128 R4, [R1+0x4e0] ;  /* 0x0004e00001047983 */ /* 0x000f680000100c00 */
[----:B------:R-:W5:Y:S01]  /*6c30*/  LDL.128 R8, [R1+0x4f0] ;  /* 0x0004f00001087983 */ /* 0x000f620000100c00 */
[----:B--2---:R-:W-:-:S02]  /*6c40*/  PRMT R3, R41, 0x7773, RZ ;  /* 0x0000777329037816 */ /* 0x004fc400000000ff */
[C---:B------:R-:W-:Y:S02]  /*6c50*/  PRMT R32, R41.reuse, 0x7772, RZ ;  /* 0x0000777229207816 */ /* 0x040fe400000000ff */
[C---:B------:R-:W-:Y:S02]  /*6c60*/  PRMT R33, R41.reuse, 0x7771, RZ ;  /* 0x0000777129217816 */ /* 0x040fe400000000ff */
[----:B------:R-:W-:Y:S02]  /*6c70*/  PRMT R34, R41, 0x7770, RZ ;  /* 0x0000777029227816 */ /* 0x000fe400000000ff */
[C---:B---3--:R-:W-:Y:S02]  /*6c80*/  PRMT R57, R28.reuse, 0x7772, RZ ;  /* 0x000077721c397816 */ /* 0x048fe400000000ff */
        /* <DEDUP_REMOVED lines=8> */
[C---:B------:R-:W-:Y:S02]  /*6d10*/  PRMT R48, R29.reuse, 0x7773, RZ ;  /* 0x000077731d307816 */ /* 0x040fe400000000ff */
[C---:B------:R-:W-:Y:S02]  /*6d20*/  PRMT R53, R29.reuse, 0x7772, RZ ;  /* 0x000077721d357816 */ /* 0x040fe400000000ff */
[C---:B------:R-:W-:Y:S02]  /*6d30*/  PRMT R50, R29.reuse, 0x7771, RZ ;  /* 0x000077711d327816 */ /* 0x040fe400000000ff */
[----:B------:R-:W-:Y:S02]  /*6d40*/  PRMT R55, R29, 0x7770, RZ ;  /* 0x000077701d377816 */ /* 0x000fe400000000ff */
[C---:B------:R-:W-:Y:S02]  /*6d50*/  PRMT R45, R30.reuse, 0x7773, RZ ;  /* 0x000077731e2d7816 */ /* 0x040fe400000000ff */
[----:B------:R-:W-:-:S02]  /*6d60*/  PRMT R47, R30, 0x7772, RZ ;  /* 0x000077721e2f7816 */ /* 0x000fc400000000ff */
[C---:B------:R-:W-:Y:S02]  /*6d70*/  PRMT R49, R30.reuse, 0x7771, RZ ;  /* 0x000077711e317816 */ /* 0x040fe400000000ff */
[----:B------:R-:W-:Y:S02]  /*6d80*/  PRMT R51, R30, 0x7770, RZ ;  /* 0x000077701e337816 */ /* 0x000fe400000000ff */
[----:B------:R-:W-:Y:S02]  /*6d90*/  PRMT R28, R31, 0x7771, RZ ;  /* 0x000077711f1c7816 */ /* 0x000fe400000000ff */
[C---:B----4-:R-:W-:Y:S02]  /*6da0*/  PRMT R67, R24.reuse, 0x7772, RZ ;  /* 0x0000777218437816 */ /* 0x050fe400000000ff */
        /* <DEDUP_REMOVED lines=14> */
[C---:B------:R-:W-:Y:S02]  /*6e90*/  PRMT R29, R31.reuse, 0x7772, RZ ;  /* 0x000077721f1d7816 */ /* 0x040fe400000000ff */
[----:B------:R-:W-:Y:S02]  /*6ea0*/  PRMT R46, R31, 0x7770, RZ ;  /* 0x000077701f2e7816 */ /* 0x000fe400000000ff */
[C---:B------:R-:W-:Y:S02]  /*6eb0*/  PRMT R60, R26.reuse, 0x7773, RZ ;  /* 0x000077731a3c7816 */ /* 0x040fe400000000ff */
[C---:B------:R-:W-:Y:S02]  /*6ec0*/  PRMT R61, R26.reuse, 0x7772, RZ ;  /* 0x000077721a3d7816 */ /* 0x040fe400000000ff */
[C---:B------:R-:W-:Y:S02]  /*6ed0*/  PRMT R25, R26.reuse, 0x7771, RZ ;  /* 0x000077711a197816 */ /* 0x040fe400000000ff */
[----:B------:R-:W-:-:S02]  /*6ee0*/  PRMT R24, R26, 0x7770, RZ ;  /* 0x000077701a187816 */ /* 0x000fc400000000ff */
[----:B------:R-:W-:Y:S02]  /*6ef0*/  PRMT R56, R27, 0x7772, RZ ;  /* 0x000077721b387816 */ /* 0x000fe400000000ff */
[----:B------:R-:W-:Y:S02]  /*6f00*/  PRMT R42, R42, 0x7770, RZ ;  /* 0x000077702a2a7816 */ /* 0x000fe400000000ff */
[----:B------:R-:W-:Y:S02]  /*6f10*/  PRMT R43, R43, 0x7770, RZ ;  /* 0x000077702b2b7816 */ /* 0x000fe400000000ff */
[C---:B------:R-:W-:Y:S02]  /*6f20*/  PRMT R31, R27.reuse, 0x7773, RZ ;  /* 0x000077731b1f7816 */ /* 0x040fe400000000ff */
[----:B------:R-:W-:Y:S02]  /*6f30*/  PRMT R26, R27, 0x7770, RZ ;  /* 0x000077701b1a7816 */ /* 0x000fe400000000ff */
[----:B------:R-:W-:-:S02]  /*6f40*/  LOP3.LUT R27, R58, R28, R41, 0x96, !PT ;  /* 0x0000001c3a1b7212 */ /* 0x000fc400078e9629 */
[----:B------:R-:W-:Y:S02]  /*6f50*/  LOP3.LUT R28, R56, R29, R40, 0x96, !PT ;  /* 0x0000001d381c7212 */ /* 0x000fe400078e9628 */
[----:B------:R-:W-:Y:S02]  /*6f60*/  LOP3.LUT R24, R24, R51, R42, 0x96, !PT ;  /* 0x0000003318187212 */ /* 0x000fe400078e962a */
[----:B------:R-:W-:Y:S02]  /*6f70*/  LOP3.LUT R25, R25, R49, R44, 0x96, !PT ;  /* 0x0000003119197212 */ /* 0x000fe400078e962c */
[----:B------:R-:W-:Y:S02]  /*6f80*/  LOP3.LUT R26, R26, R46, R43, 0x96, !PT ;  /* 0x0000002e1a1a7212 */ /* 0x000fe400078e962b */
[----:B------:R-:W-:Y:S02]  /*6f90*/  LOP3.LUT R29, R31, R30, R39, 0x96, !PT ;  /* 0x0000001e1f1d7212 */ /* 0x000fe400078e9627 */
        /* <DEDUP_REMOVED lines=8> */
[C---:B-----5:R-:W-:Y:S02]  /*7020*/  PRMT R41, R18.reuse, 0x7773, RZ ;  /* 0x0000777312297816 */ /* 0x060fe400000000ff */
[C---:B------:R-:W-:Y:S02]  /*7030*/  PRMT R42, R18.reuse, 0x7772, RZ ;  /* 0x00007772122a7816 */ /* 0x040fe400000000ff */
[C---:B------:R-:W-:Y:S02]  /*7040*/  PRMT R43, R18.reuse, 0x7771, RZ ;  /* 0x00007771122b7816 */ /* 0x040fe400000000ff */
[----:B------:R-:W-:Y:S02]  /*7050*/  PRMT R44, R18, 0x7770, RZ ;  /* 0x00007770122c7816 */ /* 0x000fe400000000ff */
[----:B------:R-:W-:-:S02]  /*7060*/  PRMT R30, R19, 0x7773, RZ ;  /* 0x00007773131e7816 */ /* 0x000fc400000000ff */
[C---:B------:R-:W-:Y:S02]  /*7070*/  PRMT R31, R19.reuse, 0x7772, RZ ;  /* 0x00007772131f7816 */ /* 0x040fe400000000ff */
[C---:B------:R-:W-:Y:S02]  /*7080*/  PRMT R39, R19.reuse, 0x7771, RZ ;  /* 0x0000777113277816 */ /* 0x040fe400000000ff */
[----:B------:R-:W-:Y:S02]  /*7090*/  PRMT R40, R19, 0x7770, RZ ;  /* 0x0000777013287816 */ /* 0x000fe400000000ff */
[----:B------:R-:W-:Y:S02]  /*70a0*/  LOP3.LUT R37, R68, R54, R37, 0x96, !PT ;  /* 0x0000003644257212 */ /* 0x000fe400078e9625 */
[----:B------:R-:W-:Y:S02]  /*70b0*/  LOP3.LUT R35, R66, R52, R35, 0x96, !PT ;  /* 0x0000003442237212 */ /* 0x000fe400078e9623 */
[----:B------:R-:W-:-:S02]  /*70c0*/  PRMT R64, R12, 0x7772, RZ ;  /* 0x000077720c407816 */ /* 0x000fc400000000ff */
[C---:B------:R-:W-:Y:S02]  /*70d0*/  PRMT R61, R12.reuse, 0x7771, RZ ;  /* 0x000077710c3d7816 */ /* 0x040fe400000000ff */
[C---:B------:R-:W-:Y:S02]  /*70e0*/  PRMT R59, R12.reuse, 0x7773, RZ ;  /* 0x000077730c3b7816 */ /* 0x040fe400000000ff */
[----:B------:R-:W-:Y:S02]  /*70f0*/  PRMT R63, R12, 0x7770, RZ ;  /* 0x000077700c3f7816 */ /* 0x000fe400000000ff */
        /* <DEDUP_REMOVED lines=15> */
[C---:B------:R-:W-:Y:S02]  /*71f0*/  PRMT R12, R20.reuse, 0x7772, RZ ;  /* 0x00007772140c7816 */ /* 0x040fe400000000ff */
[C---:B------:R-:W-:Y:S02]  /*7200*/  PRMT R13, R20.reuse, 0x7771, RZ ;  /* 0x00007771140d7816 */ /* 0x040fe400000000ff */
[C---:B------:R-:W-:Y:S02]  /*7210*/  PRMT R72, R20.reuse, 0x7773, RZ ;  /* 0x0000777314487816 */ /* 0x040fe400000000ff */
[----:B------:R-:W-:Y:S02]  /*7220*/  PRMT R14, R20, 0x7770, RZ ;  /* 0x00007770140e7816 */ /* 0x000fe400000000ff */
        /* <DEDUP_REMOVED lines=14> */
[----:B------:R-:W-:Y:S02]  /*7310*/  LOP3.LUT R12, R12, R64, R49, 0x96, !PT ;  /* 0x000000400c0c7212 */ /* 0x000fe400078e9631 */
[----:B------:R-:W-:Y:S02]  /*7320*/  LOP3.LUT R15, R15, R62, R17, 0x96, !PT ;  /* 0x0000003e0f0f7212 */ /* 0x000fe400078e9611 */
[----:B------:R-:W-:Y:S02]  /*7330*/  LOP3.LUT R17, R71, R18, R47, 0x96, !PT ;  /* 0x0000001247117212 */ /* 0x000fe400078e962f */
[----:B------:R-:W-:Y:S02]  /*7340*/  LOP3.LUT R54, R67, R54, R39, 0x96, !PT ;  /* 0x0000003643367212 */ /* 0x000fe400078e9627 */
[----:B------:R-:W-:Y:S02]  /*7350*/  PRMT R49, R4, 0x7770, RZ ;  /* 0x0000777004317816 */ /* 0x000fe400000000ff */
[----:B------:R-:W-:-:S02]  /*7360*/  LOP3.LUT R18, R70, R57, R46, 0x96, !PT ;  /* 0x0000003946127212 */ /* 0x000fc400078e962e */
[----:B------:R-:W-:Y:S02]  /*7370*/  LOP3.LUT R19, R22, R19, R44, 0x96, !PT ;  /* 0x0000001316137212 */ /* 0x000fe400078e962c */
[----:B------:R-:W-:Y:S02]  /*7380*/  LOP3.LUT R51, R65, R51, R30, 0x96, !PT ;  /* 0x0000003341337212 */ /* 0x000fe400078e961e */
[----:B------:R-:W-:Y:S02]  /*7390*/  PRMT R39, R6, 0x7772, RZ ;  /* 0x0000777206277816 */ /* 0x000fe400000000ff */
[----:B------:R-:W-:Y:S02]  /*73a0*/  LOP3.LUT R20, R20, R60, R45, 0x96, !PT ;  /* 0x0000003c14147212 */ /* 0x000fe400078e962d */
[----:B------:R-:W-:Y:S02]  /*73b0*/  LOP3.LUT R21, R21, R58, R43, 0x96, !PT ;  /* 0x0000003a15157212 */ /* 0x000fe400078e962b */
[----:B------:R-:W-:-:S02]  /*73c0*/  LOP3.LUT R22, R69, R55, R42, 0x96, !PT ;  /* 0x0000003745167212 */ /* 0x000fc400078e962a */
[----:B------:R-:W-:Y:S02]  /*73d0*/  LOP3.LUT R23, R23, R53, R40, 0x96, !PT ;  /* 0x0000003517177212 */ /* 0x000fe400078e9628 */
[C---:B------:R-:W-:Y:S02]  /*73e0*/  PRMT R44, R4.reuse, 0x7773, RZ ;  /* 0x00007773042c7816 */ /* 0x040fe400000000ff */
[C---:B------:R-:W-:Y:S02]  /*73f0*/  PRMT R47, R4.reuse, 0x7772, RZ ;  /* 0x00007772042f7816 */ /* 0x040fe400000000ff */
[----:B------:R-:W-:Y:S02]  /*7400*/  PRMT R46, R4, 0x7771, RZ ;  /* 0x00007771042e7816 */ /* 0x000fe400000000ff */
[----:B------:R-:W-:Y:S02]  /*7410*/  PRMT R30, R6, 0x7771, RZ ;  /* 0x00007771061e7816 */ /* 0x000fe400000000ff */
[----:B------:R-:W-:-:S02]  /*7420*/  PRMT R40, R5, 0x7773, RZ ;  /* 0x0000777305287816 */ /* 0x000fc400000000ff */
[C---:B------:R-:W-:Y:S02]  /*7430*/  PRMT R43, R5.reuse, 0x7772, RZ ;  /* 0x00007772052b7816 */ /* 0x040fe400000000ff */
[C---:B------:R-:W-:Y:S02]  /*7440*/  PRMT R42, R5.reuse, 0x7771, RZ ;  /* 0x00007771052a7816 */ /* 0x040fe400000000ff */
[----:B------:R-:W-:Y:S02]  /*7450*/  PRMT R45, R5, 0x7770, RZ ;  /* 0x00007770052d7816 */ /* 0x000fe400000000ff */
[C---:B------:R-:W-:Y:S02]  /*7460*/  PRMT R4, R7.reuse, 0x7773, RZ ;  /* 0x0000777307047816 */ /* 0x040fe400000000ff */
[----:B------:R-:W-:Y:S02]  /*7470*/  PRMT R5, R7, 0x7772, RZ ;  /* 0x0000777207057816 */ /* 0x000fe400000000ff */
[----:B------:R-:W-:-:S02]  /*7480*/  LOP3.LUT R38, R38, R49, RZ, 0x3c, !PT ;  /* 0x0000003126267212 */ /* 0x000fc400078e3cff */
[----:B------:R-:W-:Y:S02]  /*7490*/  LOP3.LUT R2, R2, R39, RZ, 0x3c, !PT ;  /* 0x0000002702027212 */ /* 0x000fe400078e3cff */
[----:B------:R-:W-:Y:S02]  /*74a0*/  LOP3.LUT R56, R68, R56, R41, 0x96, !PT ;  /* 0x0000003844387212 */ /* 0x000fe400078e9629 */
[----:B------:R-:W-:Y:S01]  /*74b0*/  LOP3.LUT R53, R66, R52, R31, 0x96, !PT ;  /* 0x0000003442357212 */ /* 0x000fe200078e961f */
[----:B------:R-:W-:Y:S01]  /*74c0*/  IMAD.U32 R2, R2, 0x10000, RZ ;  /* 0x0001000002027824 */ /* 0x000fe200078e00ff */
[----:B------:R-:W-:Y:S02]  /*74d0*/  LOP3.LUT R39, R25, R30, RZ, 0x3c, !PT ;  /* 0x0000001e19277212 */ /* 0x000fe400078e3cff */
[C---:B------:R-:W-:Y:S02]  /*74e0*/  PRMT R31, R6.reuse, 0x7773, RZ ;  /* 0x00007773061f7816 */ /* 0x040fe400000000ff */
[----:B------:R-:W-:-:S02]  /*74f0*/  PRMT R41, R6, 0x7770, RZ ;  /* 0x0000777006297816 */ /* 0x000fc400000000ff */
[----:B------:R-:W-:Y:S02]  /*7500*/  LOP3.LUT R30, R29, R4, RZ, 0x3c, !PT ;  /* 0x000000041d1e7212 */ /* 0x000fe400078e3cff */
[----:B------:R-:W-:Y:S02]  /*7510*/  PRMT R6, R7, 0x7771, RZ ;  /* 0x0000777107067816 */ /* 0x000fe400000000ff */
[----:B------:R-:W-:Y:S02]  /*7520*/  LOP3.LUT R37, R37, R46, RZ, 0x3c, !PT ;  /* 0x0000002e25257212 */ /* 0x000fe400078e3cff */
[C---:B------:R-:W-:Y:S01]  /*7530*/  LOP3.LUT R4, R38.reuse, 0xff, RZ, 0xc0, !PT ;  /* 0x000000ff26047812 */ /* 0x040fe200078ec0ff */
[----:B------:R-:W-:Y:S01]  /*7540*/  IMAD.SHL.U32 R38, R38, 0x4, RZ ;  /* 0x0000000426267824 */ /* 0x000fe200078e00ff */
[----:B------:R-:W-:Y:S02]  /*7550*/  LOP3.LUT R5, R28, R5, RZ, 0x3c, !PT ;  /* 0x000000051c057212 */ /* 0x000fe400078e3cff */
[----:B------:R-:W-:-:S02]  /*7560*/  PRMT R7, R7, 0x7770, RZ ;  /* 0x0000777007077816 */ /* 0x000fc400000000ff */
[----:B------:R-:W-:Y:S02]  /*7570*/  LOP3.LUT R32, R32, R43, RZ, 0x3c, !PT ;  /* 0x0000002b20207212 */ /* 0x000fe400078e3cff */
[----:B------:R-:W-:Y:S02]  /*7580*/  LOP3.LUT R36, R36, R47, RZ, 0x3c, !PT ;  /* 0x0000002f24247212 */ /* 0x000fe400078e3cff */
[----:B------:R-:W-:Y:S01]  /*7590*/  PRMT R37, R37, 0x7604, R4 ;  /* 0x0000760425257816 */ /* 0x000fe20000000004 */
[----:B------:R-:W-:Y:S01]  /*75a0*/  IMAD.U32 R4, R5, 0x10000, RZ ;  /* 0x0001000005047824 */ /* 0x000fe200078e00ff */
[----:B------:R-:W-:Y:S01]  /*75b0*/  LOP3.LUT R6, R27, R6, RZ, 0x3c, !PT ;  /* 0x000000061b067212 */ /* 0x000fe200078e3cff */
[----:B------:R-:W-:Y:S01]  /*75c0*/  IMAD.U32 R32, R32, 0x10000, RZ ;  /* 0x0001000020207824 */ /* 0x000fe200078e00ff */
[----:B------:R-:W-:Y:S01]  /*75d0*/  LOP3.LUT R7, R26, 0xff, R7, 0x48, !PT ;  /* 0x000000ff1a077812 */ /* 0x000fe200078e4807 */
[----:B------:R-:W-:Y:S01]  /*75e0*/  IMAD.U32 R36, R36, 0x10000, RZ ;  /* 0x0001000024247824 */ /* 0x000fe200078e00ff */
[----:B------:R-:W-:-:S02]  /*75f0*/  LOP3.LUT R34, R34, R45, RZ, 0x3c, !PT ;  /* 0x0000002d22227212 */ /* 0x000fc400078e3cff */
[----:B------:R-:W-:Y:S02]  /*7600*/  PRMT R6, R6, 0x7604, R7 ;  /* 0x0000760406067816 */ /* 0x000fe40000000007 */
[----:B------:R-:W-:Y:S02]  /*7610*/  LOP3.LUT R7, R4, 0xff0000, RZ, 0xc0, !PT ;  /* 0x00ff000004077812 */ /* 0x000fe400078ec0ff */
[----:B------:R-:W-:Y:S02]  /*7620*/  LOP3.LUT R3, R3, R40, RZ, 0x3c, !PT ;  /* 0x0000002803037212 */ /* 0x000fe400078e3cff */
[----:B------:R-:W-:Y:S01]  /*7630*/  LOP3.LUT R32, R32, 0xff0000, RZ, 0xc0, !PT ;  /* 0x00ff000020207812 */ /* 0x000fe200078ec0ff */
[----:B------:R-:W-:Y:S01]  /*7640*/  IMAD.IADD R43, R6, 0x1, R7 ;  /* 0x00000001062b7824 */ /* 0x000fe200078e0207 */
[----:B------:R-:W-:Y:S02]  /*7650*/  LOP3.LUT R33, R33, R42, RZ, 0x3c, !PT ;  /* 0x0000002a21217212 */ /* 0x000fe400078e3cff */
[C---:B------:R-:W-:Y:S01]  /*7660*/  LOP3.LUT R26, R34.reuse, 0xff, RZ, 0xc0, !PT ;  /* 0x000000ff221a7812 */ /* 0x040fe200078ec0ff */
[----:B------:R-:W-:Y:S01]  /*7670*/  IMAD.SHL.U32 R34, R34, 0x4, RZ ;  /* 0x0000000422227824 */ /* 0x000fe200078e00ff */
[----:B------:R-:W-:-:S02]  /*7680*/  PRMT R27, R9, 0x7772, RZ ;  /* 0x00007772091b7816 */ /* 0x000fc400000000ff */
[----:B------:R-:W-:Y:S02]  /*7690*/  LOP3.LUT R35, R35, R44, RZ, 0x3c, !PT ;  /* 0x0000002c23237212 */ /* 0x000fe400078e3cff */
[----:B------:R-:W-:Y:S02]  /*76a0*/  LOP3.LUT R36, R36, 0xff0000, RZ, 0xc0, !PT ;  /* 0x00ff000024247812 */ /* 0x000fe400078ec0ff */
[----:B------:R-:W-:Y:S02]  /*76b0*/  LOP3.LUT R0, R0, R31, RZ, 0x3c, !PT ;  /* 0x0000001f00007212 */ /* 0x000fe400078e3cff */
[----:B------:R-:W-:Y:S01]  /*76c0*/  LOP3.LUT R5, R2, 0xff0000, RZ, 0xc0, !PT ;  /* 0x00ff000002057812 */ /* 0x000fe200078ec0ff */
[----:B------:R-:W-:Y:S01]  /*76d0*/  IMAD R36, R35, 0x1000000, R36 ;  /* 0x0100000023247824 */ /* 0x000fe200078e0224 */
[----:B------:R-:W-:Y:S01]  /*76e0*/  LOP3.LUT R24, R24, 0xff, R41, 0x48, !PT ;  /* 0x000000ff18187812 */ /* 0x000fe200078e4829 */
[----:B------:R-:W-:Y:S01]  /*76f0*/  IMAD R41, R3, 0x1000000, R32 ;  /* 0x0100000003297824 */ /* 0x000fe200078e0220 */
[----:B------:R-:W-:Y:S01]  /*7700*/  PRMT R40, R33, 0x7604, R26 ;  /* 0x0000760421287816 */ /* 0x000fe2000000001a */
[----:B------:R-:W-:Y:S01]  /*7710*/  IMAD R35, R0, 0x1000000, R5 ;  /* 0x0100000000237824 */ /* 0x000fe200078e0205 */
[----:B------:R-:W-:-:S02]  /*7720*/  PRMT R7, R10, 0x7772, RZ ;  /* 0x000077720a077816 */ /* 0x000fc400000000ff */
[----:B------:R-:W-:Y:S02]  /*7730*/  PRMT R2, R11, 0x7772, RZ ;  /* 0x000077720b027816 */ /* 0x000fe400000000ff */
[----:B------:R-:W-:Y:S02]  /*7740*/  LOP3.LUT R18, R18, R27, RZ, 0x3c, !PT ;  /* 0x0000001b12127212 */ /* 0x000fe400078e3cff */
[C---:B------:R-:W-:Y:S02]  /*7750*/  PRMT R29, R8.reuse, 0x7773, RZ ;  /* 0x00007773081d7816 */ /* 0x040fe400000000ff */
[----:B------:R-:W-:Y:S01]  /*7760*/  PRMT R31, R8, 0x7772, RZ ;  /* 0x00007772081f7816 */ /* 0x000fe200000000ff */
[----:B------:R-:W-:Y:S01]  /*7770*/  IMAD.U32 R18, R18, 0x10000, RZ ;  /* 0x0001000012127824 */ /* 0x000fe200078e00ff */
[C---:B------:R-:W-:Y:S02]  /*7780*/  PRMT R28, R8.reuse, 0x7771, RZ ;  /* 0x00007771081c7816 */ /* 0x040fe400000000ff */
[----:B------:R-:W-:-:S02]  /*7790*/  PRMT R33, R8, 0x7770, RZ ;  /* 0x0000777008217816 */ /* 0x000fc400000000ff */
[C---:B------:R-:W-:Y:S02]  /*77a0*/  PRMT R3, R11.reuse, 0x7771, RZ ;  /* 0x000077710b037816 */ /* 0x040fe400000000ff */
[----:B------:R-:W-:Y:S02]  /*77b0*/  PRMT R4, R11, 0x7770, RZ ;  /* 0x000077700b047816 */ /* 0x000fe400000000ff */
[C---:B------:R-:W-:Y:S02]  /*77c0*/  PRMT R50, R16.reuse, 0x7771, RZ ;  /* 0x0000777110327816 */ /* 0x040fe400000000ff */
[----:B------:R-:W-:Y:S02]  /*77d0*/  PRMT R48, R16, 0x7773, RZ ;  /* 0x0000777310307816 */ /* 0x000fe400000000ff */
[C---:B------:R-:W-:Y:S02]  /*77e0*/  PRMT R8, R9.reuse, 0x7771, RZ ;  /* 0x0000777109087816 */ /* 0x040fe400000000ff */
[----:B------:R-:W-:-:S02]  /*77f0*/  PRMT R26, R9, 0x7770, RZ ;  /* 0x00007770091a7816 */ /* 0x000fc400000000ff */
[----:B------:R-:W-:Y:S02]  /*7800*/  PRMT R16, R16, 0x7770, RZ ;  /* 0x0000777010107816 */ /* 0x000fe400000000ff */
[----:B------:R-:W-:Y:S02]  /*7810*/  PRMT R0, R11, 0x7773, RZ ;  /* 0x000077730b007816 */ /* 0x000fe400000000ff */
[----:B------:R-:W-:Y:S02]  /*7820*/  LOP3.LUT R7, R22, R7, RZ, 0x3c, !PT ;  /* 0x0000000716077212 */ /* 0x000fe400078e3cff */
[----:B------:R-:W-:Y:S02]  /*7830*/  LOP3.LUT R2, R53, R2, RZ, 0x3c, !PT ;  /* 0x0000000235027212 */ /* 0x000fe400078e3cff */
[C---:B------:R-:W-:Y:S01]  /*7840*/  PRMT R5, R10.reuse, 0x7773, RZ ;  /* 0x000077730a057816 */ /* 0x040fe200000000ff */
[----:B------:R-:W-:Y:S01]  /*7850*/  IMAD.U32 R7, R7, 0x10000, RZ ;  /* 0x0001000007077824 */ /* 0x000fe200078e00ff */
[----:B------:R-:W-:-:S02]  /*7860*/  PRMT R6, R10, 0x7771, RZ ;  /* 0x000077710a067816 */ /* 0x000fc400000000ff */
[----:B------:R-:W-:Y:S02]  /*7870*/  LOP3.LUT R12, R12, R31, RZ, 0x3c, !PT ;  /* 0x0000001f0c0c7212 */ /* 0x000fe400078e3cff */
[----:B------:R-:W-:Y:S02]  /*7880*/  LOP3.LUT R3, R54, R3, RZ, 0x3c, !PT ;  /* 0x0000000336037212 */ /* 0x000fe400078e3cff */
[----:B------:R-:W-:Y:S01]  /*7890*/  LOP3.LUT R4, R23, 0xff, R4, 0x48, !PT ;  /* 0x000000ff17047812 */ /* 0x000fe200078e4804 */
[----:B------:R-:W-:Y:S01]  /*78a0*/  IMAD.U32 R12, R12, 0x10000, RZ ;  /* 0x000100000c0c7824 */ /* 0x000fe200078e00ff */
[----:B------:R-:W-:Y:S02]  /*78b0*/  PRMT R10, R10, 0x7770, RZ ;  /* 0x000077700a0a7816 */ /* 0x000fe400000000ff */
[----:B------:R-:W-:Y:S02]  /*78c0*/  LOP3.LUT R8, R17, R8, RZ, 0x3c, !PT ;  /* 0x0000000811087212 */ /* 0x000fe400078e3cff */
[----:B------:R-:W-:-:S02]  /*78d0*/  LOP3.LUT R15, R15, 0xff, R26, 0x48, !PT ;  /* 0x000000ff0f0f7812 */ /* 0x000fc400078e481a */
[----:B------:R-:W-:Y:S02]  /*78e0*/  LOP3.LUT R13, R13, R61, R50, 0x96, !PT ;  /* 0x0000003d0d0d7212 */ /* 0x000fe400078e9632 */
[----:B------:R-:W-:Y:S02]  /*78f0*/  LOP3.LUT R14, R14, R63, R16, 0x96, !PT ;  /* 0x0000003f0e0e7212 */ /* 0x000fe400078e9610 */
[----:B------:R-:W-:Y:S01]  /*7900*/  LOP3.LUT R11, R51, R0, RZ, 0x3c, !PT ;  /* 0x00000000330b7212 */ /* 0x000fe200078e3cff */
[----:B------:R-:W-:Y:S01]  /*7910*/  IMAD.U32 R0, R2, 0x10000, RZ ;  /* 0x0001000002007824 */ /* 0x000fe200078e00ff */
[----:B------:R-:W-:Y:S02]  /*7920*/  PRMT R4, R3, 0x7604, R4 ;  /* 0x0000760403047816 */ /* 0x000fe40000000004 */
[----:B------:R-:W-:Y:S02]  /*7930*/  PRMT R25, R9, 0x7773, RZ ;  /* 0x0000777309197816 */ /* 0x000fe400000000ff */
[----:B------:R-:W-:-:S02]  /*7940*/  LOP3.LUT R6, R21, R6, RZ, 0x3c, !PT ;  /* 0x0000000615067212 */ /* 0x000fc400078e3cff */
[----:B------:R-:W-:Y:S02]  /*7950*/  LOP3.LUT R19, R19, 0xff, R10, 0x48, !PT ;  /* 0x000000ff13137812 */ /* 0x000fe400078e480a */
[----:B------:R-:W-:Y:S02]  /*7960*/  PRMT R8, R8, 0x7604, R15 ;  /* 0x0000760408087816 */ /* 0x000fe4000000000f */
[----:B------:R-:W-:Y:S02]  /*7970*/  LOP3.LUT R3, R18, 0xff0000, RZ, 0xc0, !PT ;  /* 0x00ff000012037812 */ /* 0x000fe400078ec0ff */
[----:B------:R-:W-:Y:S02]  /*7980*/  LOP3.LUT R13, R13, R28, RZ, 0x3c, !PT ;  /* 0x0000001c0d0d7212 */ /* 0x000fe400078e3cff */
[----:B------:R-:W-:Y:S02]  /*7990*/  LOP3.LUT R14, R14, 0xff, R33, 0x48, !PT ;  /* 0x000000ff0e0e7812 */ /* 0x000fe400078e4821 */
[----:B------:R-:W-:-:S02]  /*79a0*/  LOP3.LUT R56, R56, R5, RZ, 0x3c, !PT ;  /* 0x0000000538387212 */ /* 0x000fc400078e3cff */
[----:B------:R-:W-:Y:S02]  /*79b0*/  LOP3.LUT R9, R20, R25, RZ, 0x3c, !PT ;  /* 0x0000001914097212 */ /* 0x000fe400078e3cff */
[----:B------:R-:W-:Y:S02]  /*79c0*/  PRMT R19, R6, 0x7604, R19 ;  /* 0x0000760406137816 */ /* 0x000fe40000000013 */
[----:B------:R-:W-:Y:S01]  /*79d0*/  LOP3.LUT R2, R7, 0xff0000, RZ, 0xc0, !PT ;  /* 0x00ff000007027812 */ /* 0x000fe200078ec0ff */
[----:B------:R-:W-:Y:S01]  /*79e0*/  IMAD R7, R30, 0x1000000, R43 ;  /* 0x010000001e077824 */ /* 0x000fe200078e022b */
[----:B------:R-:W-:Y:S01]  /*79f0*/  LOP3.LUT R5, R0, 0xff0000, RZ, 0xc0, !PT ;  /* 0x00ff000000057812 */ /* 0x000fe200078ec0ff */
[----:B------:R-:W-:Y:S01]  /*7a00*/  IMAD.IADD R0, R8, 0x1, R3 ;  /* 0x0000000108007824 */ /* 0x000fe200078e0203 */
[----:B------:R-:W-:Y:S01]  /*7a10*/  LOP3.LUT R16, R72, R59, R48, 0x96, !PT ;  /* 0x0000003b48107212 */ /* 0x000fe200078e9630 */
[----:B------:R-:W-:Y:S01]  /*7a20*/  IMAD.IADD R19, R19, 0x1, R2 ;  /* 0x0000000113137824 */ /* 0x000fe200078e0202 */
[----:B------:R-:W-:Y:S01]  /*7a30*/  PRMT R13, R13, 0x7604, R14 ;  /* 0x000076040d0d7816 */ /* 0x000fe2000000000e */
[----:B------:R-:W-:Y:S01]  /*7a40*/  IMAD R9, R9, 0x1000000, R0 ;  /* 0x0100000009097824 */ /* 0x000fe200078e0200 */
[----:B------:R-:W-:Y:S01]  /*7a50*/  LOP3.LUT R12, R12, 0xff0000, RZ, 0xc0, !PT ;  /* 0x00ff00000c0c7812 */ /* 0x000fe200078ec0ff */
[----:B------:R-:W-:Y:S01]  /*7a60*/  IMAD.IADD R2, R4, 0x1, R5 ;  /* 0x0000000104027824 */ /* 0x000fe200078e0205 */
[----:B------:R-:W-:Y:S01]  /*7a70*/  LOP3.LUT R16, R16, R29, RZ, 0x3c, !PT ;  /* 0x0000001d10107212 */ /* 0x000fe200078e3cff */
[----:B------:R-:W-:Y:S01]  /*7a80*/  IMAD.IADD R4, R37, 0x1, R36 ;  /* 0x0000000125047824 */ /* 0x000fe200078e0224 */
[----:B------:R-:W-:Y:S01]  /*7a90*/  PRMT R6, R39, 0x7604, R24 ;  /* 0x0000760427067816 */ /* 0x000fe20000000018 */
[----:B------:R-:W-:Y:S01]  /*7aa0*/  IMAD.IADD R13, R13, 0x1, R12 ;  /* 0x000000010d0d7824 */ /* 0x000fe200078e020c */
[----:B------:R-:W-:Y:S01]  /*7ab0*/  LOP3.LUT R0, R34, 0x1c, RZ, 0xc0, !PT ;  /* 0x0000001c22007812 */ /* 0x000fe200078ec0ff */
[----:B------:R-:W-:-:S02]  /*7ac0*/  IMAD.IADD R5, R40, 0x1, R41 ;  /* 0x0000000128057824 */ /* 0x000fc400078e0229 */
[----:B------:R-:W-:Y:S02]  /*7ad0*/  IMAD.IADD R6, R6, 0x1, R35 ;  /* 0x0000000106067824 */ /* 0x000fe400078e0223 */
[----:B------:R-:W-:Y:S02]  /*7ae0*/  IMAD R8, R16, 0x1000000, R13 ;  /* 0x0100000010087824 */ /* 0x000fe400078e020d */
[----:B------:R-:W-:Y:S01]  /*7af0*/  IMAD R10, R56, 0x1000000, R19 ;  /* 0x01000000380a7824 */ /* 0x000fe200078e0213 */
[----:B------:R1:W-:Y:S01]  /*7b00*/  STL.128 [R1], R4 ;  /* 0x0000000401007387 */ /* 0x0003e20000100c00 */
[----:B------:R-:W-:Y:S01]  /*7b10*/  IMAD R11, R11, 0x1000000, R2 ;  /* 0x010000000b0b7824 */ /* 0x000fe200078e0202 */
[----:B------:R-:W-:Y:S01]  /*7b20*/  LOP3.LUT R2, R38, 0x1c, RZ, 0xc0, !PT ;  /* 0x0000001c26027812 */ /* 0x000fe200078ec0ff */
[----:B------:R-:W-:-:S03]  /*7b30*/  IMAD.IADD R17, R1, 0x1, R0 ;  /* 0x0000000101117824 */ /* 0x000fc600078e0200 */
[----:B------:R2:W-:Y:S01]  /*7b40*/  STL.128 [R1+0x10], R8 ;  /* 0x0000100801007387 */ /* 0x0005e20000100c00 */
[----:B------:R-:W-:-:S03]  /*7b50*/  IMAD.IADD R15, R1, 0x1, R2 ;  /* 0x00000001010f7824 */ /* 0x000fc600078e0202 */
[----:B------:R-:W3:Y:S04]  /*7b60*/  LDL R13, [R17] ;  /* 0x00000000110d7983 */ /* 0x000ee80000100800 */
[----:B------:R-:W4:Y:S01]  /*7b70*/  LDL R3, [R15] ;  /* 0x000000000f037983 */ /* 0x000f220000100800 */
[----:B---3--:R-:W-:-:S05]  /*7b80*/  IMAD R0, R13, -0x61c88647, R6 ;  /* 0x9e3779b90d007824 */ /* 0x008fca00078e0206 */
[----:B----4-:R-:W-:Y:S01]  /*7b90*/  ISETP.GT.U32.AND P0, PT, R3, R0, PT ;  /* 0x000000000300720c */ /* 0x010fe20003f04070 */
[----:B------:R-:W-:-:S12]  /*7ba0*/  STL [R15], R0 ;  /* 0x000000000f007387 */ /* 0x000fd80000100800 */
[C---:B------:R-:W-:Y:S02]  /*7bb0*/  @P0 SHF.R.W.U32 R2, R3.reuse, R24, R3 ;  /* 0x0000001803020219 */ /* 0x040fe40000001e03 */
[----:B------:R-:W-:-:S05]  /*7bc0*/  @!P0 LOP3.LUT R2, R3, R6, RZ, 0x3c, !PT ;  /* 0x0000000603028212 */ /* 0x000fca00078e3cff */
[----:B------:R3:W-:Y:S04]  /*7bd0*/  STL [R17], R2 ;  /* 0x0000000211007387 */ /* 0x0007e80000100800 */
[----:B-1----:R-:W4:Y:S04]  /*7be0*/  LDL.64 R4, [R1] ;  /* 0x0000000001047983 */ /* 0x002f280000100a00 */
[----:B------:R-:W5:Y:S01]  /*7bf0*/  LDL R3, [R15] ;  /* 0x000000000f037983 */ /* 0x000f620000100800 */
[----:B----4-:R-:W-:Y:S02]  /*7c00*/  IMAD.SHL.U32 R5, R5, 0x4, RZ ;  /* 0x0000000405057824 */ /* 0x010fe400078e00ff */
[----:B------:R-:W-:-:S03]  /*7c10*/  IMAD.SHL.U32 R4, R4, 0x4, RZ ;  /* 0x0000000404047824 */ /* 0x000fc600078e00ff */
[----:B------:R-:W-:Y:S01]  /*7c20*/  LOP3.LUT R6, R5, 0x1c, RZ, 0xc0, !PT ;  /* 0x0000001c05067812 */ /* 0x000fe200078ec0ff */
[----:B-----5:R-:W-:Y:S01]  /*7c30*/  IMAD.IADD R5, R3, 0x1, R2 ;  /* 0x0000000103057824 */ /* 0x020fe200078e0202 */
[----:B------:R-:W-:-:S03]  /*7c40*/  LOP3.LUT R4, R4, 0x1c, RZ, 0xc0, !PT ;  /* 0x0000001c04047812 */ /* 0x000fc600078ec0ff */
[C---:B--2---:R-:W-:Y:S01]  /*7c50*/  IMAD.IADD R9, R1.reuse, 0x1, R6 ;  /* 0x0000000101097824 */ /* 0x044fe200078e0206 */
[----:B------:R1:W-:Y:S01]  /*7c60*/  STL [R1+0x8], R5 ;  /* 0x0000080501007387 */ /* 0x0003e20000100800 */
[----:B------:R-:W-:-:S03]  /*7c70*/  IMAD.IADD R8, R1, 0x1, R4 ;  /* 0x0000000101087824 */ /* 0x000fc600078e0204 */
[----:B---3--:R-:W2:Y:S04]  /*7c80*/  LDL R2, [R9] ;  /* 0x0000000009027983 */ /* 0x008ea80000100800 */
[----:B------:R-:W3:Y:S01]  /*7c90*/  LDL R0, [R8] ;  /* 0x0000000008007983 */ /* 0x000ee20000100800 */
[----:B--2---:R-:W-:-:S05]  /*7ca0*/  IMAD R3, R2, -0x61c88647, R5 ;  /* 0x9e3779b902037824 */ /* 0x004fca00078e0205 */
[----:B---3--:R-:W-:Y:S01]  /*7cb0*/  ISETP.GT.U32.AND P0, PT, R0, R3, PT ;  /* 0x000000030000720c */ /* 0x008fe20003f04070 */
[----:B------:R-:W-:-:S12]  /*7cc0*/  STL [R8], R3 ;  /* 0x0000000308007387 */ /* 0x000fd80000100800 */
[CC--:B------:R-:W-:Y:S02]  /*7cd0*/  @!P0 LOP3.LUT R2, R0.reuse, R5.reuse, RZ, 0x3c, !PT ;  /* 0x0000000500028212 */ /* 0x0c0fe400078e3cff */
[----:B------:R-:W-:-:S05]  /*7ce0*/  @P0 SHF.R.W.U32 R2, R0, R5, R0 ;  /* 0x0000000500020219 */ /* 0x000fca0000001e00 */
[----:B------:R2:W-:Y:S04]  /*7cf0*/  STL [R9], R2 ;  /* 0x0000000209007387 */ /* 0x0005e80000100800 */
[----:B------:R-:W3:Y:S04]  /*7d00*/  LDL.64 R6, [R1] ;  /* 0x0000000001067983 */ /* 0x000ee80000100a00 */
[----:B-1----:R-:W4:Y:S01]  /*7d10*/  LDL R5, [R8] ;  /* 0x0000000008057983 */ /* 0x002f220000100800 */
[----:B---3--:R-:W-:Y:S02]  /*7d20*/  IMAD.SHL.U32 R4, R7, 0x4, RZ ;  /* 0x0000000407047824 */ /* 0x008fe400078e00ff */
[----:B------:R-:W-:-:S02]  /*7d30*/  IMAD.SHL.U32 R0, R6, 0x4, RZ ;  /* 0x0000000406007824 */ /* 0x000fc400078e00ff */
[----:B----4-:R-:W-:Y:S01]  /*7d40*/  IMAD.IADD R5, R5, 0x1, R2 ;  /* 0x0000000105057824 */ /* 0x010fe200078e0202 */
[----:B------:R-:W-:Y:S02]  /*7d50*/  LOP3.LUT R4, R4, 0x1c, RZ, 0xc0, !PT ;  /* 0x0000001c04047812 */ /* 0x000fe400078ec0ff */
[----:B------:R-:W-:Y:S02]  /*7d60*/  LOP3.LUT R0, R0, 0x1c, RZ, 0xc0, !PT ;  /* 0x0000001c00007812 */ /* 0x000fe400078ec0ff */
[----:B------:R1:W-:Y:S01]  /*7d70*/  STL [R1+0x8], R5 ;  /* 0x0000080501007387 */ /* 0x0003e20000100800 */
[C---:B------:R-:W-:Y:S02]  /*7d80*/  IMAD.IADD R7, R1.reuse, 0x1, R4 ;  /* 0x0000000101077824 */ /* 0x040fe400078e0204 */
[----:B------:R-:W-:-:S03]  /*7d90*/  IMAD.IADD R6, R1, 0x1, R0 ;  /* 0x0000000101067824 */ /* 0x000fc600078e0200 */
[----:B--2---:R-:W2:Y:S04]  /*7da0*/  LDL R2, [R7] ;  /* 0x0000000007027983 */ /* 0x004ea80000100800 */
        /* <DEDUP_REMOVED lines=1101> */
[----:B------:R2:W-:-:S12]  /*c280*/  STL [R8], R3 ;  /* 0x0000000308007387 */ /* 0x0005d80000100800 */
[CC--:B------:R-:W-:Y:S02]  /*c290*/  @!P0 LOP3.LUT R2, R0.reuse, R11.reuse, RZ, 0x3c, !PT ;  /* 0x0000000b00028212 */ /* 0x0c0fe400078e3cff */
[----:B------:R-:W-:Y:S02]  /*c2a0*/  @P0 SHF.R.W.U32 R2, R0, R11, R0 ;  /* 0x0000000b00020219 */ /* 0x000fe40000001e00 */
[----:B-1----:R-:W1:Y:S03]  /*c2b0*/  LDC.64 R10, c[0x3][0x28] ;  /* 0x00c00a00ff0a7b82 */ /* 0x002e660000000a00 */
[----:B------:R2:W-:Y:S04]  /*c2c0*/  STL [R9], R2 ;  /* 0x0000000209007387 */ /* 0x0005e80000100800 */
[----:B------:R-:W3:Y:S04]  /*c2d0*/  LDL R5, [R8] ;  /* 0x0000000008057983 */ /* 0x000ee80000100800 */
[----:B------:R-:W4:Y:S04]  /*c2e0*/  LDL.128 R12, [R1+0x10] ;  /* 0x00001000010c7983 */ /* 0x000f280000100c00 */
[----:B------:R-:W5:Y:S04]  /*c2f0*/  LDL.64 R6, [R1] ;  /* 0x0000000001067983 */ /* 0x000f680000100a00 */
[----:B------:R-:W2:Y:S01]  /*c300*/  LDL R4, [R1+0xc] ;  /* 0x00000c0001047983 */ /* 0x000ea20000100800 */
[----:B------:R-:W2:Y:S01]  /*c310*/  LDC.U8 R31, c[0x3][0x21] ;  /* 0x00c00840ff1f7b82 */ /* 0x000ea20000000000 */
[----:B0-----:R-:W-:Y:S01]  /*c320*/  LOP3.LUT R29, R124, 0xff, RZ, 0xc0, !PT ;  /* 0x000000ff7c1d7812 */ /* 0x001fe200078ec0ff */
[----:B------:R-:W-:Y:S01]  /*c330*/  VIADD R43, R1, 0x40 ;  /* 0x00000040012b7836 */ /* 0x000fe20000000000 */
[----:B------:R-:W-:Y:S01]  /*c340*/  LOP3.LUT R125, R125, 0xff, RZ, 0xc0, !PT ;  /* 0x000000ff7d7d7812 */ /* 0x000fe200078ec0ff */
[----:B------:R-:W-:Y:S01]  /*c350*/  UMOV UR4, URZ ;  /* 0x000000ff00047c82 */ /* 0x000fe20008000000 */
[----:B-1----:R-:W-:-:S02]  /*c360*/  LOP3.LUT R124, R10, 0xff, RZ, 0xc0, !PT ;  /* 0x000000ff0a7c7812 */ /* 0x002fc400078ec0ff */
[----:B------:R-:W-:Y:S01]  /*c370*/  LOP3.LUT R30, R11, 0xff, RZ, 0xc0, !PT ;  /* 0x000000ff0b1e7812 */ /* 0x000fe200078ec0ff */
[----:B------:R-:W0:Y:S08]  /*c380*/  LDC.U8 R32, c[0x3][0x22] ;  /* 0x00c00880ff207b82 */ /* 0x000e300000000000 */
[----:B------:R-:W1:Y:S08]  /*c390*/  LDC.U8 R33, c[0x3][0x23] ;  /* 0x00c008c0ff217b82 */ /* 0x000e700000000000 */
[----:B------:R-:W0:Y:S08]  /*c3a0*/  LDC.U8 R34, c[0x3][0x25] ;  /* 0x00c00940ff227b82 */ /* 0x000e300000000000 */
[----:B------:R-:W0:Y:S08]  /*c3b0*/  LDC.U8 R35, c[0x3][0x26] ;  /* 0x00c00980ff237b82 */ /* 0x000e300000000000 */
[----:B------:R-:W0:Y:S08]  /*c3c0*/  LDC.U8 R36, c[0x3][0x27] ;  /* 0x00c009c0ff247b82 */ /* 0x000e300000000000 */
[----:B------:R-:W0:Y:S08]  /*c3d0*/  LDC.U8 R37, c[0x3][0x29] ;  /* 0x00c00a40ff257b82 */ /* 0x000e300000000000 */
[----:B------:R-:W0:Y:S08]  /*c3e0*/  LDC.U8 R38, c[0x3][0x2a] ;  /* 0x00c00a80ff267b82 */ /* 0x000e300000000000 */
[----:B------:R-:W0:Y:S08]  /*c3f0*/  LDC.U8 R39, c[0x3][0x2b] ;  /* 0x00c00ac0ff277b82 */ /* 0x000e300000000000 */
[----:B------:R-:W0:Y:S08]  /*c400*/  LDC.U8 R40, c[0x3][0x2d] ;  /* 0x00c00b40ff287b82 */ /* 0x000e300000000000 */
[----:B------:R-:W0:Y:S08]  /*c410*/  LDC.U8 R41, c[0x3][0x2e] ;  /* 0x00c00b80ff297b82 */ /* 0x000e300000000000 */
[----:B------:R-:W0:Y:S01]  /*c420*/  LDC.U8 R42, c[0x3][0x2f] ;  /* 0x00c00bc0ff2a7b82 */ /* 0x000e220000000000 */
[----:B---3--:R-:W-:Y:S01]  /*c430*/  IMAD.IADD R0, R5, 0x1, R2 ;  /* 0x0000000105007824 */ /* 0x008fe200078e0202 */
[----:B----4-:R-:W-:-:S04]  /*c440*/  PRMT R46, R13, 0x7770, RZ ;  /* 0x000077700d2e7816 */ /* 0x010fc800000000ff */
[----:B------:R3:W-:Y:S01]  /*c450*/  STL [R1+0x8], R0 ;  /* 0x0000080001007387 */ /* 0x0007e20000100800 */
[C---:B------:R-:W-:Y:S02]  /*c460*/  PRMT R47, R13.reuse, 0x7771, RZ ;  /* 0x000077710d2f7816 */ /* 0x040fe400000000ff */
[----:B------:R-:W-:Y:S02]  /*c470*/  PRMT R48, R13, 0x7772, RZ ;  /* 0x000077720d307816 */ /* 0x000fe400000000ff */
[C---:B------:R-:W-:Y:S02]  /*c480*/  PRMT R50, R14.reuse, 0x7770, RZ ;  /* 0x000077700e327816 */ /* 0x040fe400000000ff */
[C---:B------:R-:W-:Y:S02]  /*c490*/  PRMT R51, R14.reuse, 0x7771, RZ ;  /* 0x000077710e337816 */ /* 0x040fe400000000ff */
[----:B------:R-:W-:Y:S02]  /*c4a0*/  PRMT R52, R14, 0x7772, RZ ;  /* 0x000077720e347816 */ /* 0x000fe400000000ff */
[----:B------:R-:W-:-:S02]  /*c4b0*/  PRMT R54, R15, 0x7770, RZ ;  /* 0x000077700f367816 */ /* 0x000fc400000000ff */
[C---:B------:R-:W-:Y:S02]  /*c4c0*/  PRMT R55, R15.reuse, 0x7771, RZ ;  /* 0x000077710f377816 */ /* 0x040fe400000000ff */
[----:B------:R-:W-:Y:S02]  /*c4d0*/  PRMT R56, R15, 0x7772, RZ ;  /* 0x000077720f387816 */ /* 0x000fe400000000ff */
[C---:B-----5:R-:W-:Y:S02]  /*c4e0*/  PRMT R123, R6.reuse, 0x7770, RZ ;  /* 0x00007770067b7816 */ /* 0x060fe400000000ff */
[C---:B------:R-:W-:Y:S02]  /*c4f0*/  PRMT R122, R6.reuse, 0x7771, RZ ;  /* 0x00007771067a7816 */ /* 0x040fe400000000ff */
[----:B------:R-:W-:Y:S02]  /*c500*/  PRMT R121, R6, 0x7772, RZ ;  /* 0x0000777206797816 */ /* 0x000fe400000000ff */
[----:B------:R-:W-:-:S02]  /*c510*/  PRMT R119, R7, 0x7770, RZ ;  /* 0x0000777007777816 */ /* 0x000fc400000000ff */
[C---:B------:R-:W-:Y:S02]  /*c520*/  PRMT R118, R7.reuse, 0x7771, RZ ;  /* 0x0000777107767816 */ /* 0x040fe400000000ff */
[----:B------:R-:W-:Y:S02]  /*c530*/  PRMT R117, R7, 0x7772, RZ ;  /* 0x0000777207757816 */ /* 0x000fe400000000ff */
[C---:B--2---:R-:W-:Y:S02]  /*c540*/  PRMT R111, R4.reuse, 0x7770, RZ ;  /* 0x00007770046f7816 */ /* 0x044fe400000000ff */
[C---:B------:R-:W-:Y:S02]  /*c550*/  PRMT R110, R4.reuse, 0x7771, RZ ;  /* 0x00007771046e7816 */ /* 0x040fe400000000ff */
[----:B------:R-:W-:Y:S02]  /*c560*/  PRMT R109, R4, 0x7772, RZ ;  /* 0x00007772046d7816 */ /* 0x000fe400000000ff */
[----:B------:R-:W-:-:S02]  /*c570*/  PRMT R13, R13, 0x7773, RZ ;  /* 0x000077730d0d7816 */ /* 0x000fc400000000ff */
[----:B------:R-:W-:Y:S02]  /*c580*/  PRMT R14, R14, 0x7773, RZ ;  /* 0x000077730e0e7816 */ /* 0x000fe400000000ff */
[----:B------:R-:W-:Y:S02]  /*c590*/  PRMT R15, R15, 0x7773, RZ ;  /* 0x000077730f0f7816 */ /* 0x000fe400000000ff */
[----:B------:R-:W-:Y:S02]  /*c5a0*/  PRMT R6, R6, 0x7773, RZ ;  /* 0x0000777306067816 */ /* 0x000fe400000000ff */
[----:B------:R-:W-:Y:S02]  /*c5b0*/  PRMT R7, R7, 0x7773, RZ ;  /* 0x0000777307077816 */ /* 0x000fe400000000ff */
[----:B------:R-:W-:Y:S02]  /*c5c0*/  PRMT R4, R4, 0x7773, RZ ;  /* 0x0000777304047816 */ /* 0x000fe400000000ff */
[----:B------:R-:W-:-:S02]  /*c5d0*/  PRMT R107, R12, 0x7770, RZ ;  /* 0x000077700c6b7816 */ /* 0x000fc400000000ff */
[C---:B------:R-:W-:Y:S02]  /*c5e0*/  PRMT R106, R12.reuse, 0x7771, RZ ;  /* 0x000077710c6a7816 */ /* 0x040fe400000000ff */
[C---:B------:R-:W-:Y:S02]  /*c5f0*/  PRMT R44, R12.reuse, 0x7772, RZ ;  /* 0x000077720c2c7816 */ /* 0x040fe400000000ff */
[----:B------:R-:W-:Y:S02]  /*c600*/  PRMT R45, R12, 0x7773, RZ ;  /* 0x000077730c2d7816 */ /* 0x000fe400000000ff */
[--C-:B------:R-:W-:Y:S02]  /*c610*/  SHF.R.U32.HI R112, RZ, 0x18, R0.reuse ;  /* 0x00000018ff707819 */ /* 0x100fe40000011600 */
[----:B------:R-:W-:Y:S02]  /*c620*/  SHF.R.U32.HI R114, RZ, 0x8, R0 ;  /* 0x00000008ff727819 */ /* 0x000fe40000011600 */
[----:B------:R-:W-:-:S02]  /*c630*/  PRMT R115, R0, 0x7610, R115 ;  /* 0x0000761000737816 */ /* 0x000fc40000000073 */
[----:B------:R-:W-:Y:S02]  /*c640*/  PRMT R113, R0, 0x7632, R113 ;  /* 0x0000763200717816 */ /* 0x000fe40000000071 */
[----:B------:R-:W-:Y:S02]  /*c650*/  PRMT R120, R6, 0x7610, R120 ;  /* 0x0000761006787816 */ /* 0x000fe40000000078 */
[----:B------:R-:W-:Y:S02]  /*c660*/  PRMT R116, R7, 0x7610, R116 ;  /* 0x0000761007747816 */ /* 0x000fe40000000074 */
[----:B------:R-:W-:Y:S02]  /*c670*/  PRMT R108, R4, 0x7610, R108 ;  /* 0x00007610046c7816 */ /* 0x000fe4000000006c */
[----:B------:R-:W-:Y:S02]  /*c680*/  PRMT R49, R13, 0x7610, R49 ;  /* 0x000076100d317816 */ /* 0x000fe40000000031 */
[----:B------:R-:W-:-:S02]  /*c690*/  PRMT R53, R14, 0x7610, R53 ;  /* 0x000076100e357816 */ /* 0x000fc40000000035 */
[----:B01-3--:R-:W-:-:S07]  /*c6a0*/  PRMT R57, R15, 0x7610, R57 ;  /* 0x000076100f397816 */ /* 0x00bfce0000000039 */
.L_x_50:
[----:B------:R-:W-:Y:S01]  /*c6b0*/  LOP3.LUT R17, R117, 0xffff, RZ, 0xc0, !PT ;  /* 0x0000ffff75117812 */ /* 0x000fe200078ec0ff */
[----:B0-----:R-:W0:Y:S01]  /*c6c0*/  LDCU.64 UR8, c[0x0][0x398] ;  /* 0x00007300ff0877ac */ /* 0x001e220008000a00 */
[----:B------:R-:W-:Y:S02]  /*c6d0*/  LOP3.LUT R9, R116, 0xffff, RZ, 0xc0, !PT ;  /* 0x0000ffff74097812 */ /* 0x000fe400078ec0ff */
[----:B------:R-:W-:Y:S01]  /*c6e0*/  LOP3.LUT R8, R120, 0xffff, RZ, 0xc0, !PT ;  /* 0x0000ffff78087812 */ /* 0x000fe200078ec0ff */
[----:B------:R-:W-:Y:S01]  /*c6f0*/  IMAD.U32 R0, R17, 0x10000, RZ ;  /* 0x0001000011007824 */ /* 0x000fe200078e00ff */
[----:B------:R-:W-:Y:S02]  /*c700*/  PRMT R3, R118, 0x7104, RZ ;  /* 0x0000710476037816 */ /* 0x000fe400000000ff */
[----:B------:R-:W-:Y:S01]  /*c710*/  LOP3.LUT R6, R122, 0xff, RZ, 0xc0, !PT ;  /* 0x000000ff7a067812 */ /* 0x000fe200078ec0ff */
[----:B------:R-:W-:Y:S01]  /*c720*/  IMAD.U32 R12, R44, 0x10000, RZ ;  /* 0x000100002c0c7824 */ /* 0x000fe200078e00ff */
[----:B------:R-:W-:Y:S01]  /*c730*/  LOP3.LUT R10, R0, 0xff0000, RZ, 0xc0, !PT ;  /* 0x00ff0000000a7812 */ /* 0x000fe200078ec0ff */
[----:B------:R-:W1:Y:S01]  /*c740*/  LDCU.128 UR12, c[0x3][0x10] ;  /* 0x00c00200ff0c77ac */ /* 0x000e620008000c00 */
[----:B------:R-:W-:Y:S01]  /*c750*/  LOP3.LUT R0, R121, 0xffff, RZ, 0xc0, !PT ;  /* 0x0000ffff79007812 */ /* 0x000fe200078ec0ff */
[----:B------:R-:W-:Y:S01]  /*c760*/  IMAD.WIDE.U32 R6, R6, 0x100, RZ ;  /* 0x0000010006067825 */ /* 0x000fe200078e00ff */
[----:B------:R-:W-:-:S02]  /*c770*/  PRMT R10, R10, 0x4210, R9 ;  /* 0x000042100a0a7816 */ /* 0x000fc40000000009 */
[----:B------:R-:W-:Y:S02]  /*c780*/  LOP3.LUT R2, R8, 0xff, RZ, 0xc0, !PT ;  /* 0x000000ff08027812 */ /* 0x000fe400078ec0ff */
[----:B------:R-:W-:Y:S02]  /*c790*/  LOP3.LUT R4, R0, 0xff, RZ, 0xc0, !PT ;  /* 0x000000ff00047812 */ /* 0x000fe400078ec0ff */
[----:B------:R-:W-:Y:S01]  /*c7a0*/  LOP3.LUT R10, R10, 0xff00, R3, 0xf8, !PT ;  /* 0x0000ff000a0a7812 */ /* 0x000fe200078ef803 */
[----:B------:R-:W-:-:S03]  /*c7b0*/  IMAD.WIDE.U32 R2, R2, 0x1000000, RZ ;  /* 0x0100000002027825 */ /* 0x000fc600078e00ff */
[----:B------:R-:W-:Y:S01]  /*c7c0*/  LOP3.LUT R11, R10, 0xff, R119, 0xf8, !PT ;  /* 0x000000ff0a0b7812 */ /* 0x000fe200078ef877 */
[----:B------:R-:W-:-:S05]  /*c7d0*/  IMAD.WIDE.U32 R4, R4, 0x10000, RZ ;  /* 0x0001000004047825 */ /* 0x000fca00078e00ff */
[----:B------:R-:W-:Y:S02]  /*c7e0*/  LOP3.LUT R5, R11, R3, R5, 0xfe, !PT ;  /* 0x000000030b057212 */ /* 0x000fe400078efe05 */
[----:B------:R-:W-:Y:S02]  /*c7f0*/  LOP3.LUT R3, R6, 0xff, R123, 0xf8, !PT ;  /* 0x000000ff06037812 */ /* 0x000fe400078ef87b */
[----:B------:R-:W-:Y:S02]  /*c800*/  LOP3.LUT R6, R7, R5, RZ, 0xfc, !PT ;  /* 0x0000000507067212 */ /* 0x000fe400078efcff */
[----:B------:R-:W-:-:S03]  /*c810*/  LOP3.LUT R4, R3, R2, R4, 0xfe, !PT ;  /* 0x0000000203047212 */ /* 0x000fc600078efe04 */
[----:B------:R-:W-:Y:S02]  /*c820*/  IMAD R5, R6, 0x7f4a7c15, RZ ;  /* 0x7f4a7c1506057824 */ /* 0x000fe400078e02ff */
[----:B------:R-:W-:-:S04]  /*c830*/  IMAD.WIDE.U32 R2, R4, 0x7f4a7c15, RZ ;  /* 0x7f4a7c1504027825 */ /* 0x000fc800078e00ff */
[----:B------:R-:W-:Y:S01]  /*c840*/  IMAD R5, R4, -0x61c88647, R5 ;  /* 0x9e3779b904057824 */ /* 0x000fe200078e0205 */
[----:B------:R-:W-:-:S03]  /*c850*/  LOP3.LUT R2, R2, R11, RZ, 0x3c, !PT ;  /* 0x0000000b02027212 */ /* 0x000fc600078e3cff */
[----:B------:R-:W-:-:S05]  /*c860*/  IMAD.IADD R3, R3, 0x1, R5 ;  /* 0x0000000103037824 */ /* 0x000fca00078e0205 */
[--C-:B------:R-:W-:Y:S02]  /*c870*/  SHF.R.U32.HI R13, RZ, 0x6, R3.reuse ;  /* 0x00000006ff0d7819 */ /* 0x100fe40000011603 */
[----:B------:R-:W-:-:S03]  /*c880*/  SHF.R.U64 R11, R2, 0x6, R3 ;  /* 0x00000006020b7819 */ /* 0x000fc60000001203 */
[----:B------:R-:W-:-:S04]  /*c890*/  IMAD.WIDE.U32 R4, R13, 0x4001, RZ ;  /* 0x000040010d047825 */ /* 0x000fc800078e00ff */
[----:B------:R-:W-:-:S04]  /*c8a0*/  IMAD.WIDE.U32 R6, P0, R11, 0x4000010, R4 ;  /* 0x040000100b067825 */ /* 0x000fc80007800004 */
[----:B------:R-:W-:-:S04]  /*c8b0*/  IMAD.WIDE.U32 R4, R11, 0x4001, RZ ;  /* 0x000040010b047825 */ /* 0x000fc800078e00ff */
[----:B------:R-:W-:Y:S01]  /*c8c0*/  IMAD.X R11, RZ, RZ, RZ, P0 ;  /* 0x000000ffff0b7224 */ /* 0x000fe200000e06ff */
[----:B------:R-:W-:Y:S01]  /*c8d0*/  IADD3 RZ, P0, PT, R5, R6, RZ ;  /* 0x0000000605ff7210 */ /* 0x000fe20007f1e0ff */
[----:B------:R-:W-:-:S04]  /*c8e0*/  IMAD.MOV.U32 R10, RZ, RZ, R7 ;  /* 0x000000ffff0a7224 */ /* 0x000fc800078e0007 */
[----:B------:R-:W-:-:S05]  /*c8f0*/  IMAD.WIDE.U32.X R4, R13, 0x4000010, R10, P0 ;  /* 0x040000100d047825 */ /* 0x000fca00000e040a */
[--C-:B------:R-:W-:Y:S02]  /*c900*/  SHF.R.U64 R7, R4, 0x10, R5.reuse ;  /* 0x0000001004077819 */ /* 0x100fe40000001205 */
[----:B------:R-:W-:-:S03]  /*c910*/  SHF.R.U32.HI R4, RZ, 0x10, R5 ;  /* 0x00000010ff047819 */ /* 0x000fc60000011605 */
[----:B------:R-:W-:-:S04]  /*c920*/  IMAD.WIDE.U32 R2, R7, -0xfffffc0, R2 ;  /* 0xf000004007027825 */ /* 0x000fc800078e0002 */
[----:B------:R-:W-:Y:S01]  /*c930*/  IMAD R4, R4, -0xfffffc0, RZ ;  /* 0xf000004004047824 */ /* 0x000fe200078e02ff */
[----:B0-----:R-:W-:-:S04]  /*c940*/  IADD3 R2, P0, PT, R2, UR8, RZ ;  /* 0x0000000802027c10 */ /* 0x001fc8000ff1e0ff */
[----:B------:R-:W-:-:S04]  /*c950*/  IADD3 R3, PT, PT, R3, -R7, R4 ;  /* 0x8000000703037210 */ /* 0x000fc80007ffe004 */
[----:B------:R-:W-:Y:S01]  /*c960*/  IADD3.X R3, PT, PT, R3, UR9, RZ, P0, !PT ;  /* 0x0000000903037c10 */ /* 0x000fe200087fe4ff */
[----:B------:R-:W-:Y:S01]  /*c970*/  IMAD.U32 R4, R113, 0x10000, RZ ;  /* 0x0001000071047824 */ /* 0x000fe200078e00ff */
[----:B------:R-:W-:Y:S01]  /*c980*/  LOP3.LUT R5, R115, 0xff, RZ, 0xc0, !PT ;  /* 0x000000ff73057812 */ /* 0x000fe200078ec0ff */
[----:B------:R-:W-:Y:S01]  /*c990*/  IMAD.U32 R6, R109, 0x10000, RZ ;  /* 0x000100006d067824 */ /* 0x000fe200078e00ff */
[----:B------:R-:W-:Y:S01]  /*c9a0*/  LOP3.LUT R7, R111, 0xff, RZ, 0xc0, !PT ;  /* 0x000000ff6f077812 */ /* 0x000fe200078ec0ff */
[----:B------:R-:W2:Y:S01]  /*c9b0*/  LDG.E.U8 R14, desc[UR6][R2.64] ;  /* 0x00000006020e7981 */ /* 0x000ea2000c1e1100 */
[----:B------:R-:W-:Y:S01]  /*c9c0*/  LOP3.LUT R11, R119, 0xff, RZ, 0xc0, !PT ;  /* 0x000000ff770b7812 */ /* 0x000fe200078ec0ff */
[----:B------:R-:W-:Y:S01]  /*c9d0*/  IMAD.U32 R13, R48, 0x10000, RZ ;  /* 0x00010000300d7824 */ /* 0x000fe200078e00ff */
[----:B------:R-:W-:Y:S01]  /*c9e0*/  LOP3.LUT R16, R46, 0xff, RZ, 0xc0, !PT ;  /* 0x000000ff2e107812 */ /* 0x000fe200078ec0ff */
[----:B------:R-:W2:Y:S01]  /*c9f0*/  LDG.E.U8 R15, desc[UR6][R2.64+0x1] ;  /* 0x00000106020f7981 */ /* 0x000ea2000c1e1100 */
[----:B------:R-:W-:Y:S01]  /*ca00*/  PRMT R5, R114, 0x7604, R5 ;  /* 0x0000760472057816 */ /* 0x000fe20000000005 */
[----:B------:R-:W0:Y:S01]  /*ca10*/  LDCU.128 UR8, c[0x3][URZ] ;  /* 0x00c00000ff0877ac */ /* 0x000e220008000c00 */
[----:B------:R-:W-:Y:S01]  /*ca20*/  LOP3.LUT R4, R4, 0xff0000, RZ, 0xc0, !PT ;  /* 0x00ff000004047812 */ /* 0x000fe200078ec0ff */
[----:B------:R-:W3:Y:S01]  /*ca30*/  LDG.E.U8 R95, desc[UR6][R2.64+0x4] ;  /* 0x00000406025f7981 */ /* 0x000ee2000c1e1100 */
[----:B------:R-:W-:-:S02]  /*ca40*/  PRMT R7, R110, 0x7604, R7 ;  /* 0x000076046e077816 */ /* 0x000fc40000000007 */
[----:B------:R-:W-:Y:S01]  /*ca50*/  LOP3.LUT R6, R6, 0xff0000, RZ, 0xc0, !PT ;  /* 0x00ff000006067812 */ /* 0x000fe200078ec0ff */
[----:B------:R-:W3:Y:S01]  /*ca60*/  LDG.E.U8 R96, desc[UR6][R2.64+0x5] ;  /* 0x0000050602607981 */ /* 0x000ee2000c1e1100 */
[----:B------:R-:W-:Y:S01]  /*ca70*/  IMAD.IADD R28, R5, 0x1, R4 ;  /* 0x00000001051c7824 */ /* 0x000fe200078e0204 */
[----:B------:R-:W-:Y:S01]  /*ca80*/  LOP3.LUT R5, R107, 0xff, RZ, 0xc0, !PT ;  /* 0x000000ff6b057812 */ /* 0x000fe200078ec0ff */
[----:B------:R-:W-:Y:S01]  /*ca90*/  IMAD.U32 R4, R0, 0x10000, RZ ;  /* 0x0001000000047824 */ /* 0x000fe200078e00ff */
[----:B------:R-:W4:Y:S01]  /*caa0*/  LDG.E.U8 R97, desc[UR6][R2.64+0x8] ;  /* 0x0000080602617981 */ /* 0x000f22000c1e1100 */
[----:B------:R-:W-:Y:S01]  /*cab0*/  IMAD.IADD R10, R7, 0x1, R6 ;  /* 0x00000001070a7824 */ /* 0x000fe200078e0206 */
[----:B------:R-:W-:Y:S02]  /*cac0*/  LOP3.LUT R7, R123, 0xff, RZ, 0xc0, !PT ;  /* 0x000000ff7b077812 */ /* 0x000fe400078ec0ff */
[----:B------:R-:W4:Y:S01]  /*cad0*/  LDG.E.U8 R98, desc[UR6][R2.64+0x9] ;  /* 0x0000090602627981 */ /* 0x000f22000c1e1100 */
[----:B------:R-:W-:-:S03]  /*cae0*/  PRMT R6, R118, 0x7604, R11 ;  /* 0x0000760476067816 */ /* 0x000fc6000000000b */
[----:B------:R-:W4:Y:S01]  /*caf0*/  LDG.E.U8 R94, desc[UR6][R2.64+0x6] ;  /* 0x00000606025e7981 */ /* 0x000f22000c1e1100 */
[----:B------:R-:W-:Y:S02]  /*cb00*/  PRMT R11, R106, 0x7604, R5 ;  /* 0x000076046a0b7816 */ /* 0x000fe40000000005 */
[----:B------:R-:W-:Y:S01]  /*cb10*/  PRMT R0, R122, 0x7604, R7 ;  /* 0x000076047a007816 */ /* 0x000fe20000000007 */
[----:B------:R-:W4:Y:S01]  /*cb20*/  LDG.E.U8 R92, desc[UR6][R2.64+0xa] ;  /* 0x00000a06025c7981 */ /* 0x000f22000c1e1100 */
[----:B------:R-:W-:Y:S01]  /*cb30*/  LOP3.LUT R5, R4, 0xff0000, RZ, 0xc0, !PT ;  /* 0x00ff000004057812 */ /* 0x000fe200078ec0ff */
[----:B------:R-:W-:Y:S02]  /*cb40*/  IMAD.U32 R7, R17, 0x10000, RZ ;  /* 0x0001000011077824 */ /* 0x000fe400078e00ff */
[----:B------:R-:W-:Y:S01]  /*cb50*/  IMAD.U32 R4, R52, 0x10000, RZ ;  /* 0x0001000034047824 */ /* 0x000fe200078e00ff */
[----:B------:R-:W4:Y:S01]  /*cb60*/  LDG.E.U8 R91, desc[UR6][R2.64+0x19] ;  /* 0x00001906025b7981 */ /* 0x000f22000c1e1100 */
[----:B------:R-:W-:Y:S01]  /*cb70*/  IMAD.IADD R59, R0, 0x1, R5 ;  /* 0x00000001003b7824 */ /* 0x000fe200078e0205 */
[----:B------:R-:W-:-:S02]  /*cb80*/  LOP3.LUT R0, R50, 0xff, RZ, 0xc0, !PT ;  /* 0x000000ff32007812 */ /* 0x000fc400078ec0ff */
[----:B------:R-:W-:Y:S01]  /*cb90*/  LOP3.LUT R7, R7, 0xff0000, RZ, 0xc0, !PT ;  /* 0x00ff000007077812 */ /* 0x000fe200078ec0ff */
[----:B------:R-:W4:Y:S01]  /*cba0*/  LDG.E.U8 R99, desc[UR6][R2.64+0xc] ;  /* 0x00000c0602637981 */ /* 0x000f22000c1e1100 */
[----:B------:R-:W-:Y:S02]  /*cbb0*/  PRMT R17, R51, 0x7604, R0 ;  /* 0x0000760433117816 */ /* 0x000fe40000000000 */
[----:B------:R-:W-:Y:S01]  /*cbc0*/  LOP3.LUT R18, R4, 0xff0000, RZ, 0xc0, !PT ;  /* 0x00ff000004127812 */ /* 0x000fe200078ec0ff */
[----:B------:R-:W4:Y:S01]  /*cbd0*/  LDG.E.U8 R0, desc[UR6][R2.64+0x18] ;  /* 0x0000180602007981 */ /* 0x000f22000c1e1100 */
[----:B------:R-:W-:Y:S01]  /*cbe0*/  IMAD.IADD R58, R6, 0x1, R7 ;  /* 0x00000001063a7824 */ /* 0x000fe200078e0207 */
[----:B------:R-:W-:Y:S02]  /*cbf0*/  LOP3.LUT R12, R12, 0xff0000, RZ, 0xc0, !PT ;  /* 0x00ff00000c0c7812 */ /* 0x000fe400078ec0ff */
[----:B------:R-:W4:Y:S01]  /*cc00*/  LDG.E.U8 R100, desc[UR6][R2.64+0xd] ;  /* 0x00000d0602647981 */ /* 0x000f22000c1e1100 */
[----:B------:R-:W-:Y:S01]  /*cc10*/  PRMT R16, R47, 0x7604, R16 ;  /* 0x000076042f107816 */ /* 0x000fe20000000010 */
[----:B------:R-:W-:-:S02]  /*cc20*/  IMAD.U32 R5, R56, 0x10000, RZ ;  /* 0x0001000038057824 */ /* 0x000fc400078e00ff */
[----:B------:R-:W4:Y:S01]  /*cc30*/  LDG.E.U8 R19, desc[UR6][R2.64+0x10] ;  /* 0x0000100602137981 */ /* 0x000f22000c1e1100 */
[----:B------:R-:W-:-:S03]  /*cc40*/  LOP3.LUT R13, R13, 0xff0000, RZ, 0xc0, !PT ;  /* 0x00ff00000d0d7812 */ /* 0x000fc600078ec0ff */
[----:B------:R-:W4:Y:S01]  /*cc50*/  LDG.E.U8 R26, desc[UR6][R2.64+0x11] ;  /* 0x00001106021a7981 */ /* 0x000f22000c1e1100 */
[----:B------:R-:W-:-:S03]  /*cc60*/  LOP3.LUT R6, R54, 0xff, RZ, 0xc0, !PT ;  /* 0x000000ff36067812 */ /* 0x000fc600078ec0ff */
[----:B------:R-:W4:Y:S04]  /*cc70*/  LDG.E.U8 R20, desc[UR6][R2.64+0x14] ;  /* 0x0000140602147981 */ /* 0x000f28000c1e1100 */
[----:B------:R-:W4:Y:S04]  /*cc80*/  LDG.E.U8 R93, desc[UR6][R2.64+0x15] ;  /* 0x00001506025d7981 */ /* 0x000f28000c1e1100 */
[----:B------:R-:W4:Y:S04]  /*cc90*/  LDG.E.U8 R4, desc[UR6][R2.64+0x1c] ;  /* 0x00001c0602047981 */ /* 0x000f28000c1e1100 */
[----:B------:R-:W4:Y:S04]  /*cca0*/  LDG.E.U8 R27, desc[UR6][R2.64+0x1d] ;  /* 0x00001d06021b7981 */ /* 0x000f28000c1e1100 */
[----:B------:R-:W4:Y:S04]  /*ccb0*/  LDG.E.U8 R101, desc[UR6][R2.64+0x2] ;  /* 0x0000020602657981 */ /* 0x000f28000c1e1100 */
[----:B------:R-:W4:Y:S01]  /*ccc0*/  LDG.E.U8 R23, desc[UR6][R2.64+0x1a] ;  /* 0x00001a0602177981 */ /* 0x000f22000c1e1100 */
[----:B------:R-:W-:-:S03]  /*ccd0*/  IMAD.IADD R11, R11, 0x1, R12 ;  /* 0x000000010b0b7824 */ /* 0x000fc600078e020c */
[----:B------:R-:W4:Y:S01]  /*cce0*/  LDG.E.U8 R90, desc[UR6][R2.64+0xe] ;  /* 0x00000e06025a7981 */ /* 0x000f22000c1e1100 */
[----:B------:R-:W-:-:S03]  /*ccf0*/  IMAD.IADD R16, R16, 0x1, R13 ;  /* 0x0000000110107824 */ /* 0x000fc600078e020d */
[----:B------:R-:W4:Y:S01]  /*cd00*/  LDG.E.U8 R25, desc[UR6][R2.64+0x12] ;  /* 0x0000120602197981 */ /* 0x000f22000c1e1100 */
[----:B------:R-:W-:-:S03]  /*cd10*/  PRMT R60, R55, 0x7604, R6 ;  /* 0x00007604373c7816 */ /* 0x000fc60000000006 */
[----:B------:R-:W4:Y:S01]  /*cd20*/  LDG.E.U8 R24, desc[UR6][R2.64+0x16] ;  /* 0x0000160602187981 */ /* 0x000f22000c1e1100 */
[----:B------:R-:W-:-:S03]  /*cd30*/  LOP3.LUT R61, R5, 0xff0000, RZ, 0xc0, !PT ;  /* 0x00ff0000053d7812 */ /* 0x000fc600078ec0ff */
[----:B------:R-:W4:Y:S04]  /*cd40*/  LDG.E.U8 R22, desc[UR6][R2.64+0x1e] ;  /* 0x00001e0602167981 */ /* 0x000f28000c1e1100 */
[----:B------:R-:W4:Y:S04]  /*cd50*/  LDG.E.U8 R21, desc[UR6][R2.64+0x3] ;  /* 0x0000030602157981 */ /* 0x000f28000c1e1100 */
[----:B------:R-:W4:Y:S04]  /*cd60*/  LDG.E.U8 R5, desc[UR6][R2.64+0x7] ;  /* 0x0000070602057981 */ /* 0x000f28000c1e1100 */
[----:B------:R-:W4:Y:S04]  /*cd70*/  LDG.E.U8 R6, desc[UR6][R2.64+0xb] ;  /* 0x00000b0602067981 */ /* 0x000f28000c1e1100 */
[----:B------:R-:W4:Y:S04]  /*cd80*/  LDG.E.U8 R7, desc[UR6][R2.64+0xf] ;  /* 0x00000f0602077981 */ /* 0x000f28000c1e1100 */
[----:B------:R-:W4:Y:S04]  /*cd90*/  LDG.E.U8 R12, desc[UR6][R2.64+0x13] ;  /* 0x00001306020c7981 */ /* 0x000f28000c1e1100 */
[----:B------:R-:W4:Y:S04]  /*cda0*/  LDG.E.U8 R13, desc[UR6][R2.64+0x17] ;  /* 0x00001706020d7981 */ /* 0x000f28000c1e1100 */
[----:B------:R-:W5:Y:S04]  /*cdb0*/  LDG.E.U8 R62, desc[UR6][R2.64+0x24] ;  /* 0x00002406023e7981 */ /* 0x000f68000c1e1100 */
        /* <DEDUP_REMOVED lines=27> */
[----:B--2---:R-:W-:-:S03]  /*cf70*/  IMAD R102, R15, 0x100, R14 ;  /* 0x000001000f667824 */ /* 0x004fc600078e020e */
[----:B------:R-:W2:Y:S04]  /*cf80*/  LDG.E.U8 R14, desc[UR6][R2.64+0x1b] ;  /* 0x00001b06020e7981 */ /* 0x000ea8000c1e1100 */
[----:B------:R-:W2:Y:S01]  /*cf90*/  LDG.E.U8 R15, desc[UR6][R2.64+0x1f] ;  /* 0x00001f06020f7981 */ /* 0x000ea2000c1e1100 */
[----:B---3--:R-:W-:Y:S02]  /*cfa0*/  IMAD R95, R96, 0x100, R95 ;  /* 0x00000100605f7824 */ /* 0x008fe400078e025f */
[----:B----4-:R-:W-:Y:S02]  /*cfb0*/  IMAD R97, R98, 0x100, R97 ;  /* 0x0000010062617824 */ /* 0x010fe400078e0261 */
[----:B------:R-:W-:Y:S02]  /*cfc0*/  IMAD R94, R94, 0x10000, R95 ;  /* 0x000100005e5e7824 */ /* 0x000fe400078e025f */
[----:B------:R-:W-:Y:S01]  /*cfd0*/  IMAD R95, R92, 0x10000, R97 ;  /* 0x000100005c5f7824 */ /* 0x000fe200078e0261 */
[----:B------:R-:W-:-:S02]  /*cfe0*/  LOP3.LUT R97, R112, 0xffff, RZ, 0xc0, !PT ;  /* 0x0000ffff70617812 */ /* 0x000fc400078ec0ff */
[----:B------:R-:W-:Y:S01]  /*cff0*/  LOP3.LUT R92, R45, 0xffff, RZ, 0xc0, !PT ;  /* 0x0000ffff2d5c7812 */ /* 0x000fe200078ec0ff */
[----:B------:R-:W-:Y:S02]  /*d000*/  IMAD.IADD R17, R17, 0x1, R18 ;  /* 0x0000000111117824 */ /* 0x000fe400078e0212 */
[----:B------:R-:W-:Y:S02]  /*d010*/  IMAD.IADD R18, R60, 0x1, R61 ;  /* 0x000000013c127824 */ /* 0x000fe400078e023d */
[----:B------:R-:W-:Y:S01]  /*d020*/  IMAD R8, R8, 0x1000000, R59 ;  /* 0x0100000008087824 */ /* 0x000fe200078e023b */
[----:B------:R-:W5:Y:S01]  /*d030*/  LDG.E.U8 R60, desc[UR6][R2.64+0x22] ;  /* 0x00002206023c7981 */ /* 0x000f62000c1e1100 */
[----:B------:R-:W-:Y:S02]  /*d040*/  IMAD R9, R9, 0x1000000, R58 ;  /* 0x0100000009097824 */ /* 0x000fe400078e023a */
[----:B------:R-:W-:Y:S01]  /*d050*/  IMAD R28, R97, 0x1000000, R28 ;  /* 0x01000000611c7824 */ /* 0x000fe200078e021c */
[----:B------:R-:W5:Y:S01]  /*d060*/  LDG.E.U8 R58, desc[UR6][R2.64+0x20] ;  /* 0x00002006023a7981 */ /* 0x000f62000c1e1100 */
[----:B------:R-:W-:-:S03]  /*d070*/  LOP3.LUT R97, R108, 0xffff, RZ, 0xc0, !PT ;  /* 0x0000ffff6c617812 */ /* 0x000fc600078ec0ff */
[----:B------:R-:W5:Y:S04]  /*d080*/  LDG.E.U8 R59, desc[UR6][R2.64+0x21] ;  /* 0x00002106023b7981 */ /* 0x000f68000c1e1100 */
[----:B------:R3:W5:Y:S01]  /*d090*/  LDG.E.U8 R61, desc[UR6][R2.64+0x23] ;  /* 0x00002306023d7981 */ /* 0x000762000c1e1100 */
[----:B------:R-:W-:Y:S02]  /*d0a0*/  IMAD R0, R91, 0x100, R0 ;  /* 0x000001005b007824 */ /* 0x000fe400078e0200 */
[----:B---3--:R-:W-:Y:S01]  /*d0b0*/  IMAD R3, R92, 0x1000000, R11 ;  /* 0x010000005c037824 */ /* 0x008fe200078e020b */
[----:B------:R-:W-:Y:S01]  /*d0c0*/  LOP3.LUT R11, R49, 0xffff, RZ, 0xc0, !PT ;  /* 0x0000ffff310b7812 */ /* 0x000fe200078ec0ff */
[----:B------:R-:W-:Y:S01]  /*d0d0*/  IMAD R2, R97, 0x1000000, R10 ;  /* 0x0100000061027824 */ /* 0x000fe200078e020a */
[----:B------:R-:W-:-:S03]  /*d0e0*/  LOP3.LUT R10, R53, 0xffff, RZ, 0xc0, !PT ;  /* 0x0000ffff350a7812 */ /* 0x000fc600078ec0ff */
[----:B------:R-:W-:Y:S01]  /*d0f0*/  IMAD R16, R11, 0x1000000, R16 ;  /* 0x010000000b107824 */ /* 0x000fe200078e0210 */
[----:B------:R-:W-:Y:S01]  /*d100*/  LOP3.LUT R11, R57, 0xffff, RZ, 0xc0, !PT ;  /* 0x0000ffff390b7812 */ /* 0x000fe200078ec0ff */
[----:B------:R-:W-:Y:S02]  /*d110*/  IMAD R99, R100, 0x100, R99 ;  /* 0x0000010064637824 */ /* 0x000fe400078e0263 */
[----:B------:R-:W-:Y:S02]  /*d120*/  IMAD R26, R26, 0x100, R19 ;  /* 0x000001001a1a7824 */ /* 0x000fe400078e0213 */
[----:B------:R-:W-:Y:S02]  /*d130*/  IMAD R93, R93, 0x100, R20 ;  /* 0x000001005d5d7824 */ /* 0x000fe400078e0214 */
[----:B------:R-:W-:Y:S02]  /*d140*/  IMAD R27, R27, 0x100, R4 ;  /* 0x000001001b1b7824 */ /* 0x000fe400078e0204 */
[----:B------:R-:W-:-:S02]  /*d150*/  IMAD R96, R101, 0x10000, R102 ;  /* 0x0001000065607824 */ /* 0x000fc400078e0266 */
[----:B------:R-:W-:Y:S02]  /*d160*/  IMAD R17, R10, 0x1000000, R17 ;  /* 0x010000000a117824 */ /* 0x000fe400078e0211 */
[----:B------:R-:W-:Y:S02]  /*d170*/  IMAD R18, R11, 0x1000000, R18 ;  /* 0x010000000b127824 */ /* 0x000fe400078e0212 */
[----:B------:R-:W-:Y:S02]  /*d180*/  IMAD R19, R23, 0x10000, R0 ;  /* 0x0001000017137824 */ /* 0x000fe400078e0200 */
[----:B------:R-:W-:Y:S02]  /*d190*/  IMAD R90, R90, 0x10000, R99 ;  /* 0x000100005a5a7824 */ /* 0x000fe400078e0263 */
[----:B------:R-:W-:Y:S02]  /*d1a0*/  IMAD R25, R25, 0x10000, R26 ;  /* 0x0001000019197824 */ /* 0x000fe400078e021a */
[----:B------:R-:W-:-:S02]  /*d1b0*/  IMAD R24, R24, 0x10000, R93 ;  /* 0x0001000018187824 */ /* 0x000fc400078e025d */
[----:B------:R-:W-:Y:S01]  /*d1c0*/  IMAD R0, R22, 0x10000, R27 ;  /* 0x0001000016007824 */ /* 0x000fe200078e021b */
[----:B0-----:R-:W-:Y:S02]  /*d1d0*/  LOP3.LUT R10, R28, UR10, RZ, 0x3c, !PT ;  /* 0x0000000a1c0a7c12 */ /* 0x001fe4000f8e3cff */
[----:B------:R-:W-:Y:S01]  /*d1e0*/  LOP3.LUT R11, R2, UR11, RZ, 0x3c, !PT ;  /* 0x0000000b020b7c12 */ /* 0x000fe2000f8e3cff */
[----:B------:R-:W-:Y:S01]  /*d1f0*/  IMAD R4, R21, 0x1000000, R96 ;  /* 0x0100000015047824 */ /* 0x000fe200078e0260 */
[----:B-1----:R-:W-:Y:S02]  /*d200*/  LOP3.LUT R20, R3, UR12, RZ, 0x3c, !PT ;  /* 0x0000000c03147c12 */ /* 0x002fe4000f8e3cff */
[----:B------:R-:W-:Y:S01]  /*d210*/  LOP3.LUT R21, R16, UR13, RZ, 0x3c, !PT ;  /* 0x0000000d10157c12 */ /* 0x000fe2000f8e3cff */
[----:B------:R-:W-:Y:S01]  /*d220*/  IMAD R5, R5, 0x1000000, R94 ;  /* 0x0100000005057824 */ /* 0x000fe200078e025e */
[----:B------:R-:W-:Y:S02]  /*d230*/  LOP3.LUT R22, R17, UR14, RZ, 0x3c, !PT ;  /* 0x0000000e11167c12 */ /* 0x000fe4000f8e3cff */
[----:B------:R-:W-:Y:S01]  /*d240*/  LOP3.LUT R23, R18, UR15, RZ, 0x3c, !PT ;  /* 0x0000000f12177c12 */ /* 0x000fe2000f8e3cff */
[----:B------:R-:W-:Y:S01]  /*d250*/  IMAD R6, R6, 0x1000000, R95 ;  /* 0x0100000006067824 */ /* 0x000fe200078e025f */
[----:B------:R-:W-:-:S02]  /*d260*/  LOP3.LUT R8, R8, UR8, RZ, 0x3c, !PT ;  /* 0x0000000808087c12 */ /* 0x000fc4000f8e3cff */
[----:B------:R-:W-:Y:S01]  /*d270*/  LOP3.LUT R9, R9, UR9, RZ, 0x3c, !PT ;  /* 0x0000000909097c12 */ /* 0x000fe2000f8e3cff */
[----:B------:R-:W-:Y:S02]  /*d280*/  IMAD R7, R7, 0x1000000, R90 ;  /* 0x0100000007077824 */ /* 0x000fe400078e025a */
[----:B------:R-:W-:Y:S02]  /*d290*/  IMAD R12, R12, 0x1000000, R25 ;  /* 0x010000000c0c7824 */ /* 0x000fe400078e0219 */
[----:B------:R-:W-:Y:S01]  /*d2a0*/  IMAD R13, R13, 0x1000000, R24 ;  /* 0x010000000d0d7824 */ /* 0x000fe200078e0218 */
[----:B------:R0:W-:Y:S04]  /*d2b0*/  STL.128 [R1+0x10], R20 ;  /* 0x0000101401007387 */ /* 0x0001e80000100c00 */
[----:B------:R0:W-:Y:S04]  /*d2c0*/  STL.128 [R1], R8 ;  /* 0x0000000801007387 */ /* 0x0001e80000100c00 */
[----:B------:R0:W-:Y:S01]  /*d2d0*/  STL.128 [R1+0x20], R4 ;  /* 0x0000200401007387 */ /* 0x0001e20000100c00 */
[----:B------:R-:W-:-:S02]  /*d2e0*/  IMAD.MOV.U32 R2, RZ, RZ, R13 ;  /* 0x000000ffff027224 */ /* 0x000fc400078e000d */
[----:B------:R-:W-:Y:S02]  /*d2f0*/  IMAD.MOV.U32 R16, RZ, RZ, R4 ;  /* 0x000000ffff107224 */ /* 0x000fe400078e0004 */
[----:B------:R-:W-:Y:S02]  /*d300*/  IMAD.MOV.U32 R17, RZ, RZ, R5 ;  /* 0x000000ffff117224 */ /* 0x000fe400078e0005 */
[----:B------:R-:W-:Y:S01]  /*d310*/  IMAD.MOV.U32 R18, RZ, RZ, R6 ;  /* 0x000000ffff127224 */ /* 0x000fe200078e0006 */
[----:B------:R-:W-:Y:S01]  /*d320*/  UMOV UR5, URZ ;  /* 0x000000ff00057c82 */ /* 0x000fe20008000000 */
[----:B--2---:R-:W-:Y:S02]  /*d330*/  IMAD R14, R14, 0x1000000, R19 ;  /* 0x010000000e0e7824 */ /* 0x004fe400078e0213 */
[----:B------:R-:W-:-:S05]  /*d340*/  IMAD R15, R15, 0x1000000, R0 ;  /* 0x010000000f0f7824 */ /* 0x000fca00078e0200 */
[----:B------:R0:W-:Y:S01]  /*d350*/  STL.128 [R1+0x30], R12 ;  /* 0x0000300c01007387 */ /* 0x0001e20000100c00 */
[----:B------:R-:W-:Y:S02]  /*d360*/  IMAD.MOV.U32 R0, RZ, RZ, R12 ;  /* 0x000000ffff007224 */ /* 0x000fe400078e000c */
[----:B------:R-:W-:Y:S02]  /*d370*/  IMAD.MOV.U32 R3, RZ, RZ, R14 ;  /* 0x000000ffff037224 */ /* 0x000fe400078e000e */
[----:B------:R-:W-:Y:S02]  /*d380*/  IMAD.MOV.U32 R28, RZ, RZ, R15 ;  /* 0x000000ffff1c7224 */ /* 0x000fe400078e000f */
[----:B------:R-:W-:-:S07]  /*d390*/  IMAD.MOV.U32 R19, RZ, RZ, R7 ;  /* 0x000000ffff137224 */ /* 0x000fce00078e0007 */
.L_x_46:
[----:B------:R-:W-:-:S05]  /*d3a0*/  IMAD R90, R32, 0x4, R1 ;  /* 0x00000004205a7824 */ /* 0x000fca00078e0201 */
[----:B------:R-:W2:Y:S01]  /*d3b0*/  LDL R126, [R90] ;  /* 0x000000005a7e7983 */ /* 0x000ea20000100800 */
[----:B------:R-:W-:-:S05]  /*d3c0*/  IMAD R91, R29, 0x4, R1 ;  /* 0x000000041d5b7824 */ /* 0x000fca00078e0201 */
[----:B------:R-:W3:Y:S01]  /*d3d0*/  LDL R25, [R91] ;  /* 0x000000005b197983 */ /* 0x000ee20000100800 */
[--C-:B------:R-:W-:Y:S02]  /*d3e0*/  IMAD R93, R125, 0x4, R1.reuse ;  /* 0x000000047d5d7824 */ /* 0x100fe400078e0201 */
[----:B------:R-:W-:-:S03]  /*d3f0*/  IMAD R92, R33, 0x4, R1 ;  /* 0x00000004215c7824 */ /* 0x000fc600078e0201 */
[----:B------:R-:W4:Y:S01]  /*d400*/  LDL R27, [R93] ;  /* 0x000000005d1b7983 */ /* 0x000f220000100800 */
[----:B------:R-:W-:-:S03]  /*d410*/  IMAD R94, R35, 0x4, R1 ;  /* 0x00000004235e7824 */ /* 0x000fc600078e0201 */
[----:B------:R-:W4:Y:S04]  /*d420*/  LDL R104, [R92] ;  /* 0x000000005c687983 */ /* 0x000f280000100800 */
[----:B------:R-:W4:Y:S01]  /*d430*/  LDL R102, [R94] ;  /* 0x000000005e667983 */ /* 0x000f220000100800 */
[--C-:B------:R-:W-:Y:S02]  /*d440*/  IMAD R96, R31, 0x4, R1.reuse ;  /* 0x000000041f607824 */ /* 0x100fe400078e0201 */
[----:B------:R-:W-:-:S03]  /*d450*/  IMAD R95, R36, 0x4, R1 ;  /* 0x00000004245f7824 */ /* 0x000fc600078e0201 */
[----:B------:R-:W4:Y:S01]  /*d460*/  LDL R100, [R96] ;  /* 0x0000000060647983 */ /* 0x000f220000100800 */
[--C-:B------:R-:W-:Y:S02]  /*d470*/  IMAD R97, R34, 0x4, R1.reuse ;  /* 0x0000000422617824 */ /* 0x100fe400078e0201 */
[----:B------:R-:W-:-:S03]  /*d480*/  IMAD R98, R124, 0x4, R1 ;  /* 0x000000047c627824 */ /* 0x000fc600078e0201 */
[----:B------:R-:W4:Y:S01]  /*d490*/  LDL R26, [R97] ;  /* 0x00000000611a7983 */ /* 0x000f220000100800 */
[----:B------:R-:W-:Y:S01]  /*d4a0*/  IMAD R99, R37, 0x4, R1 ;  /* 0x0000000425637824 */ /* 0x000fe200078e0201 */
[----:B--2---:R-:W-:-:S04]  /*d4b0*/  IADD3 R126, PT, PT, R126, R21, R9 ;  /* 0x000000157e7e7210 */ /* 0x004fc80007ffe009 */
[----:B------:R-:W-:Y:S02]  /*d4c0*/  LOP3.LUT R24, R13, R126, RZ, 0x3c, !PT ;  /* 0x0000007e0d187212 */ /* 0x000fe400078e3cff */
[----:B01----:R-:W2:Y:S02]  /*d4d0*/  LDL R13, [R95] ;  /* 0x000000005f0d7983 */ /* 0x003ea40000100800 */
[----:B------:R-:W-:Y:S02]  /*d4e0*/  SHF.L.W.U32.HI R24, R24, 0x10, R24 ;  /* 0x0000001018187819 */ /* 0x000fe40000010e18 */
[----:B---3--:R-:W-:-:S03]  /*d4f0*/  IADD3 R25, PT, PT, R25, R20, R8 ;  /* 0x0000001419197210 */ /* 0x008fc60007ffe008 */
[----:B------:R-:W-:Y:S02]  /*d500*/  IMAD.IADD R8, R24, 0x1, R17 ;  /* 0x0000000118087824 */ /* 0x000fe400078e0211 */
[----:B------:R-:W3:Y:S01]  /*d510*/  LDL R17, [R98] ;  /* 0x0000000062117983 */ /* 0x000ee20000100800 */
[----:B----4-:R-:W-:-:S03]  /*d520*/  IADD3 R27, PT, PT, R27, R22, R10 ;  /* 0x000000161b1b7210 */ /* 0x010fc60007ffe00a */
[----:B------:R-:W4:Y:S01]  /*d530*/  LDL R10, [R99] ;  /* 0x00000000630a7983 */ /* 0x000f220000100800 */
[----:B------:R-:W-:-:S04]  /*d540*/  LOP3.LUT R21, R21, R8, RZ, 0x3c, !PT ;  /* 0x0000000815157212 */ /* 0x000fc800078e3cff */
[----:B------:R-:W-:-:S04]  /*d550*/  SHF.L.W.U32.HI R21, R21, 0x14, R21 ;  /* 0x0000001415157819 */ /* 0x000fc80000010e15 */
[----:B------:R-:W-:Y:S02]  /*d560*/  IADD3 R9, PT, PT, R104, R126, R21 ;  /* 0x0000007e68097210 */ /* 0x000fe40007ffe015 */
[----:B------:R-:W-:-:S04]  /*d570*/  IADD3 R126, PT, PT, R102, R23, R11 ;  /* 0x00000017667e7210 */ /* 0x000fc80007ffe00b */
[----:B------:R-:W-:-:S04]  /*d580*/  LOP3.LUT R104, R15, R126, RZ, 0x3c, !PT ;  /* 0x0000007e0f687212 */ /* 0x000fc800078e3cff */
[----:B------:R-:W-:-:S05]  /*d590*/  SHF.L.W.U32.HI R104, R104, 0x10, R104 ;  /* 0x0000001068687819 */ /* 0x000fca0000010e68 */
[----:B------:R-:W-:Y:S01]  /*d5a0*/  IMAD.IADD R102, R104, 0x1, R19 ;  /* 0x0000000168667824 */ /* 0x000fe200078e0213 */
[----:B------:R-:W-:-:S04]  /*d5b0*/  LOP3.LUT R19, R12, R25, RZ, 0x3c, !PT ;  /* 0x000000190c137212 */ /* 0x000fc800078e3cff */
[----:B------:R-:W-:Y:S02]  /*d5c0*/  LOP3.LUT R11, R23, R102, RZ, 0x3c, !PT ;  /* 0x00000066170b7212 */ /* 0x000fe400078e3cff */
[----:B------:R-:W-:Y:S02]  /*d5d0*/  SHF.L.W.U32.HI R19, R19, 0x10, R19 ;  /* 0x0000001013137819 */ /* 0x000fe40000010e13 */
[----:B------:R-:W-:-:S03]  /*d5e0*/  SHF.L.W.U32.HI R12, R11, 0x14, R11 ;  /* 0x000000140b0c7819 */ /* 0x000fc60000010e0b */
[----:B------:R-:W-:Y:S01]  /*d5f0*/  IMAD.IADD R11, R19, 0x1, R16 ;  /* 0x00000001130b7824 */ /* 0x000fe200078e0210 */
[----:B------:R-:W-:Y:S02]  /*d600*/  LOP3.LUT R23, R14, R27, RZ, 0x3c, !PT ;  /* 0x0000001b0e177212 */ /* 0x000fe400078e3cff */
[----:B------:R-:W-:Y:S02]  /*d610*/  LOP3.LUT R15, R24, R9, RZ, 0x3c, !PT ;  /* 0x00000009180f7212 */ /* 0x000fe400078e3cff */
[----:B------:R-:W-:Y:S02]  /*d620*/  LOP3.LUT R16, R20, R11, RZ, 0x3c, !PT ;  /* 0x0000000b14107212 */ /* 0x000fe400078e3cff */
[----:B------:R-:W-:Y:S02]  /*d630*/  SHF.L.W.U32.HI R23, R23, 0x10, R23 ;  /* 0x0000001017177819 */ /* 0x000fe40000010e17 */
[----:B------:R-:W-:Y:S02]  /*d640*/  SHF.L.W.U32.HI R15, R15, 0x18, R15 ;  /* 0x000000180f0f7819 */ /* 0x000fe40000010e0f */
[----:B------:R-:W-:Y:S01]  /*d650*/  SHF.L.W.U32.HI R16, R16, 0x14, R16 ;  /* 0x0000001410107819 */ /* 0x000fe20000010e10 */
[----:B------:R-:W-:-:S02]  /*d660*/  IMAD.IADD R101, R23, 0x1, R18 ;  /* 0x0000000117657824 */ /* 0x000fc400078e0212 */
[----:B------:R-:W-:Y:S01]  /*d670*/  IMAD.IADD R14, R8, 0x1, R15 ;  /* 0x00000001080e7824 */ /* 0x000fe200078e020f */
[----:B------:R-:W-:Y:S01]  /*d680*/  IADD3 R8, PT, PT, R100, R25, R16 ;  /* 0x0000001964087210 */ /* 0x000fe20007ffe010 */
[----:B------:R-:W-:Y:S01]  /*d690*/  IMAD R100, R38, 0x4, R1 ;  /* 0x0000000426647824 */ /* 0x000fe200078e0201 */
[----:B------:R-:W-:Y:S02]  /*d6a0*/  LOP3.LUT R20, R22, R101, RZ, 0x3c, !PT ;  /* 0x0000006516147212 */ /* 0x000fe400078e3cff */
[----:B------:R-:W-:Y:S02]  /*d6b0*/  LOP3.LUT R21, R21, R14, RZ, 0x3c, !PT ;  /* 0x0000000e15157212 */ /* 0x000fe400078e3cff */
[----:B------:R-:W4:Y:S01]  /*d6c0*/  LDL R24, [R100] ;  /* 0x0000000064187983 */ /* 0x000f220000100800 */
[----:B------:R-:W-:Y:S02]  /*d6d0*/  SHF.L.W.U32.HI R20, R20, 0x14, R20 ;  /* 0x0000001414147819 */ /* 0x000fe40000010e14 */
[----:B------:R-:W-:-:S02]  /*d6e0*/  SHF.L.W.U32.HI R21, R21, 0x19, R21 ;  /* 0x0000001915157819 */ /* 0x000fc40000010e15 */
[----:B------:R-:W-:-:S04]  /*d6f0*/  IADD3 R26, PT, PT, R26, R27, R20 ;  /* 0x0000001b1a1a7210 */ /* 0x000fc80007ffe014 */
[----:B------:R-:W-:-:S04]  /*d700*/  LOP3.LUT R22, R23, R26, RZ, 0x3c, !PT ;  /* 0x0000001a17167212 */ /* 0x000fc800078e3cff */
[----:B------:R-:W-:-:S05]  /*d710*/  SHF.L.W.U32.HI R22, R22, 0x18, R22 ;  /* 0x0000001816167819 */ /* 0x000fca0000010e16 */
[----:B------:R-:W-:-:S05]  /*d720*/  IMAD.IADD R101, R101, 0x1, R22 ;  /* 0x0000000165657824 */ /* 0x000fca00078e0216 */
[----:B------:R-:W-:Y:S01]  /*d730*/  LOP3.LUT R20, R20, R101, RZ, 0x3c, !PT ;  /* 0x0000006514147212 */ /* 0x000fe200078e3cff */
[----:B------:R-:W-:Y:S01]  /*d740*/  IMAD R103, R40, 0x4, R1 ;  /* 0x0000000428677824 */ /* 0x000fe200078e0201 */
[----:B------:R-:W-:Y:S02]  /*d750*/  LOP3.LUT R19, R19, R8, RZ, 0x3c, !PT ;  /* 0x0000000813137212 */ /* 0x000fe400078e3cff */
[----:B--2---:R-:W-:-:S04]  /*d760*/  IADD3 R13, PT, PT, R13, R126, R12 ;  /* 0x0000007e0d0d7210 */ /* 0x004fc80007ffe00c */
[----:B------:R-:W-:-:S04]  /*d770*/  LOP3.LUT R27, R104, R13, RZ, 0x3c, !PT ;  /* 0x0000000d681b7212 */ /* 0x000fc800078e3cff */
[----:B------:R-:W-:Y:S02]  /*d780*/  SHF.L.W.U32.HI R27, R27, 0x18, R27 ;  /* 0x000000181b1b7819 */ /* 0x000fe40000010e1b */
[----:B---3--:R-:W-:-:S04]  /*d790*/  IADD3 R104, PT, PT, R17, R21, R8 ;  /* 0x0000001511687210 */ /* 0x008fc80007ffe008 */
[----:B------:R-:W-:-:S04]  /*d7a0*/  LOP3.LUT R17, R27, R104, RZ, 0x3c, !PT ;  /* 0x000000681b117212 */ /* 0x000fc800078e3cff */
[----:B------:R-:W-:-:S05]  /*d7b0*/  SHF.L.W.U32.HI R17, R17, 0x10, R17 ;  /* 0x0000001011117819 */ /* 0x000fca0000010e11 */
[----:B------:R-:W-:Y:S02]  /*d7c0*/  IMAD.IADD R18, R101, 0x1, R17 ;  /* 0x0000000165127824 */ /* 0x000fe400078e0211 */
[----:B------:R-:W-:Y:S02]  /*d7d0*/  IMAD R101, R39, 0x4, R1 ;  /* 0x0000000427657824 */ /* 0x000fe400078e0201 */
[----:B------:R-:W-:Y:S02]  /*d7e0*/  IMAD.IADD R27, R102, 0x1, R27 ;  /* 0x00000001661b7824 */ /* 0x000fe400078e021b */
[----:B------:R-:W-:Y:S01]  /*d7f0*/  IMAD R102, R30, 0x4, R1 ;  /* 0x000000041e667824 */ /* 0x000fe200078e0201 */
[----:B------:R-:W2:Y:S04]  /*d800*/  LDL R25, [R101] ;  /* 0x0000000065197983 */ /* 0x000ea80000100800 */
[----:B------:R-:W3:Y:S01]  /*d810*/  LDL R23, [R102] ;  /* 0x0000000066177983 */ /* 0x000ee20000100800 */
[----:B------:R-:W-:-:S04]  /*d820*/  LOP3.LUT R21, R21, R18, RZ, 0x3c, !PT ;  /* 0x0000001215157212 */ /* 0x000fc800078e3cff */
[----:B------:R-:W-:-:S04]  /*d830*/  SHF.L.W.U32.HI R21, R21, 0x14, R21 ;  /* 0x0000001415157819 */ /* 0x000fc80000010e15 */
[----:B----4-:R-:W-:Y:S02]  /*d840*/  IADD3 R8, PT, PT, R10, R104, R21 ;  /* 0x000000680a087210 */ /* 0x010fe40007ffe015 */
[----:B------:R-:W4:Y:S01]  /*d850*/  LDL R10, [R103] ;  /* 0x00000000670a7983 */ /* 0x000f220000100800 */
[----:B------:R-:W-:-:S04]  /*d860*/  SHF.L.W.U32.HI R20, R20, 0x19, R20 ;  /* 0x0000001914147819 */ /* 0x000fc80000010e14 */
[----:B------:R-:W-:Y:S02]  /*d870*/  IADD3 R9, PT, PT, R24, R20, R9 ;  /* 0x0000001418097210 */ /* 0x000fe40007ffe009 */
[----:B------:R-:W-:-:S05]  /*d880*/  SHF.L.W.U32.HI R24, R19, 0x18, R19 ;  /* 0x0000001813187819 */ /* 0x000fca0000010e13 */
[----:B------:R-:W-:Y:S01]  /*d890*/  IMAD.IADD R11, R11, 0x1, R24 ;  /* 0x000000010b0b7824 */ /* 0x000fe200078e0218 */
[----:B------:R-:W-:-:S04]  /*d8a0*/  LOP3.LUT R24, R24, R9, RZ, 0x3c, !PT ;  /* 0x0000000918187212 */ /* 0x000fc800078e3cff */
[----:B------:R-:W-:-:S05]  /*d8b0*/  SHF.L.W.U32.HI R24, R24, 0x10, R24 ;  /* 0x0000001018187819 */ /* 0x000fca0000010e18 */
[----:B------:R-:W-:-:S05]  /*d8c0*/  IMAD.IADD R19, R27, 0x1, R24 ;  /* 0x000000011b137824 */ /* 0x000fca00078e0218 */
[----:B------:R-:W-:Y:S02]  /*d8d0*/  LOP3.LUT R20, R20, R19, RZ, 0x3c, !PT ;  /* 0x0000001314147212 */ /* 0x000fe400078e3cff */
[----:B------:R-:W-:Y:S02]  /*d8e0*/  LOP3.LUT R12, R12, R27, RZ, 0x3c, !PT ;  /* 0x0000001b0c0c7212 */ /* 0x000fe400078e3cff */
[----:B------:R-:W-:Y:S01]  /*d8f0*/  SHF.L.W.U32.HI R20, R20, 0x14, R20 ;  /* 0x0000001414147819 */ /* 0x000fe20000010e14 */
[--C-:B------:R-:W-:Y:S02]  /*d900*/  IMAD R104, R41, 0x4, R1.reuse ;  /* 0x0000000429687824 */ /* 0x100fe400078e0201 */
[----:B------:R-:W-:Y:S01]  /*d910*/  IMAD R105, R42, 0x4, R1 ;  /* 0x000000042a697824 */ /* 0x000fe200078e0201 */
[----:B--2---:R-:W-:Y:S02]  /*d920*/  IADD3 R9, PT, PT, R25, R9, R20 ;  /* 0x0000000919097210 */ /* 0x004fe40007ffe014 */
[----:B------:R-:W-:-:S04]  /*d930*/  SHF.L.W.U32.HI R25, R12, 0x19, R12 ;  /* 0x000000190c197819 */ /* 0x000fc80000010e0c */
[----:B---3--:R-:W-:-:S04]  /*d940*/  IADD3 R26, PT, PT, R23, R25, R26 ;  /* 0x00000019171a7210 */ /* 0x008fc80007ffe01a */
[----:B------:R-:W-:-:S04]  /*d950*/  LOP3.LUT R15, R15, R26, RZ, 0x3c, !PT ;  /* 0x0000001a0f0f7212 */ /* 0x000fc800078e3cff */
[----:B------:R-:W-:Y:S02]  /*d960*/  SHF.L.W.U32.HI R15, R15, 0x10, R15 ;  /* 0x000000100f0f7819 */ /* 0x000fe40000010e0f */
[----:B------:R-:W-:-:S03]  /*d970*/  LOP3.LUT R12, R16, R11, RZ, 0x3c, !PT ;  /* 0x0000000b100c7212 */ /* 0x000fc600078e3cff */
[----:B------:R-:W-:Y:S02]  /*d980*/  IMAD.IADD R16, R11, 0x1, R15 ;  /* 0x000000010b107824 */ /* 0x000fe400078e020f */
[----:B------:R-:W2:Y:S03]  /*d990*/  LDL R11, [R104] ;  /* 0x00000000680b7983 */ /* 0x000ea60000100800 */
[----:B------:R-:W-:-:S04]  /*d9a0*/  LOP3.LUT R23, R25, R16, RZ, 0x3c, !PT ;  /* 0x0000001019177212 */ /* 0x000fc800078e3cff */
[----:B------:R-:W-:-:S04]  /*d9b0*/  SHF.L.W.U32.HI R23, R23, 0x14, R23 ;  /* 0x0000001417177819 */ /* 0x000fc80000010e17 */
[----:B----4-:R-:W-:Y:S02]  /*d9c0*/  IADD3 R10, PT, PT, R10, R26, R23 ;  /* 0x0000001a0a0a7210 */ /* 0x010fe40007ffe017 */
[----:B------:R-:W3:Y:S01]  /*d9d0*/  LDL R26, [R105] ;  /* 0x00000000691a7983 */ /* 0x000ee20000100800 */
[----:B------:R-:W-:Y:S02]  /*d9e0*/  SHF.L.W.U32.HI R12, R12, 0x19, R12 ;  /* 0x000000190c0c7819 */ /* 0x000fe40000010e0c */
[----:B------:R-:W-:Y:S01]  /*d9f0*/  LOP3.LUT R17, R17, R8, RZ, 0x3c, !PT ;  /* 0x0000000811117212 */ /* 0x000fe200078e3cff */
[----:B------:R-:W-:-:S04]  /*da00*/  UIADD3 UR5, UPT, UPT, UR5, 0x1, URZ ;  /* 0x0000000105057890 */ /* 0x000fc8000fffe0ff */
[----:B------:R-:W-:Y:S01]  /*da10*/  UISETP.NE.AND UP0, UPT, UR5, 0x7, UPT ;  /* 0x000000070500788c */ /* 0x000fe2000bf05270 */
[----:B--2---:R-:W-:-:S04]  /*da20*/  IADD3 R11, PT, PT, R11, R12, R13 ;  /* 0x0000000c0b0b7210 */ /* 0x004fc80007ffe00d */
[----:B------:R-:W-:-:S04]  /*da30*/  LOP3.LUT R13, R22, R11, RZ, 0x3c, !PT ;  /* 0x0000000b160d7212 */ /* 0x000fc800078e3cff */
[----:B------:R-:W-:-:S05]  /*da40*/  SHF.L.W.U32.HI R13, R13, 0x10, R13 ;  /* 0x000000100d0d7819 */ /* 0x000fca0000010e0d */
[----:B------:R-:W-:-:S05]  /*da50*/  IMAD.IADD R25, R14, 0x1, R13 ;  /* 0x000000010e197824 */ /* 0x000fca00078e020d */
[----:B------:R-:W-:-:S04]  /*da60*/  LOP3.LUT R12, R12, R25, RZ, 0x3c, !PT ;  /* 0x000000190c0c7212 */ /* 0x000fc800078e3cff */
[----:B------:R-:W-:-:S04]  /*da70*/  SHF.L.W.U32.HI R22, R12, 0x14, R12 ;  /* 0x000000140c167819 */ /* 0x000fc80000010e0c */
[----:B---3--:R-:W-:Y:S02]  /*da80*/  IADD3 R11, PT, PT, R26, R11, R22 ;  /* 0x0000000b1a0b7210 */ /* 0x008fe40007ffe016 */
[----:B------:R-:W-:Y:S02]  /*da90*/  LOP3.LUT R12, R24, R9, RZ, 0x3c, !PT ;  /* 0x00000009180c7212 */ /* 0x000fe400078e3cff */
[----:B------:R-:W-:Y:S02]  /*daa0*/  LOP3.LUT R14, R15, R10, RZ, 0x3c, !PT ;  /* 0x0000000a0f0e7212 */ /* 0x000fe400078e3cff */
[----:B------:R-:W-:Y:S02]  /*dab0*/  LOP3.LUT R24, R13, R11, RZ, 0x3c, !PT ;  /* 0x0000000b0d187212 */ /* 0x000fe400078e3cff */
[----:B------:R-:W-:Y:S02]  /*dac0*/  SHF.L.W.U32.HI R12, R12, 0x18, R12 ;  /* 0x000000180c0c7819 */ /* 0x000fe40000010e0c */
[----:B------:R-:W-:-:S02]  /*dad0*/  SHF.L.W.U32.HI R13, R14, 0x18, R14 ;  /* 0x000000180e0d7819 */ /* 0x000fc40000010e0e */
[----:B------:R-:W-:Y:S02]  /*dae0*/  SHF.L.W.U32.HI R15, R17, 0x18, R17 ;  /* 0x00000018110f7819 */ /* 0x000fe40000010e11 */
[----:B------:R-:W-:Y:S01]  /*daf0*/  SHF.L.W.U32.HI R14, R24, 0x18, R24 ;  /* 0x00000018180e7819 */ /* 0x000fe20000010e18 */
[----:B------:R-:W-:Y:S02]  /*db00*/  IMAD.IADD R19, R19, 0x1, R12 ;  /* 0x0000000113137824 */ /* 0x000fe400078e020c */
[----:B------:R-:W-:Y:S02]  /*db10*/  IMAD.IADD R18, R18, 0x1, R15 ;  /* 0x0000000112127824 */ /* 0x000fe400078e020f */
[----:B------:R-:W-:Y:S02]  /*db20*/  IMAD.IADD R16, R16, 0x1, R13 ;  /* 0x0000000110107824 */ /* 0x000fe400078e020d */
[----:B------:R-:W-:Y:S01]  /*db30*/  IMAD.IADD R17, R25, 0x1, R14 ;  /* 0x0000000119117824 */ /* 0x000fe200078e020e */
[----:B------:R-:W-:-:S02]  /*db40*/  LOP3.LUT R20, R20, R19, RZ, 0x3c, !PT ;  /* 0x0000001314147212 */ /* 0x000fc400078e3cff */
[----:B------:R-:W-:Y:S02]  /*db50*/  LOP3.LUT R21, R21, R18, RZ, 0x3c, !PT ;  /* 0x0000001215157212 */ /* 0x000fe400078e3cff */
[----:B------:R-:W-:Y:S02]  /*db60*/  LOP3.LUT R23, R23, R16, RZ, 0x3c, !PT ;  /* 0x0000001017177212 */ /* 0x000fe400078e3cff */
[----:B------:R-:W-:Y:S02]  /*db70*/  LOP3.LUT R24, R22, R17, RZ, 0x3c, !PT ;  /* 0x0000001116187212 */ /* 0x000fe400078e3cff */
[----:B------:R-:W-:Y:S02]  /*db80*/  SHF.L.W.U32.HI R22, R20, 0x19, R20 ;  /* 0x0000001914167819 */ /* 0x000fe40000010e14 */
[----:B------:R-:W-:Y:S02]  /*db90*/  SHF.L.W.U32.HI R21, R21, 0x19, R21 ;  /* 0x0000001915157819 */ /* 0x000fe40000010e15 */
[----:B------:R-:W-:-:S02]  /*dba0*/  SHF.L.W.U32.HI R23, R23, 0x19, R23 ;  /* 0x0000001917177819 */ /* 0x000fc40000010e17 */
[----:B------:R-:W-:Y:S01]  /*dbb0*/  SHF.L.W.U32.HI R20, R24, 0x19, R24 ;  /* 0x0000001918147819 */ /* 0x000fe20000010e18 */
[----:B------:R1:W-:Y:S04]  /*dbc0*/  STL.128 [R1], R8 ;  /* 0x0000000801007387 */ /* 0x0003e80000100c00 */
[----:B------:R1:W-:Y:S04]  /*dbd0*/  STL.128 [R1+0x30], R12 ;  /* 0x0000300c01007387 */ /* 0x0003e80000100c00 */
[----:B------:R1:W-:Y:S04]  /*dbe0*/  STL.128 [R1+0x20], R16 ;  /* 0x0000201001007387 */ /* 0x0003e80000100c00 */
[----:B------:R1:W-:Y:S01]  /*dbf0*/  STL.128 [R1+0x10], R20 ;  /* 0x0000101401007387 */ /* 0x0003e20000100c00 */
[----:B------:R-:W-:Y:S05]  /*dc00*/  BRA.U UP0, `(.L_x_46) ;  /* 0xfffffff500e47547 */ /* 0x000fea000b83ffff */
[----:B-----5:R-:W-:Y:S01]  /*dc10*/  IMAD.U32 R24, R60, 0x10000, RZ ;  /* 0x000100003c187824 */ /* 0x020fe200078e00ff */
[----:B------:R0:W-:Y:S01]  /*dc20*/  STL.128 [R1+0x20], R16 ;  /* 0x0000201001007387 */ /* 0x0001e20000100c00 */
[----:B------:R-:W-:-:S03]  /*dc30*/  UMOV UR5, URZ ;  /* 0x000000ff00057c82 */ /* 0x000fc60008000000 */
[----:B------:R-:W-:Y:S01]  /*dc40*/  LOP3.LUT R25, R24, 0xff0000, RZ, 0xc0, !PT ;  /* 0x00ff000018197812 */ /* 0x000fe200078ec0ff */
[----:B------:R-:W-:Y:S01]  /*dc50*/  IMAD R24, R59, 0x100, R58 ;  /* 0x000001003b187824 */ /* 0x000fe200078e023a */
[----:B------:R0:W-:Y:S03]  /*dc60*/  STL.128 [R1+0x30], R12 ;  /* 0x0000300c01007387 */ /* 0x0001e60000100c00 */
[----:B------:R-:W-:-:S04]  /*dc70*/  IMAD.IADD R24, R24, 0x1, R25 ;  /* 0x0000000118187824 */ /* 0x000fc800078e0219 */
[----:B------:R-:W-:Y:S02]  /*dc80*/  IMAD R25, R61, 0x1000000, R24 ;  /* 0x010000003d197824 */ /* 0x000fe400078e0218 */
[----:B------:R-:W-:-:S03]  /*dc90*/  IMAD.U32 R24, R64, 0x10000, RZ ;  /* 0x0001000040187824 */ /* 0x000fc600078e00ff */
[----:B-1----:R-:W-:Y:S02]  /*dca0*/  LOP3.LUT R8, R8, R25, RZ, 0x3c, !PT ;  /* 0x0000001908087212 */ /* 0x002fe400078e3cff */
[----:B------:R-:W-:Y:S01]  /*dcb0*/  LOP3.LUT R25, R24, 0xff0000, RZ, 0xc0, !PT ;  /* 0x00ff000018197812 */ /* 0x000fe200078ec0ff */
[----:B------:R-:W-:-:S04]  /*dcc0*/  IMAD R24, R63, 0x100, R62 ;  /* 0x000001003f187824 */ /* 0x000fc800078e023e */
[----:B------:R-:W-:-:S04]  /*dcd0*/  IMAD.IADD R24, R24, 0x1, R25 ;  /* 0x0000000118187824 */ /* 0x000fc800078e0219 */
[----:B------:R-:W-:-:S05]  /*dce0*/  IMAD R24, R65, 0x1000000, R24 ;  /* 0x0100000041187824 */ /* 0x000fca00078e0218 */
[----:B------:R-:W-:Y:S01]  /*dcf0*/  LOP3.LUT R9, R9, R24, RZ, 0x3c, !PT ;  /* 0x0000001809097212 */ /* 0x000fe200078e3cff */
[----:B------:R-:W-:-:S05]  /*dd00*/  IMAD.U32 R24, R68, 0x10000, RZ ;  /* 0x0001000044187824 */ /* 0x000fca00078e00ff */
[----:B------:R-:W-:Y:S01]  /*dd10*/  LOP3.LUT R25, R24, 0xff0000, RZ, 0xc0, !PT ;  /* 0x00ff000018197812 */ /* 0x000fe200078ec0ff */
[----:B------:R-:W-:-:S04]  /*dd20*/  IMAD R24, R67, 0x100, R66 ;  /* 0x0000010043187824 */ /* 0x000fc800078e0242 */
[----:B------:R-:W-:-:S04]  /*dd30*/  IMAD.IADD R24, R24, 0x1, R25 ;  /* 0x0000000118187824 */ /* 0x000fc800078e0219 */
[----:B------:R-:W-:Y:S02]  /*dd40*/  IMAD R25, R69, 0x1000000, R24 ;  /* 0x0100000045197824 */ /* 0x000fe400078e0218 */
[----:B------:R-:W-:-:S03]  /*dd50*/  IMAD.U32 R24, R72, 0x10000, RZ ;  /* 0x0001000048187824 */ /* 0x000fc600078e00ff */
[----:B------:R-:W-:Y:S02]  /*dd60*/  LOP3.LUT R10, R10, R25, RZ, 0x3c, !PT ;  /* 0x000000190a0a7212 */ /* 0x000fe400078e3cff */
[----:B------:R-:W-:Y:S01]  /*dd70*/  LOP3.LUT R25, R24, 0xff0000, RZ, 0xc0, !PT ;  /* 0x00ff000018197812 */ /* 0x000fe200078ec0ff */
[----:B------:R-:W-:-:S04]  /*dd80*/  IMAD R24, R71, 0x100, R70 ;  /* 0x0000010047187824 */ /* 0x000fc800078e0246 */
[----:B------:R-:W-:-:S04]  /*dd90*/  IMAD.IADD R24, R24, 0x1, R25 ;  /* 0x0000000118187824 */ /* 0x000fc800078e0219 */
[----:B------:R-:W-:-:S05]  /*dda0*/  IMAD R24, R73, 0x1000000, R24 ;  /* 0x0100000049187824 */ /* 0x000fca00078e0218 */
[----:B------:R-:W-:Y:S01]  /*ddb0*/  LOP3.LUT R11, R11, R24, RZ, 0x3c, !PT ;  /* 0x000000180b0b7212 */ /* 0x000fe200078e3cff */
[----:B------:R-:W-:-:S04]  /*ddc0*/  IMAD.U32 R24, R77, 0x10000, RZ ;  /* 0x000100004d187824 */ /* 0x000fc800078e00ff */
[----:B------:R0:W-:Y:S01]  /*ddd0*/  STL.128 [R1], R8 ;  /* 0x0000000801007387 */ /* 0x0001e20000100c00 */
[----:B------:R-:W-:Y:S01]  /*dde0*/  LOP3.LUT R25, R24, 0xff0000, RZ, 0xc0, !PT ;  /* 0x00ff000018197812 */ /* 0x000fe200078ec0ff */
[----:B------:R-:W-:-:S04]  /*ddf0*/  IMAD R24, R75, 0x100, R74 ;  /* 0x000001004b187824 */ /* 0x000fc800078e024a */
[----:B------:R-:W-:Y:S02]  /*de00*/  IMAD.IADD R25, R24, 0x1, R25 ;  /* 0x0000000118197824 */ /* 0x000fe400078e0219 */
[----:B------:R-:W-:Y:S02]  /*de10*/  IMAD.U32 R24, R81, 0x10000, RZ ;  /* 0x0001000051187824 */ /* 0x000fe400078e00ff */
[----:B------:R-:W-:-:S05]  /*de20*/  IMAD R25, R76, 0x1000000, R25 ;  /* 0x010000004c197824 */ /* 0x000fca00078e0219 */
[----:B------:R-:W-:Y:S02]  /*de30*/  LOP3.LUT R20, R20, R25, RZ, 0x3c, !PT ;  /* 0x0000001914147212 */ /* 0x000fe400078e3cff */
        /* <DEDUP_REMOVED lines=16> */
[----:B------:R-:W-:-:S05]  /*df40*/  LOP3.LUT R23, R23, R24, RZ, 0x3c, !PT ;  /* 0x0000001817177212 */ /* 0x000fca00078e3cff */
[----:B------:R0:W-:Y:S02]  /*df50*/  STL.128 [R1+0x10], R20 ;  /* 0x0000101401007387 */ /* 0x0001e40000100c00 */
.L_x_47:
[----:B------:R-:W2:Y:S04]  /*df60*/  LDL R127, [R91] ;  /* 0x000000005b7f7983 */ /* 0x000ea80000100800 */
[----:B------:R-:W3:Y:S04]  /*df70*/  LDL R24, [R90] ;  /* 0x000000005a187983 */ /* 0x000ee80000100800 */
[----:B------:R-:W4:Y:S01]  /*df80*/  LDL R26, [R105] ;  /* 0x00000000691a7983 */ /* 0x000f220000100800 */
[----:B--2---:R-:W-:-:S03]  /*df90*/  IADD3 R127, PT, PT, R127, R20, R8 ;  /* 0x000000147f7f7210 */ /* 0x004fc60007ffe008 */
[----:B01----:R-:W2:Y:S01]  /*dfa0*/  LDL R8, [R96] ;  /* 0x0000000060087983 */ /* 0x003ea20000100800 */
[----:B------:R-:W-:-:S04]  /*dfb0*/  LOP3.LUT R25, R12, R127, RZ, 0x3c, !PT ;  /* 0x0000007f0c197212 */ /* 0x000fc800078e3cff */
[----:B------:R-:W-:-:S05]  /*dfc0*/  SHF.L.W.U32.HI R25, R25, 0x10, R25 ;  /* 0x0000001019197819 */ /* 0x000fca0000010e19 */
[----:B------:R-:W-:-:S05]  /*dfd0*/  IMAD.IADD R27, R25, 0x1, R16 ;  /* 0x00000001191b7824 */ /* 0x000fca00078e0210 */
[----:B------:R-:W-:-:S04]  /*dfe0*/  LOP3.LUT R12, R20, R27, RZ, 0x3c, !PT ;  /* 0x0000001b140c7212 */ /* 0x000fc800078e3cff */
[----:B------:R-:W-:-:S04]  /*dff0*/  SHF.L.W.U32.HI R12, R12, 0x14, R12 ;  /* 0x000000140c0c7819 */ /* 0x000fc80000010e0c */
[----:B--2---:R-:W-:Y:S02]  /*e000*/  IADD3 R8, PT, PT, R8, R127, R12 ;  /* 0x0000007f08087210 */ /* 0x004fe40007ffe00c */
[----:B------:R-:W2:Y:S01]  /*e010*/  LDL R127, [R93] ;  /* 0x000000005d7f7983 */ /* 0x000ea20000100800 */
[----:B---3--:R-:W-:-:S03]  /*e020*/  IADD3 R24, PT, PT, R24, R21, R9 ;  /* 0x0000001518187210 */ /* 0x008fc60007ffe009 */
[----:B------:R-:W3:Y:S01]  /*e030*/  LDL R9, [R92] ;  /* 0x000000005c097983 */ /* 0x000ee20000100800 */
[----:B------:R-:W-:-:S04]  /*e040*/  LOP3.LUT R16, R13, R24, RZ, 0x3c, !PT ;  /* 0x000000180d107212 */ /* 0x000fc800078e3cff */
[----:B------:R-:W-:-:S05]  /*e050*/  SHF.L.W.U32.HI R16, R16, 0x10, R16 ;  /* 0x0000001010107819 */ /* 0x000fca0000010e10 */
[----:B------:R-:W-:-:S05]  /*e060*/  IMAD.IADD R20, R16, 0x1, R17 ;  /* 0x0000000110147824 */ /* 0x000fca00078e0211 */
[----:B------:R-:W-:Y:S02]  /*e070*/  LOP3.LUT R13, R21, R20, RZ, 0x3c, !PT ;  /* 0x00000014150d7212 */ /* 0x000fe400078e3cff */
[----:B--2---:R-:W-:Y:S02]  /*e080*/  IADD3 R127, PT, PT, R127, R22, R10 ;  /* 0x000000167f7f7210 */ /* 0x004fe40007ffe00a */
[----:B------:R-:W-:Y:S01]  /*e090*/  SHF.L.W.U32.HI R13, R13, 0x14, R13 ;  /* 0x000000140d0d7819 */ /* 0x000fe20000010e0d */
[----:B------:R-:W2:Y:S01]  /*e0a0*/  LDL R10, [R97] ;  /* 0x00000000610a7983 */ /* 0x000ea20000100800 */
[----:B------:R-:W-:-:S04]  /*e0b0*/  LOP3.LUT R17, R14, R127, RZ, 0x3c, !PT ;  /* 0x0000007f0e117212 */ /* 0x000fc800078e3cff */
[----:B------:R-:W-:-:S05]  /*e0c0*/  SHF.L.W.U32.HI R17, R17, 0x10, R17 ;  /* 0x0000001011117819 */ /* 0x000fca0000010e11 */
[----:B------:R-:W-:-:S05]  /*e0d0*/  IMAD.IADD R21, R17, 0x1, R18 ;  /* 0x0000000111157824 */ /* 0x000fca00078e0212 */
[----:B------:R-:W-:Y:S02]  /*e0e0*/  LOP3.LUT R14, R22, R21, RZ, 0x3c, !PT ;  /* 0x00000015160e7212 */ /* 0x000fe400078e3cff */
[----:B------:R-:W5:Y:S01]  /*e0f0*/  LDL R22, [R94] ;  /* 0x000000005e167983 */ /* 0x000f620000100800 */
[----:B---3--:R-:W-:Y:S02]  /*e100*/  IADD3 R9, PT, PT, R9, R24, R13 ;  /* 0x0000001809097210 */ /* 0x008fe40007ffe00d */
[----:B-----5:R-:W-:Y:S02]  /*e110*/  IADD3 R22, PT, PT, R22, R23, R11 ;  /* 0x0000001716167210 */ /* 0x020fe40007ffe00b */
[----:B------:R-:W3:Y:S02]  /*e120*/  LDL R11, [R95] ;  /* 0x000000005f0b7983 */ /* 0x000ee40000100800 */
[----:B------:R-:W-:-:S04]  /*e130*/  LOP3.LUT R18, R15, R22, RZ, 0x3c, !PT ;  /* 0x000000160f127212 */ /* 0x000fc800078e3cff */
[----:B------:R-:W-:-:S05]  /*e140*/  SHF.L.W.U32.HI R18, R18, 0x10, R18 ;  /* 0x0000001012127819 */ /* 0x000fca0000010e12 */
[----:B------:R-:W-:-:S05]  /*e150*/  IMAD.IADD R24, R18, 0x1, R19 ;  /* 0x0000000112187824 */ /* 0x000fca00078e0213 */
[----:B------:R-:W-:-:S04]  /*e160*/  LOP3.LUT R19, R23, R24, RZ, 0x3c, !PT ;  /* 0x0000001817137212 */ /* 0x000fc800078e3cff */
[----:B------:R-:W-:-:S04]  /*e170*/  SHF.L.W.U32.HI R19, R19, 0x14, R19 ;  /* 0x0000001413137819 */ /* 0x000fc80000010e13 */
[----:B---3--:R-:W-:Y:S02]  /*e180*/  IADD3 R11, PT, PT, R11, R22, R19 ;  /* 0x000000160b0b7210 */ /* 0x008fe40007ffe013 */
[----:B------:R-:W3:Y:S01]  /*e190*/  LDL R22, [R98] ;  /* 0x0000000062167983 */ /* 0x000ee20000100800 */
[----:B------:R-:W-:-:S04]  /*e1a0*/  LOP3.LUT R15, R16, R9, RZ, 0x3c, !PT ;  /* 0x00000009100f7212 */ /* 0x000fc800078e3cff */
[----:B------:R-:W-:Y:S02]  /*e1b0*/  SHF.L.W.U32.HI R15, R15, 0x18, R15 ;  /* 0x000000180f0f7819 */ /* 0x000fe40000010e0f */
[----:B------:R-:W-:-:S03]  /*e1c0*/  SHF.L.W.U32.HI R14, R14, 0x14, R14 ;  /* 0x000000140e0e7819 */ /* 0x000fc60000010e0e */
[----:B------:R-:W-:Y:S01]  /*e1d0*/  IMAD.IADD R16, R20, 0x1, R15 ;  /* 0x0000000114107824 */ /* 0x000fe200078e020f */
[----:B--2---:R-:W-:Y:S01]  /*e1e0*/  IADD3 R10, PT, PT, R10, R127, R14 ;  /* 0x0000007f0a0a7210 */ /* 0x004fe20007ffe00e */
[----:B------:R-:W2:Y:S03]  /*e1f0*/  LDL R20, [R99] ;  /* 0x0000000063147983 */ /* 0x000ea60000100800 */
[----:B------:R-:W-:Y:S02]  /*e200*/  LOP3.LUT R13, R13, R16, RZ, 0x3c, !PT ;  /* 0x000000100d0d7212 */ /* 0x000fe400078e3cff */
[----:B------:R-:W-:Y:S02]  /*e210*/  LOP3.LUT R17, R17, R10, RZ, 0x3c, !PT ;  /* 0x0000000a11117212 */ /* 0x000fe400078e3cff */
[----:B------:R-:W-:Y:S02]  /*e220*/  SHF.L.W.U32.HI R23, R13, 0x19, R13 ;  /* 0x000000190d177819 */ /* 0x000fe40000010e0d */
[----:B------:R-:W-:-:S02]  /*e230*/  LOP3.LUT R25, R25, R8, RZ, 0x3c, !PT ;  /* 0x0000000819197212 */ /* 0x000fc400078e3cff */
[----:B------:R-:W-:-:S04]  /*e240*/  LOP3.LUT R18, R18, R11, RZ, 0x3c, !PT ;  /* 0x0000000b12127212 */ /* 0x000fc800078e3cff */
[----:B------:R-:W-:Y:S02]  /*e250*/  SHF.L.W.U32.HI R13, R18, 0x18, R18 ;  /* 0x00000018120d7819 */ /* 0x000fe40000010e12 */
[----:B---3--:R-:W-:Y:S02]  /*e260*/  IADD3 R8, PT, PT, R22, R23, R8 ;  /* 0x0000001716087210 */ /* 0x008fe40007ffe008 */
[----:B------:R-:W-:Y:S02]  /*e270*/  SHF.L.W.U32.HI R22, R17, 0x18, R17 ;  /* 0x0000001811167819 */ /* 0x000fe40000010e11 */
[----:B------:R-:W3:Y:S01]  /*e280*/  LDL R17, [R100] ;  /* 0x0000000064117983 */ /* 0x000ee20000100800 */
[----:B------:R-:W-:Y:S01]  /*e290*/  IMAD.IADD R24, R24, 0x1, R13 ;  /* 0x0000000118187824 */ /* 0x000fe200078e020d */
[----:B------:R-:W-:Y:S01]  /*e2a0*/  LOP3.LUT R13, R13, R8, RZ, 0x3c, !PT ;  /* 0x000000080d0d7212 */ /* 0x000fe200078e3cff */
[----:B------:R-:W-:-:S03]  /*e2b0*/  IMAD.IADD R18, R21, 0x1, R22 ;  /* 0x0000000115127824 */ /* 0x000fc600078e0216 */
[----:B------:R-:W-:Y:S02]  /*e2c0*/  SHF.L.W.U32.HI R13, R13, 0x10, R13 ;  /* 0x000000100d0d7819 */ /* 0x000fe40000010e0d */
[----:B------:R-:W-:-:S03]  /*e2d0*/  LOP3.LUT R14, R14, R18, RZ, 0x3c, !PT ;  /* 0x000000120e0e7212 */ /* 0x000fc600078e3cff */
[----:B------:R-:W-:-:S05]  /*e2e0*/  IMAD.IADD R18, R18, 0x1, R13 ;  /* 0x0000000112127824 */ /* 0x000fca00078e020d */
[----:B------:R-:W-:-:S04]  /*e2f0*/  LOP3.LUT R21, R23, R18, RZ, 0x3c, !PT ;  /* 0x0000001217157212 */ /* 0x000fc800078e3cff */
[----:B------:R-:W-:-:S04]  /*e300*/  SHF.L.W.U32.HI R21, R21, 0x14, R21 ;  /* 0x0000001415157819 */ /* 0x000fc80000010e15 */
[----:B--2---:R-:W-:Y:S02]  /*e310*/  IADD3 R8, PT, PT, R20, R8, R21 ;  /* 0x0000000814087210 */ /* 0x004fe40007ffe015 */
[----:B------:R-:W-:Y:S02]  /*e320*/  SHF.L.W.U32.HI R20, R14, 0x19, R14 ;  /* 0x000000190e147819 */ /* 0x000fe40000010e0e */
[----:B------:R-:W-:Y:S02]  /*e330*/  SHF.L.W.U32.HI R14, R25, 0x18, R25 ;  /* 0x00000018190e7819 */ /* 0x000fe40000010e19 */
[----:B------:R-:W-:Y:S01]  /*e340*/  LOP3.LUT R23, R19, R24, RZ, 0x3c, !PT ;  /* 0x0000001813177212 */ /* 0x000fe200078e3cff */
[----:B------:R-:W2:Y:S02]  /*e350*/  LDL R25, [R103] ;  /* 0x0000000067197983 */ /* 0x000ea40000100800 */
[----:B------:R-:W-:Y:S01]  /*e360*/  IMAD.IADD R27, R27, 0x1, R14 ;  /* 0x000000011b1b7824 */ /* 0x000fe200078e020e */
[----:B---3--:R-:W-:-:S02]  /*e370*/  IADD3 R9, PT, PT, R17, R20, R9 ;  /* 0x0000001411097210 */ /* 0x008fc40007ffe009 */
[----:B------:R-:W3:Y:S02]  /*e380*/  LDL R17, [R101] ;  /* 0x0000000065117983 */ /* 0x000ee40000100800 */
[----:B------:R-:W-:-:S04]  /*e390*/  LOP3.LUT R14, R14, R9, RZ, 0x3c, !PT ;  /* 0x000000090e0e7212 */ /* 0x000fc800078e3cff */
[----:B------:R-:W-:-:S05]  /*e3a0*/  SHF.L.W.U32.HI R14, R14, 0x10, R14 ;  /* 0x000000100e0e7819 */ /* 0x000fca0000010e0e */
[----:B------:R-:W-:Y:S02]  /*e3b0*/  IMAD.IADD R19, R24, 0x1, R14 ;  /* 0x0000000118137824 */ /* 0x000fe400078e020e */
[----:B------:R-:W5:Y:S03]  /*e3c0*/  LDL R24, [R102] ;  /* 0x0000000066187983 */ /* 0x000f660000100800 */
[----:B------:R-:W-:-:S04]  /*e3d0*/  LOP3.LUT R20, R20, R19, RZ, 0x3c, !PT ;  /* 0x0000001314147212 */ /* 0x000fc800078e3cff */
[----:B------:R-:W-:-:S04]  /*e3e0*/  SHF.L.W.U32.HI R20, R20, 0x14, R20 ;  /* 0x0000001414147819 */ /* 0x000fc80000010e14 */
[----:B---3--:R-:W-:Y:S02]  /*e3f0*/  IADD3 R9, PT, PT, R17, R9, R20 ;  /* 0x0000000911097210 */ /* 0x008fe40007ffe014 */
[----:B------:R-:W-:-:S04]  /*e400*/  SHF.L.W.U32.HI R17, R23, 0x19, R23 ;  /* 0x0000001917117819 */ /* 0x000fc80000010e17 */
[----:B-----5:R-:W-:-:S04]  /*e410*/  IADD3 R10, PT, PT, R24, R17, R10 ;  /* 0x00000011180a7210 */ /* 0x020fc80007ffe00a */
[----:B------:R-:W-:-:S04]  /*e420*/  LOP3.LUT R15, R15, R10, RZ, 0x3c, !PT ;  /* 0x0000000a0f0f7212 */ /* 0x000fc800078e3cff */
[----:B------:R-:W-:-:S05]  /*e430*/  SHF.L.W.U32.HI R15, R15, 0x10, R15 ;  /* 0x000000100f0f7819 */ /* 0x000fca0000010e0f */
[----:B------:R-:W-:-:S05]  /*e440*/  IMAD.IADD R24, R27, 0x1, R15 ;  /* 0x000000011b187824 */ /* 0x000fca00078e020f */
[----:B------:R-:W-:-:S04]  /*e450*/  LOP3.LUT R17, R17, R24, RZ, 0x3c, !PT ;  /* 0x0000001811117212 */ /* 0x000fc800078e3cff */
[----:B------:R-:W-:Y:S02]  /*e460*/  SHF.L.W.U32.HI R23, R17, 0x14, R17 ;  /* 0x0000001411177819 */ /* 0x000fe40000010e11 */
[----:B------:R-:W3:Y:S01]  /*e470*/  LDL R17, [R104] ;  /* 0x0000000068117983 */ /* 0x000ee20000100800 */
[----:B------:R-:W-:-:S04]  /*e480*/  LOP3.LUT R12, R12, R27, RZ, 0x3c, !PT ;  /* 0x0000001b0c0c7212 */ /* 0x000fc800078e3cff */
[----:B------:R-:W-:Y:S02]  /*e490*/  SHF.L.W.U32.HI R12, R12, 0x19, R12 ;  /* 0x000000190c0c7819 */ /* 0x000fe40000010e0c */
[----:B--2---:R-:W-:Y:S02]  /*e4a0*/  IADD3 R10, PT, PT, R25, R10, R23 ;  /* 0x0000000a190a7210 */ /* 0x004fe40007ffe017 */
[----:B------:R-:W-:Y:S01]  /*e4b0*/  LOP3.LUT R13, R13, R8, RZ, 0x3c, !PT ;  /* 0x000000080d0d7212 */ /* 0x000fe200078e3cff */
[----:B------:R-:W-:-:S04]  /*e4c0*/  UIADD3 UR5, UPT, UPT, UR5, 0x1, URZ ;  /* 0x0000000105057890 */ /* 0x000fc8000fffe0ff */
[----:B------:R-:W-:Y:S01]  /*e4d0*/  UISETP.NE.AND UP0, UPT, UR5, 0x7, UPT ;  /* 0x000000070500788c */ /* 0x000fe2000bf05270 */
[----:B---3--:R-:W-:-:S04]  /*e4e0*/  IADD3 R11, PT, PT, R17, R12, R11 ;  /* 0x0000000c110b7210 */ /* 0x008fc80007ffe00b */
[----:B------:R-:W-:-:S04]  /*e4f0*/  LOP3.LUT R22, R22, R11, RZ, 0x3c, !PT ;  /* 0x0000000b16167212 */ /* 0x000fc800078e3cff */
[----:B------:R-:W-:-:S05]  /*e500*/  SHF.L.W.U32.HI R25, R22, 0x10, R22 ;  /* 0x0000001016197819 */ /* 0x000fca0000010e16 */
[----:B------:R-:W-:-:S05]  /*e510*/  IMAD.IADD R17, R16, 0x1, R25 ;  /* 0x0000000110117824 */ /* 0x000fca00078e0219 */
[----:B------:R-:W-:-:S04]  /*e520*/  LOP3.LUT R12, R12, R17, RZ, 0x3c, !PT ;  /* 0x000000110c0c7212 */ /* 0x000fc800078e3cff */
[----:B------:R-:W-:Y:S02]  /*e530*/  SHF.L.W.U32.HI R22, R12, 0x14, R12 ;  /* 0x000000140c167819 */ /* 0x000fe40000010e0c */
[----:B------:R-:W-:Y:S02]  /*e540*/  LOP3.LUT R12, R14, R9, RZ, 0x3c, !PT ;  /* 0x000000090e0c7212 */ /* 0x000fe400078e3cff */
[----:B----4-:R-:W-:Y:S02]  /*e550*/  IADD3 R11, PT, PT, R26, R11, R22 ;  /* 0x0000000b1a0b7210 */ /* 0x010fe40007ffe016 */
[----:B------:R-:W-:Y:S02]  /*e560*/  LOP3.LUT R14, R15, R10, RZ, 0x3c, !PT ;  /* 0x0000000a0f0e7212 */ /* 0x000fe400078e3cff */
[----:B------:R-:W-:Y:S02]  /*e570*/  LOP3.LUT R25, R25, R11, RZ, 0x3c, !PT ;  /* 0x0000000b19197212 */ /* 0x000fe400078e3cff */
[----:B------:R-:W-:-:S02]  /*e580*/  SHF.L.W.U32.HI R15, R13, 0x18, R13 ;  /* 0x000000180d0f7819 */ /* 0x000fc40000010e0d */
[----:B------:R-:W-:Y:S02]  /*e590*/  SHF.L.W.U32.HI R12, R12, 0x18, R12 ;  /* 0x000000180c0c7819 */ /* 0x000fe40000010e0c */
        /* <DEDUP_REMOVED lines=19> */
[----:B------:R0:W-:Y:S01]  /*e6d0*/  STL.128 [R1+0x40], RZ ;  /* 0x000040ff01007387 */ /* 0x0001e20000100c00 */
[----:B-1----:R-:W-:Y:S02]  /*e6e0*/  CS2R R14, SRZ ;  /* 0x00000000000e7805 */ /* 0x002fe4000001ff00 */
[----:B------:R-:W-:Y:S02]  /*e6f0*/  CS2R R18, SRZ ;  /* 0x0000000000127805 */ /* 0x000fe4000001ff00 */
[----:B------:R-:W-:Y:S01]  /*e700*/  CS2R R22, SRZ ;  /* 0x0000000000167805 */ /* 0x000fe2000001ff00 */
[----:B------:R0:W-:Y:S01]  /*e710*/  STL.128 [R1+0x50], RZ ;  /* 0x000050ff01007387 */ /* 0x0001e20000100c00 */
[----:B------:R-:W-:Y:S02]  /*e720*/  CS2R R26, SRZ ;  /* 0x00000000001a7805 */ /* 0x000fe4000001ff00 */
[----:B------:R-:W-:Y:S02]  /*e730*/  CS2R R12, SRZ ;  /* 0x00000000000c7805 */ /* 0x000fe4000001ff00 */
[----:B------:R-:W-:Y:S01]  /*e740*/  CS2R R16, SRZ ;  /* 0x0000000000107805 */ /* 0x000fe2000001ff00 */
[----:B------:R0:W-:Y:S01]  /*e750*/  STL.128 [R1+0x60], RZ ;  /* 0x000060ff01007387 */ /* 0x0001e20000100c00 */
[----:B------:R-:W-:-:S02]  /*e760*/  CS2R R20, SRZ ;  /* 0x0000000000147805 */ /* 0x000fc4000001ff00 */
[----:B------:R-:W-:Y:S01]  /*e770*/  CS2R R24, SRZ ;  /* 0x0000000000187805 */ /* 0x000fe2000001ff00 */
[----:B------:R-:W-:Y:S01]  /*e780*/  UMOV UR5, URZ ;  /* 0x000000ff00057c82 */ /* 0x000fe20008000000 */
[----:B------:R0:W-:Y:S05]  /*e790*/  STL.128 [R1+0x70], RZ ;  /* 0x000070ff01007387 */ /* 0x0001ea0000100c00 */
.L_x_48:
[----:B------:R-:W-:-:S05]  /*e7a0*/  IMAD R126, R29, 0x4, R43 ;  /* 0x000000041d7e7824 */ /* 0x000fca00078e022b */
[----:B------:R-:W2:Y:S01]  /*e7b0*/  LDL R127, [R126] ;  /* 0x000000007e7f7983 */ /* 0x000ea20000100800 */
[----:B------:R-:W-:Y:S01]  /*e7c0*/  IMAD R128, R31, 0x4, R43 ;  /* 0x000000041f807824 */ /* 0x000fe200078e022b */
[----:B--2---:R-:W-:-:S04]  /*e7d0*/  IADD3 R127, PT, PT, R127, R20, R24 ;  /* 0x000000147f7f7210 */ /* 0x004fc80007ffe018 */
[----:B------:R-:W-:-:S04]  /*e7e0*/  LOP3.LUT R11, R16, R127, RZ, 0x3c, !PT ;  /* 0x0000007f100b7212 */ /* 0x000fc800078e3cff */
[----:B------:R-:W-:-:S05]  /*e7f0*/  SHF.L.W.U32.HI R11, R11, 0x10, R11 ;  /* 0x000000100b0b7819 */ /* 0x000fca0000010e0b */
[----:B-1----:R-:W-:-:S05]  /*e800*/  IMAD.IADD R12, R11, 0x1, R12 ;  /* 0x000000010b0c7824 */ /* 0x002fca00078e020c */
[----:B------:R-:W-:Y:S02]  /*e810*/  LOP3.LUT R16, R20, R12, RZ, 0x3c, !PT ;  /* 0x0000000c14107212 */ /* 0x000fe400078e3cff */
[----:B------:R-:W2:Y:S02]  /*e820*/  LDL R20, [R128] ;  /* 0x0000000080147983 */ /* 0x000ea40000100800 */
[----:B------:R-:W-:-:S04]  /*e830*/  SHF.L.W.U32.HI R16, R16, 0x14, R16 ;  /* 0x0000001410107819 */ /* 0x000fc80000010e10 */
[----:B--2---:R-:W-:Y:S01]  /*e840*/  IADD3 R20, PT, PT, R20, R127, R16 ;  /* 0x0000007f14147210 */ /* 0x004fe20007ffe010 */
[----:B------:R-:W-:-:S05]  /*e850*/  IMAD R127, R32, 0x4, R43 ;  /* 0x00000004207f7824 */ /* 0x000fca00078e022b */
[----:B------:R-:W2:Y:S01]  /*e860*/  LDL R126, [R127] ;  /* 0x000000007f7e7983 */ /* 0x000ea20000100800 */
[----:B------:R-:W-:Y:S01]  /*e870*/  IMAD R129, R33, 0x4, R43 ;  /* 0x0000000421817824 */ /* 0x000fe200078e022b */
[----:B--2---:R-:W-:-:S04]  /*e880*/  IADD3 R126, PT, PT, R126, R21, R25 ;  /* 0x000000157e7e7210 */ /* 0x004fc80007ffe019 */
[----:B------:R-:W-:-:S04]  /*e890*/  LOP3.LUT R17, R17, R126, RZ, 0x3c, !PT ;  /* 0x0000007e11117212 */ /* 0x000fc800078e3cff */
[----:B------:R-:W-:-:S05]  /*e8a0*/  SHF.L.W.U32.HI R24, R17, 0x10, R17 ;  /* 0x0000001011187819 */ /* 0x000fca0000010e11 */
[----:B------:R-:W-:Y:S02]  /*e8b0*/  IMAD.IADD R17, R24, 0x1, R13 ;  /* 0x0000000118117824 */ /* 0x000fe400078e020d */
[----:B------:R-:W2:Y:S03]  /*e8c0*/  LDL R13, [R129] ;  /* 0x00000000810d7983 */ /* 0x000ea60000100800 */
[----:B------:R-:W-:-:S04]  /*e8d0*/  LOP3.LUT R21, R21, R17, RZ, 0x3c, !PT ;  /* 0x0000001115157212 */ /* 0x000fc800078e3cff */
        /* <DEDUP_REMOVED lines=14> */
[----:B------:R-:W2:Y:S02]  /*e9c0*/  LDL R18, [R127] ;  /* 0x000000007f127983 */ /* 0x000ea40000100800 */
[----:B--2---:R-:W-:-:S04]  /*e9d0*/  IADD3 R18, PT, PT, R18, R23, R27 ;  /* 0x0000001712127210 */ /* 0x004fc80007ffe01b */
[----:B------:R-:W-:Y:S01]  /*e9e0*/  LOP3.LUT R19, R19, R18, RZ, 0x3c, !PT ;  /* 0x0000001213137212 */ /* 0x000fe200078e3cff */
[----:B------:R-:W-:-:S03]  /*e9f0*/  IMAD R27, R36, 0x4, R43 ;  /* 0x00000004241b7824 */ /* 0x000fc600078e022b */
[----:B------:R-:W-:-:S05]  /*ea00*/  SHF.L.W.U32.HI R128, R19, 0x10, R19 ;  /* 0x0000001013807819 */ /* 0x000fca0000010e13 */
[----:B------:R-:W-:Y:S02]  /*ea10*/  IMAD.IADD R126, R128, 0x1, R15 ;  /* 0x00000001807e7824 */ /* 0x000fe400078e020f */
[----:B------:R1:W2:Y:S01]  /*ea20*/  LDL R15, [R27] ;  /* 0x000000001b0f7983 */ /* 0x0002a20000100800 */
[----:B------:R-:W-:Y:S01]  /*ea30*/  LOP3.LUT R19, R24, R13, RZ, 0x3c, !PT ;  /* 0x0000000d18137212 */ /* 0x000fe200078e3cff */
[----:B------:R-:W-:-:S06]  /*ea40*/  IMAD R24, R124, 0x4, R43 ;  /* 0x000000047c187824 */ /* 0x000fcc00078e022b */
[----:B------:R-:W3:Y:S01]  /*ea50*/  LDL R24, [R24] ;  /* 0x0000000018187983 */ /* 0x000ee20000100800 */
[----:B------:R-:W-:Y:S02]  /*ea60*/  LOP3.LUT R23, R23, R126, RZ, 0x3c, !PT ;  /* 0x0000007e17177212 */ /* 0x000fe400078e3cff */
[----:B------:R-:W-:Y:S02]  /*ea70*/  SHF.L.W.U32.HI R19, R19, 0x18, R19 ;  /* 0x0000001813137819 */ /* 0x000fe40000010e13 */
[----:B------:R-:W-:Y:S02]  /*ea80*/  SHF.L.W.U32.HI R23, R23, 0x14, R23 ;  /* 0x0000001417177819 */ /* 0x000fe40000010e17 */
[----:B------:R-:W-:-:S04]  /*ea90*/  LOP3.LUT R25, R25, R14, RZ, 0x3c, !PT ;  /* 0x0000000e19197212 */ /* 0x000fc800078e3cff */
[----:B-1----:R-:W-:-:S05]  /*eaa0*/  SHF.L.W.U32.HI R27, R25, 0x18, R25 ;  /* 0x00000018191b7819 */ /* 0x002fca0000010e19 */
[----:B------:R-:W-:-:S05]  /*eab0*/  IMAD.IADD R26, R26, 0x1, R27 ;  /* 0x000000011a1a7824 */ /* 0x000fca00078e021b */
[----:B------:R-:W-:Y:S02]  /*eac0*/  LOP3.LUT R25, R22, R26, RZ, 0x3c, !PT ;  /* 0x0000001a16197212 */ /* 0x000fe400078e3cff */
[----:B--2---:R-:W-:Y:S01]  /*ead0*/  IADD3 R15, PT, PT, R15, R18, R23 ;  /* 0x000000120f0f7210 */ /* 0x004fe20007ffe017 */
[----:B------:R-:W-:-:S05]  /*eae0*/  IMAD.IADD R18, R17, 0x1, R19 ;  /* 0x0000000111127824 */ /* 0x000fca00078e0213 */
[----:B------:R-:W-:Y:S02]  /*eaf0*/  LOP3.LUT R17, R21, R18, RZ, 0x3c, !PT ;  /* 0x0000001215117212 */ /* 0x000fe400078e3cff */
[----:B------:R-:W-:Y:S02]  /*eb00*/  LOP3.LUT R21, R11, R20, RZ, 0x3c, !PT ;  /* 0x000000140b157212 */ /* 0x000fe400078e3cff */
[----:B------:R-:W-:Y:S02]  /*eb10*/  SHF.L.W.U32.HI R11, R17, 0x19, R17 ;  /* 0x00000019110b7819 */ /* 0x000fe40000010e11 */
[----:B------:R-:W-:Y:S02]  /*eb20*/  LOP3.LUT R17, R128, R15, RZ, 0x3c, !PT ;  /* 0x0000000f80117212 */ /* 0x000fe400078e3cff */
[----:B---3--:R-:W-:Y:S02]  /*eb30*/  IADD3 R20, PT, PT, R24, R11, R20 ;  /* 0x0000000b18147210 */ /* 0x008fe40007ffe014 */
[----:B------:R-:W-:-:S05]  /*eb40*/  SHF.L.W.U32.HI R17, R17, 0x18, R17 ;  /* 0x0000001811117819 */ /* 0x000fca0000010e11 */
[----:B------:R-:W-:Y:S01]  /*eb50*/  IMAD.IADD R126, R126, 0x1, R17 ;  /* 0x000000017e7e7824 */ /* 0x000fe200078e0211 */
[----:B------:R-:W-:-:S04]  /*eb60*/  LOP3.LUT R17, R17, R20, RZ, 0x3c, !PT ;  /* 0x0000001411117212 */ /* 0x000fc800078e3cff */
[----:B------:R-:W-:-:S05]  /*eb70*/  SHF.L.W.U32.HI R17, R17, 0x10, R17 ;  /* 0x0000001011117819 */ /* 0x000fca0000010e11 */
[----:B------:R-:W-:Y:S02]  /*eb80*/  IMAD.IADD R22, R26, 0x1, R17 ;  /* 0x000000011a167824 */ /* 0x000fe400078e0211 */
[----:B------:R-:W-:-:S06]  /*eb90*/  IMAD R26, R37, 0x4, R43 ;  /* 0x00000004251a7824 */ /* 0x000fcc00078e022b */
[----:B------:R-:W2:Y:S01]  /*eba0*/  LDL R26, [R26] ;  /* 0x000000001a1a7983 */ /* 0x000ea20000100800 */
[----:B------:R-:W-:Y:S01]  /*ebb0*/  LOP3.LUT R11, R11, R22, RZ, 0x3c, !PT ;  /* 0x000000160b0b7212 */ /* 0x000fe200078e3cff */
[----:B------:R-:W-:-:S03]  /*ebc0*/  IMAD R127, R38, 0x4, R43 ;  /* 0x00000004267f7824 */ /* 0x000fc600078e022b */
[----:B------:R-:W-:-:S04]  /*ebd0*/  SHF.L.W.U32.HI R11, R11, 0x14, R11 ;  /* 0x000000140b0b7819 */ /* 0x000fc80000010e0b */
[----:B--2---:R-:W-:Y:S02]  /*ebe0*/  IADD3 R24, PT, PT, R26, R20, R11 ;  /* 0x000000141a187210 */ /* 0x004fe40007ffe00b */
[----:B------:R-:W-:Y:S02]  /*ebf0*/  SHF.L.W.U32.HI R20, R25, 0x19, R25 ;  /* 0x0000001919147819 */ /* 0x000fe40000010e19 */
[----:B------:R1:W2:Y:S01]  /*ec00*/  LDL R25, [R127] ;  /* 0x000000007f197983 */ /* 0x0002a20000100800 */
[----:B------:R-:W-:-:S05]  /*ec10*/  SHF.L.W.U32.HI R21, R21, 0x18, R21 ;  /* 0x0000001815157819 */ /* 0x000fca0000010e15 */
[----:B------:R-:W-:Y:S02]  /*ec20*/  IMAD.IADD R12, R12, 0x1, R21 ;  /* 0x000000010c0c7824 */ /* 0x000fe400078e0215 */
[----:B-1----:R-:W-:-:S06]  /*ec30*/  IMAD R127, R40, 0x4, R43 ;  /* 0x00000004287f7824 */ /* 0x002fcc00078e022b */
[----:B------:R-:W3:Y:S01]  /*ec40*/  LDL R127, [R127] ;  /* 0x000000007f7f7983 */ /* 0x000ee20000100800 */
[----:B--2---:R-:W-:-:S04]  /*ec50*/  IADD3 R25, PT, PT, R25, R20, R13 ;  /* 0x0000001419197210 */ /* 0x004fc80007ffe00d */
[----:B------:R-:W-:-:S04]  /*ec60*/  LOP3.LUT R21, R21, R25, RZ, 0x3c, !PT ;  /* 0x0000001915157212 */ /* 0x000fc800078e3cff */
[----:B------:R-:W-:Y:S02]  /*ec70*/  SHF.L.W.U32.HI R128, R21, 0x10, R21 ;  /* 0x0000001015807819 */ /* 0x000fe40000010e15 */
[----:B------:R-:W-:-:S03]  /*ec80*/  LOP3.LUT R21, R23, R126, RZ, 0x3c, !PT ;  /* 0x0000007e17157212 */ /* 0x000fc600078e3cff */
[----:B------:R-:W-:Y:S02]  /*ec90*/  IMAD.IADD R13, R126, 0x1, R128 ;  /* 0x000000017e0d7824 */ /* 0x000fe400078e0280 */
[--C-:B------:R-:W-:Y:S02]  /*eca0*/  IMAD R126, R30, 0x4, R43.reuse ;  /* 0x000000041e7e7824 */ /* 0x100fe400078e022b */
[----:B------:R-:W-:-:S04]  /*ecb0*/  IMAD R23, R39, 0x4, R43 ;  /* 0x0000000427177824 */ /* 0x000fc800078e022b */
[----:B------:R-:W2:Y:S04]  /*ecc0*/  LDL R126, [R126] ;  /* 0x000000007e7e7983 */ /* 0x000ea80000100800 */
[----:B------:R-:W4:Y:S01]  /*ecd0*/  LDL R23, [R23] ;  /* 0x0000000017177983 */ /* 0x000f220000100800 */
[----:B------:R-:W-:Y:S02]  /*ece0*/  SHF.L.W.U32.HI R21, R21, 0x19, R21 ;  /* 0x0000001915157819 */ /* 0x000fe40000010e15 */
[----:B------:R-:W-:Y:S01]  /*ecf0*/  LOP3.LUT R20, R20, R13, RZ, 0x3c, !PT ;  /* 0x0000000d14147212 */ /* 0x000fe200078e3cff */
[----:B------:R-:W-:Y:S01]  /*ed00*/  IMAD R129, R41, 0x4, R43 ;  /* 0x0000000429817824 */ /* 0x000fe200078e022b */
[----:B------:R-:W-:Y:S02]  /*ed10*/  LOP3.LUT R16, R16, R12, RZ, 0x3c, !PT ;  /* 0x0000000c10107212 */ /* 0x000fe400078e3cff */
[----:B------:R-:W-:-:S02]  /*ed20*/  SHF.L.W.U32.HI R20, R20, 0x14, R20 ;  /* 0x0000001414147819 */ /* 0x000fc40000010e14 */
[----:B--2---:R-:W-:-:S04]  /*ed30*/  IADD3 R14, PT, PT, R126, R21, R14 ;  /* 0x000000157e0e7210 */ /* 0x004fc80007ffe00e */
[----:B------:R-:W-:Y:S02]  /*ed40*/  LOP3.LUT R19, R19, R14, RZ, 0x3c, !PT ;  /* 0x0000000e13137212 */ /* 0x000fe400078e3cff */
[----:B----4-:R-:W-:Y:S02]  /*ed50*/  IADD3 R25, PT, PT, R23, R25, R20 ;  /* 0x0000001917197210 */ /* 0x010fe40007ffe014 */
[----:B------:R-:W-:Y:S02]  /*ed60*/  SHF.L.W.U32.HI R23, R16, 0x19, R16 ;  /* 0x0000001910177819 */ /* 0x000fe40000010e10 */
[----:B------:R-:W2:Y:S01]  /*ed70*/  LDL R16, [R129] ;  /* 0x0000000081107983 */ /* 0x000ea20000100800 */
[----:B------:R-:W-:-:S05]  /*ed80*/  SHF.L.W.U32.HI R19, R19, 0x10, R19 ;  /* 0x0000001013137819 */ /* 0x000fca0000010e13 */
[----:B------:R-:W-:-:S05]  /*ed90*/  IMAD.IADD R12, R12, 0x1, R19 ;  /* 0x000000010c0c7824 */ /* 0x000fca00078e0213 */
[----:B------:R-:W-:-:S04]  /*eda0*/  LOP3.LUT R21, R21, R12, RZ, 0x3c, !PT ;  /* 0x0000000c15157212 */ /* 0x000fc800078e3cff */
[----:B------:R-:W-:-:S04]  /*edb0*/  SHF.L.W.U32.HI R21, R21, 0x14, R21 ;  /* 0x0000001415157819 */ /* 0x000fc80000010e15 */
[----:B---3--:R-:W-:Y:S01]  /*edc0*/  IADD3 R26, PT, PT, R127, R14, R21 ;  /* 0x0000000e7f1a7210 */ /* 0x008fe20007ffe015 */
[----:B------:R-:W-:-:S06]  /*edd0*/  IMAD R127, R42, 0x4, R43 ;  /* 0x000000042a7f7824 */ /* 0x000fcc00078e022b */
[----:B------:R-:W3:Y:S01]  /*ede0*/  LDL R127, [R127] ;  /* 0x000000007f7f7983 */ /* 0x000ee20000100800 */
        /* <DEDUP_REMOVED lines=29> */
[----:B------:R1:W-:Y:S04]  /*efc0*/  STL.128 [R1+0x40], R24 ;  /* 0x0000401801007387 */ /* 0x0003e80000100c00 */
[----:B------:R1:W-:Y:S04]  /*efd0*/  STL.128 [R1+0x70], R16 ;  /* 0x0000701001007387 */ /* 0x0003e80000100c00 */
[----:B------:R1:W-:Y:S04]  /*efe0*/  STL.128 [R1+0x60], R12 ;  /* 0x0000600c01007387 */ /* 0x0003e80000100c00 */
[----:B------:R1:W-:Y:S01]  /*eff0*/  STL.128 [R1+0x50], R20 ;  /* 0x0000501401007387 */ /* 0x0003e20000100c00 */
[----:B------:R-:W-:Y:S05]  /*f000*/  BRA.U UP0, `(.L_x_48) ;  /* 0xfffffff500e47547 */ /* 0x000fea000b83ffff */
[----:B-1----:R-:W-:Y:S01]  /*f010*/  IMAD.MOV.U32 R12, RZ, RZ, 0x61707865 ;  /* 0x61707865ff0c7424 */ /* 0x002fe200078e00ff */
[----:B------:R-:W-:Y:S01]  /*f020*/  UMOV UR5, URZ ;  /* 0x000000ff00057c82 */ /* 0x000fe20008000000 */
[----:B------:R-:W-:Y:S02]  /*f030*/  IMAD.MOV.U32 R23, RZ, RZ, 0x1 ;  /* 0x00000001ff177424 */ /* 0x000fe400078e00ff */
[----:B------:R-:W-:Y:S02]  /*f040*/  IMAD.MOV.U32 R11, RZ, RZ, 0x3320646e ;  /* 0x3320646eff0b7424 */ /* 0x000fe400078e00ff */
[----:B------:R-:W-:Y:S02]  /*f050*/  IMAD.MOV.U32 R16, RZ, RZ, 0x79622d32 ;  /* 0x79622d32ff107424 */ /* 0x000fe400078e00ff */
[----:B------:R-:W-:Y:S02]  /*f060*/  IMAD.MOV.U32 R18, RZ, RZ, 0x6b206574 ;  /* 0x6b206574ff127424 */ /* 0x000fe400078e00ff */
[----:B------:R-:W-:-:S02]  /*f070*/  IMAD.MOV.U32 R21, RZ, RZ, R7 ;  /* 0x000000ffff157224 */ /* 0x000fc400078e0007 */
[----:B------:R-:W-:Y:S02]  /*f080*/  IMAD.MOV.U32 R15, RZ, RZ, R6 ;  /* 0x000000ffff0f7224 */ /* 0x000fe400078e0006 */
[----:B------:R-:W-:Y:S02]  /*f090*/  IMAD.MOV.U32 R26, RZ, RZ, R5 ;  /* 0x000000ffff1a7224 */ /* 0x000fe400078e0005 */
[----:B------:R-:W-:-:S07]  /*f0a0*/  IMAD.MOV.U32 R13, RZ, RZ, R4 ;  /* 0x000000ffff0d7224 */ /* 0x000fce00078e0004 */
.L_x_49:
[----:B------:R-:W-:Y:S01]  /*f0b0*/  IMAD.IADD R19, R26, 0x1, R11 ;  /* 0x000000011a137824 */ /* 0x000fe200078e020b */
[----:B------:R-:W-:Y:S01]  /*f0c0*/  UIADD3 UR5, UPT, UPT, UR5, 0x1, URZ ;  /* 0x0000000105057890 */ /* 0x000fe2000fffe0ff */
[----:B------:R-:W-:Y:S02]  /*f0d0*/  IMAD.IADD R16, R15, 0x1, R16 ;  /* 0x000000010f107824 */ /* 0x000fe400078e0210 */
[----:B------:R-:W-:Y:S01]  /*f0e0*/  IMAD.IADD R11, R21, 0x1, R18 ;  /* 0x00000001150b7824 */ /* 0x000fe200078e0212 */
[----:B------:R-:W-:Y:S01]  /*f0f0*/  LOP3.LUT R8, R8, R19, RZ, 0x3c, !PT ;  /* 0x0000001308087212 */ /* 0x000fe200078e3cff */
[----:B------:R-:W-:Y:S01]  /*f100*/  IMAD.IADD R12, R13, 0x1, R12 ;  /* 0x000000010d0c7824 */ /* 0x000fe200078e020c */
[----:B------:R-:W-:Y:S01]  /*f110*/  LOP3.LUT R22, R9, R16, RZ, 0x3c, !PT ;  /* 0x0000001009167212 */ /* 0x000fe200078e3cff */
[----:B------:R-:W-:Y:S01]  /*f120*/  UISETP.NE.AND UP0, UPT, UR5, 0x8, UPT ;  /* 0x000000080500788c */ /* 0x000fe2000bf05270 */
[----:B------:R-:W-:Y:S02]  /*f130*/  LOP3.LUT R10, R10, R11, RZ, 0x3c, !PT ;  /* 0x0000000b0a0a7212 */ /* 0x000fe400078e3cff */
[----:B------:R-:W-:-:S02]  /*f140*/  LOP3.LUT R23, R23, R12, RZ, 0x3c, !PT ;  /* 0x0000000c17177212 */ /* 0x000fc400078e3cff */
[----:B------:R-:W-:Y:S02]  /*f150*/  SHF.L.W.U32.HI R9, R8, 0x10, R8 ;  /* 0x0000001008097819 */ /* 0x000fe40000010e08 */
[----:B------:R-:W-:Y:S02]  /*f160*/  SHF.L.W.U32.HI R22, R22, 0x10, R22 ;  /* 0x0000001016167819 */ /* 0x000fe40000010e16 */
[----:B------:R-:W-:Y:S01]  /*f170*/  SHF.L.W.U32.HI R25, R10, 0x10, R10 ;  /* 0x000000100a197819 */ /* 0x000fe20000010e0a */
[----:B------:R-:W-:Y:S01]  /*f180*/  IMAD.IADD R2, R9, 0x1, R2 ;  /* 0x0000000109027824 */ /* 0x000fe200078e0202 */
[----:B------:R-:W-:Y:S01]  /*f190*/  SHF.L.W.U32.HI R24, R23, 0x10, R23 ;  /* 0x0000001017187819 */ /* 0x000fe20000010e17 */
        /* <DEDUP_REMOVED lines=82> */
[----:B------:R-:W-:Y:S01]  /*f6c0*/  SHF.L.W.U32.HI R13, R17, 0x19, R17 ;  /* 0x00000019110d7819 */ /* 0x000fe20000010e11 */
[----:B------:R-:W-:Y:S06]  /*f6d0*/  BRA.U UP0, `(.L_x_49) ;  /* 0xfffffff900747547 */ /* 0x000fec000b83ffff */
[----:B------:R-:W-:Y:S01]  /*f6e0*/  VIADD R12, R12, 0x61707865 ;  /* 0x617078650c0c7836 */ /* 0x000fe20000000000 */
[----:B------:R-:W-:Y:S01]  /*f6f0*/  UIADD3 UR4, UPT, UPT, UR4, 0x1, URZ ;  /* 0x0000000104047890 */ /* 0x000fe2000fffe0ff */
[----:B------:R-:W-:Y:S02]  /*f700*/  VIADD R11, R11, 0x3320646e ;  /* 0x3320646e0b0b7836 */ /* 0x000fe40000000000 */
[----:B------:R-:W-:Y:S01]  /*f710*/  VIADD R16, R16, 0x79622d32 ;  /* 0x79622d3210107836 */ /* 0x000fe20000000000 */
[----:B------:R-:W-:Y:S01]  /*f720*/  SHF.R.U32.HI R0, RZ, 0x8, R12 ;  /* 0x00000008ff007819 */ /* 0x000fe2000001160c */
[----:B------:R-:W-:Y:S01]  /*f730*/  VIADD R18, R18, 0x6b206574 ;  /* 0x6b20657412127836 */ /* 0x000fe20000000000 */
[----:B------:R-:W-:Y:S01]  /*f740*/  SHF.R.U32.HI R2, RZ, 0x8, R11 ;  /* 0x00000008ff027819 */ /* 0x000fe2000001160b */
[----:B------:R-:W-:Y:S01]  /*f750*/  IMAD.IADD R4, R4, 0x1, R13 ;  /* 0x0000000104047824 */ /* 0x000fe200078e020d */
[----:B------:R-:W-:Y:S01]  /*f760*/  LOP3.LUT R122, R122, R59, R0, 0x96, !PT ;  /* 0x0000003b7a7a7212 */ /* 0x000fe200078e9600 */
[----:B------:R-:W-:Y:S01]  /*f770*/  IMAD.IADD R5, R5, 0x1, R26 ;  /* 0x0000000105057824 */ /* 0x000fe200078e021a */
[----:B------:R-:W-:Y:S01]  /*f780*/  PRMT R0, R12, 0x7632, R0 ;  /* 0x000076320c007816 */ /* 0x000fe20000000000 */
[----:B------:R-:W-:Y:S01]  /*f790*/  IMAD.IADD R6, R6, 0x1, R15 ;  /* 0x0000000106067824 */ /* 0x000fe200078e020f */
[----:B------:R-:W-:Y:S01]  /*f7a0*/  LOP3.LUT R118, R118, R63, R2, 0x96, !PT ;  /* 0x0000003f76767212 */ /* 0x000fe200078e9602 */
[----:B------:R-:W-:Y:S01]  /*f7b0*/  IMAD.IADD R7, R7, 0x1, R21 ;  /* 0x0000000107077824 */ /* 0x000fe200078e0215 */
[----:B------:R-:W-:Y:S01]  /*f7c0*/  LOP3.LUT R121, R121, R60, R0, 0x96, !PT ;  /* 0x0000003c79797212 */ /* 0x000fe200078e9600 */
[----:B------:R-:W-:Y:S01]  /*f7d0*/  UISETP.NE.AND UP0, UPT, UR4, 0x10, UPT ;  /* 0x000000100400788c */ /* 0x000fe2000bf05270 */
[----:B------:R-:W-:-:S02]  /*f7e0*/  SHF.R.U32.HI R0, RZ, 0x8, R16 ;  /* 0x00000008ff007819 */ /* 0x000fc40000011610 */
[----:B------:R-:W-:Y:S02]  /*f7f0*/  PRMT R2, R16, 0x7632, R2 ;  /* 0x0000763210027816 */ /* 0x000fe40000000002 */
[----:B------:R-:W-:Y:S02]  /*f800*/  LOP3.LUT R114, R114, R67, R0, 0x96, !PT ;  /* 0x0000004372727212 */ /* 0x000fe400078e9600 */
[----:B------:R-:W-:Y:S02]  /*f810*/  LOP3.LUT R113, R113, R68, R2, 0x96, !PT ;  /* 0x0000004471717212 */ /* 0x000fe400078e9602 */
[----:B------:R-:W-:Y:S02]  /*f820*/  SHF.R.U32.HI R0, RZ, 0x8, R18 ;  /* 0x00000008ff007819 */ /* 0x000fe40000011612 */
[----:B------:R-:W-:Y:S02]  /*f830*/  PRMT R2, R18, 0x7632, R2 ;  /* 0x0000763212027816 */ /* 0x000fe40000000002 */
[----:B------:R-:W-:-:S02]  /*f840*/  LOP3.LUT R110, R110, R71, R0, 0x96, !PT ;  /* 0x000000476e6e7212 */ /* 0x000fc400078e9600 */
[----:B------:R-:W-:Y:S02]  /*f850*/  LOP3.LUT R109, R109, R72, R2, 0x96, !PT ;  /* 0x000000486d6d7212 */ /* 0x000fe400078e9602 */
[----:B------:R-:W-:Y:S02]  /*f860*/  PRMT R3, R11, 0x7632, R3 ;  /* 0x000076320b037816 */ /* 0x000fe40000000003 */
[----:B------:R-:W-:Y:S02]  /*f870*/  PRMT R0, R4, 0x7632, R0 ;  /* 0x0000763204007816 */ /* 0x000fe40000000000 */
[----:B------:R-:W-:Y:S02]  /*f880*/  SHF.R.U32.HI R2, RZ, 0x8, R5 ;  /* 0x00000008ff027819 */ /* 0x000fe40000011605 */
[----:B------:R-:W-:Y:S02]  /*f890*/  LOP3.LUT R117, R117, R64, R3, 0x96, !PT ;  /* 0x0000004075757212 */ /* 0x000fe400078e9603 */
[----:B------:R-:W-:-:S02]  /*f8a0*/  LOP3.LUT R44, R44, R77, R0, 0x96, !PT ;  /* 0x0000004d2c2c7212 */ /* 0x000fc400078e9600 */
[----:B------:R-:W-:Y:S02]  /*f8b0*/  LOP3.LUT R47, R47, R78, R2, 0x96, !PT ;  /* 0x0000004e2f2f7212 */ /* 0x000fe400078e9602 */
[----:B------:R-:W-:Y:S02]  /*f8c0*/  SHF.R.U32.HI R3, RZ, 0x8, R4 ;  /* 0x00000008ff037819 */ /* 0x000fe40000011604 */
[----:B------:R-:W-:Y:S02]  /*f8d0*/  SHF.R.U32.HI R0, RZ, 0x8, R6 ;  /* 0x00000008ff007819 */ /* 0x000fe40000011606 */
[----:B------:R-:W-:Y:S02]  /*f8e0*/  PRMT R2, R6, 0x7632, R2 ;  /* 0x0000763206027816 */ /* 0x000fe40000000002 */
        /* <DEDUP_REMOVED lines=8> */
[----:B------:R-:W-:Y:S02]  /*f970*/  PRMT R3, R5, 0x7632, R3 ;  /* 0x0000763205037816 */ /* 0x000fe40000000003 */
[----:B------:R-:W-:Y:S02]  /*f980*/  SHF.R.U32.HI R0, RZ, 0x8, R7 ;  /* 0x00000008ff007819 */ /* 0x000fe40000011607 */
[----:B------:R-:W-:Y:S02]  /*f990*/  PRMT R2, R7, 0x7632, R2 ;  /* 0x0000763207027816 */ /* 0x000fe40000000002 */
[----:B------:R-:W-:Y:S02]  /*f9a0*/  SHF.R.U32.HI R18, RZ, 0x18, R18 ;  /* 0x00000018ff127819 */ /* 0x000fe40000011612 */
[----:B------:R-:W-:Y:S02]  /*f9b0*/  SHF.R.U32.HI R4, RZ, 0x18, R4 ;  /* 0x00000018ff047819 */ /* 0x000fe40000011604 */
[----:B------:R-:W-:-:S02]  /*f9c0*/  SHF.R.U32.HI R5, RZ, 0x18, R5 ;  /* 0x00000018ff057819 */ /* 0x000fc40000011605 */
[----:B------:R-:W-:Y:S02]  /*f9d0*/  SHF.R.U32.HI R6, RZ, 0x18, R6 ;  /* 0x00000018ff067819 */ /* 0x000fe40000011606 */
[----:B------:R-:W-:Y:S02]  /*f9e0*/  SHF.R.U32.HI R7, RZ, 0x18, R7 ;  /* 0x00000018ff077819 */ /* 0x000fe40000011607 */
[----:B------:R-:W-:Y:S02]  /*f9f0*/  LOP3.LUT R123, R123, R58, R12, 0x96, !PT ;  /* 0x0000003a7b7b7212 */ /* 0x000fe400078e960c */
[----:B------:R-:W-:Y:S02]  /*fa00*/  LOP3.LUT R119, R119, R62, R11, 0x96, !PT ;  /* 0x0000003e77777212 */ /* 0x000fe400078e960b */
[----:B------:R-:W-:Y:S02]  /*fa10*/  LOP3.LUT R115, R115, R66, R16, 0x96, !PT ;  /* 0x0000004273737212 */ /* 0x000fe400078e9610 */
[----:B------:R-:W-:-:S02]  /*fa20*/  SHF.R.U32.HI R12, RZ, 0x18, R12 ;  /* 0x00000018ff0c7819 */ /* 0x000fc4000001160c */
[----:B------:R-:W-:Y:S02]  /*fa30*/  SHF.R.U32.HI R11, RZ, 0x18, R11 ;  /* 0x00000018ff0b7819 */ /* 0x000fe4000001160b */
[----:B------:R-:W-:Y:S02]  /*fa40*/  SHF.R.U32.HI R16, RZ, 0x18, R16 ;  /* 0x00000018ff107819 */ /* 0x000fe40000011610 */
        /* <DEDUP_REMOVED lines=11> */
[----:B------:R-:W-:Y:S02]  /*fb00*/  PRMT R108, R18, 0x7610, R108 ;  /* 0x00007610126c7816 */ /* 0x000fe4000000006c */
[----:B------:R-:W-:Y:S02]  /*fb10*/  PRMT R45, R4, 0x7610, R45 ;  /* 0x00007610042d7816 */ /* 0x000fe4000000002d */
[----:B------:R-:W-:Y:S02]  /*fb20*/  PRMT R48, R3, 0x7610, R48 ;  /* 0x0000761003307816 */ /* 0x000fe40000000030 */
[----:B------:R-:W-:Y:S02]  /*fb30*/  PRMT R49, R5, 0x7610, R49 ;  /* 0x0000761005317816 */ /* 0x000fe40000000031 */
[----:B------:R-:W-:-:S02]  /*fb40*/  PRMT R53, R6, 0x7610, R53 ;  /* 0x0000761006357816 */ /* 0x000fc40000000035 */
[----:B------:R-:W-:Y:S02]  /*fb50*/  PRMT R55, R0, 0x7610, R55 ;  /* 0x0000761000377816 */ /* 0x000fe40000000037 */
[----:B------:R-:W-:Y:S02]  /*fb60*/  PRMT R56, R2, 0x7610, R56 ;  /* 0x0000761002387816 */ /* 0x000fe40000000038 */
[----:B------:R-:W-:Y:S01]  /*fb70*/  PRMT R57, R7, 0x7610, R57 ;  /* 0x0000761007397816 */ /* 0x000fe20000000039 */
[----:B------:R-:W-:Y:S06]  /*fb80*/  BRA.U UP0, `(.L_x_50) ;  /* 0xffffffc900c87547 */ /* 0x000fec000b83ffff */
[----:B------:R-:W-:Y:S01]  /*fb90*/  IMAD.U32 R56, R56, 0x10000, RZ ;  /* 0x0001000038387824 */ /* 0x000fe200078e00ff */
[----:B------:R-:W-:Y:S01]  /*fba0*/  LOP3.LUT R54, R54, 0xff, RZ, 0xc0, !PT ;  /* 0x000000ff36367812 */ /* 0x000fe200078ec0ff */
        /* <DEDUP_REMOVED lines=14> */
[----:B------:R1:W-:Y:S01]  /*fc90*/  STL.128 [R1+0x20], RZ ;  /* 0x000020ff01007387 */ /* 0x0003e20000100c00 */
[----:B------:R-:W-:-:S02]  /*fca0*/  PRMT R54, R55, 0x7604, R54 ;  /* 0x0000760437367816 */ /* 0x000fc40000000036 */
[----:B------:R-:W-:Y:S02]  /*fcb0*/  CS2R R18, SRZ ;  /* 0x0000000000127805 */ /* 0x000fe4000001ff00 */
[----:B------:R-:W-:Y:S01]  /*fcc0*/  LOP3.LUT R7, R56, 0xff0000, RZ, 0xc0, !PT ;  /* 0x00ff000038077812 */ /* 0x000fe200078ec0ff */
[----:B------:R1:W-:Y:S01]  /*fcd0*/  STL.128 [R1+0x30], RZ ;  /* 0x000030ff01007387 */ /* 0x0003e20000100c00 */
[----:B------:R-:W-:Y:S02]  /*fce0*/  PRMT R115, R114, 0x7604, R115 ;  /* 0x0000760472737816 */ /* 0x000fe40000000073 */
[----:B------:R-:W-:Y:S02]  /*fcf0*/  CS2R R14, SRZ ;  /* 0x00000000000e7805 */ /* 0x000fe4000001ff00 */
[----:B------:R-:W-:Y:S01]  /*fd00*/  PRMT R46, R47, 0x7604, R46 ;  /* 0x000076042f2e7816 */ /* 0x000fe2000000002e */
[----:B------:R-:W-:Y:S01]  /*fd10*/  IMAD.IADD R54, R54, 0x1, R7 ;  /* 0x0000000136367824 */ /* 0x000fe200078e0207 */
[----:B------:R-:W-:-:S02]  /*fd20*/  PRMT R50, R51, 0x7604, R50 ;  /* 0x0000760433327816 */ /* 0x000fc40000000032 */
[----:B------:R-:W-:Y:S02]  /*fd30*/  CS2R R16, SRZ ;  /* 0x0000000000107805 */ /* 0x000fe4000001ff00 */
[----:B------:R-:W-:Y:S02]  /*fd40*/  LOP3.LUT R4, R113, 0xff0000, RZ, 0xc0, !PT ;  /* 0x00ff000071047812 */ /* 0x000fe400078ec0ff */
[----:B------:R-:W-:Y:S02]  /*fd50*/  CS2R R12, SRZ ;  /* 0x00000000000c7805 */ /* 0x000fe4000001ff00 */
[----:B------:R-:W-:Y:S01]  /*fd60*/  LOP3.LUT R3, R48, 0xff0000, RZ, 0xc0, !PT ;  /* 0x00ff000030037812 */ /* 0x000fe200078ec0ff */
[----:B------:R-:W-:Y:S01]  /*fd70*/  UMOV UR4, URZ ;  /* 0x000000ff00047c82 */ /* 0x000fe20008000000 */
[----:B------:R-:W-:Y:S01]  /*fd80*/  LOP3.LUT R5, R52, 0xff0000, RZ, 0xc0, !PT ;  /* 0x00ff000034057812 */ /* 0x000fe200078ec0ff */
[----:B------:R-:W-:Y:S01]  /*fd90*/  IMAD.IADD R4, R115, 0x1, R4 ;  /* 0x0000000173047824 */ /* 0x000fe200078e0204 */
[----:B------:R-:W-:Y:S01]  /*fda0*/  PRMT R111, R110, 0x7604, R111 ;  /* 0x000076046e6f7816 */ /* 0x000fe2000000006f */
[----:B------:R-:W-:Y:S01]  /*fdb0*/  IMAD.IADD R46, R46, 0x1, R3 ;  /* 0x000000012e2e7824 */ /* 0x000fe200078e0203 */
[----:B------:R-:W-:Y:S01]  /*fdc0*/  LOP3.LUT R6, R109, 0xff0000, RZ, 0xc0, !PT ;  /* 0x00ff00006d067812 */ /* 0x000fe200078ec0ff */
[----:B------:R-:W-:Y:S01]  /*fdd0*/  IMAD.IADD R50, R50, 0x1, R5 ;  /* 0x0000000132327824 */ /* 0x000fe200078e0205 */
[----:B------:R-:W-:-:S02]  /*fde0*/  PRMT R123, R122, 0x7604, R123 ;  /* 0x000076047a7b7816 */ /* 0x000fc4000000007b */
[----:B------:R-:W-:Y:S01]  /*fdf0*/  PRMT R119, R118, 0x7604, R119 ;  /* 0x0000760476777816 */ /* 0x000fe20000000077 */
[----:B------:R-:W-:Y:S01]  /*fe00*/  IMAD.IADD R6, R111, 0x1, R6 ;  /* 0x000000016f067824 */ /* 0x000fe200078e0206 */
[----:B------:R-:W-:Y:S02]  /*fe10*/  PRMT R107, R106, 0x7604, R107 ;  /* 0x000076046a6b7816 */ /* 0x000fe4000000006b */
[----:B------:R-:W-:Y:S02]  /*fe20*/  LOP3.LUT R0, R121, 0xff0000, RZ, 0xc0, !PT ;  /* 0x00ff000079007812 */ /* 0x000fe400078ec0ff */
[----:B------:R-:W-:Y:S02]  /*fe30*/  LOP3.LUT R2, R117, 0xff0000, RZ, 0xc0, !PT ;  /* 0x00ff000075027812 */ /* 0x000fe400078ec0ff */
[----:B------:R-:W-:Y:S01]  /*fe40*/  LOP3.LUT R44, R44, 0xff0000, RZ, 0xc0, !PT ;  /* 0x00ff00002c2c7812 */ /* 0x000fe200078ec0ff */
[----:B------:R-:W-:Y:S01]  /*fe50*/  IMAD.IADD R0, R123, 0x1, R0 ;  /* 0x000000017b007824 */ /* 0x000fe200078e0200 */
[----:B------:R-:W-:Y:S01]  /*fe60*/  LOP3.LUT R7, R112, 0xffff, RZ, 0xc0, !PT ;  /* 0x0000ffff70077812 */ /* 0x000fe200078ec0ff */
[----:B------:R-:W-:Y:S01]  /*fe70*/  IMAD.IADD R2, R119, 0x1, R2 ;  /* 0x0000000177027824 */ /* 0x000fe200078e0202 */
[----:B------:R-:W-:Y:S01]  /*fe80*/  LOP3.LUT R9, R108, 0xffff, RZ, 0xc0, !PT ;  /* 0x0000ffff6c097812 */ /* 0x000fe200078ec0ff */
[----:B------:R-:W-:Y:S01]  /*fe90*/  IMAD.IADD R44, R107, 0x1, R44 ;  /* 0x000000016b2c7824 */ /* 0x000fe200078e022c */
[----:B------:R-:W-:Y:S01]  /*fea0*/  LOP3.LUT R3, R120, 0xffff, RZ, 0xc0, !PT ;  /* 0x0000ffff78037812 */ /* 0x000fe200078ec0ff */
[----:B------:R-:W-:Y:S01]  /*feb0*/  IMAD R7, R7, 0x1000000, R4 ;  /* 0x0100000007077824 */ /* 0x000fe200078e0204 */
        /* <DEDUP_REMOVED lines=10> */
[----:B------:R-:W-:Y:S01]  /*ff60*/  LOP3.LUT R6, R7, UR10, RZ, 0x3c, !PT ;  /* 0x0000000a07067c12 */ /* 0x000fe2000f8e3cff */
[----:B------:R-:W-:Y:S01]  /*ff70*/  IMAD R50, R53, 0x1000000, R50 ;  /* 0x0100000035327824 */ /* 0x000fe200078e0232 */
[----:B------:R-:W-:Y:S01]  /*ff80*/  LOP3.LUT R7, R9, UR11, RZ, 0x3c, !PT ;  /* 0x0000000b09077c12 */ /* 0x000fe2000f8e3cff */
[----:B------:R-:W-:Y:S01]  /*ff90*/  IMAD R54, R57, 0x1000000, R54 ;  /* 0x0100000039367824 */ /* 0x000fe200078e0236 */
[----:B------:R-:W-:-:S02]  /*ffa0*/  LOP3.LUT R4, R0, UR8, RZ, 0x3c, !PT ;  /* 0x0000000800047c12 */ /* 0x000fc4000f8e3cff */
[----:B------:R-:W-:Y:S02]  /*ffb0*/  LOP3.LUT R5, R5, UR9, RZ, 0x3c, !PT ;  /* 0x0000000905057c12 */ /* 0x000fe4000f8e3cff */
[----:B------:R-:W-:Y:S02]  /*ffc0*/  LOP3.LUT R8, R44, UR12, RZ, 0x3c, !PT ;  /* 0x0000000c2c087c12 */ /* 0x000fe4000f8e3cff */
[----:B------:R-:W-:Y:S01]  /*ffd0*/  LOP3.LUT R9, R46, UR13, RZ, 0x3c, !PT ;  /* 0x0000000d2e097c12 */ /* 0x000fe2000f8e3cff */
[----:B------:R1:W-:Y:S01]  /*ffe0*/  STL.128 [R1], R4 ;  /* 0x0000000401007387 */ /* 0x0003e20000100c00 */
[----:B------:R-:W-:Y:S02]  /*fff0*/  LOP3.LUT R10, R50, UR14, RZ, 0x3c, !PT ;  /* 0x0000000e320a7c12 */ /* 0x000fe4000f8e3cff */
[----:B------:R-:W-:-:S05]  /*10000*/  LOP3.LUT R11, R54, UR15, RZ, 0x3c, !PT ;  /* 0x0000000f360b7c12 */ /* 0x000fca000f8e3cff */
[----:B------:R1:W-:Y:S02]  /*10010*/  STL.128 [R1+0x10], R8 ;  /* 0x0000100801007387 */ /* 0x0003e40000100c00 */
.L_x_51:
        /* <DEDUP_REMOVED lines=20> */
[----:B------:R-:W-:Y:S02]  /*10160*/  LOP3.LUT R13, R13, R2, RZ, 0x3c, !PT ;  /* 0x000000020d0d7212 */ /* 0x000fe400078e3cff */
[----:B----4-:R-:W-:Y:S02]  /*10170*/  IADD3 R24, PT, PT, R24, R11, R7 ;  /* 0x0000000b18187210 */ /* 0x010fe40007ffe007 */
[----:B------:R-:W-:Y:S02]  /*10180*/  LOP3.LUT R14, R14, R21, RZ, 0x3c, !PT ;  /* 0x000000150e0e7212 */ /* 0x000fe400078e3cff */
[----:B-----5:R-:W-:-:S02]  /*10190*/  IADD3 R3, PT, PT, R3, R8, R4 ;  /* 0x0000000803037210 */ /* 0x020fc40007ffe004 */
[----:B------:R-:W-:Y:S02]  /*101a0*/  LOP3.LUT R15, R15, R24, RZ, 0x3c, !PT ;  /* 0x000000180f0f7212 */ /* 0x000fe400078e3cff */
[----:B------:R-:W-:Y:S02]  /*101b0*/  LOP3.LUT R12, R12, R3, RZ, 0x3c, !PT ;  /* 0x000000030c0c7212 */ /* 0x000fe400078e3cff */
[----:B-1----:R-:W-:Y:S02]  /*101c0*/  SHF.L.W.U32.HI R4, R13, 0x10, R13 ;  /* 0x000000100d047819 */ /* 0x002fe40000010e0d */
        /* <DEDUP_REMOVED lines=92> */
[----:B------:R1:W-:Y:S01]  /*10790*/  STL.128 [R1], RZ ;  /* 0x000000ff01007387 */ /* 0x0003e20000100c00 */
[----:B------:R-:W-:Y:S02]  /*107a0*/  CS2R R22, SRZ ;  /* 0x0000000000167805 */ /* 0x000fe4000001ff00 */
[----:B--2---:R-:W-:Y:S02]  /*107b0*/  CS2R R14, SRZ ;  /* 0x00000000000e7805 */ /* 0x004fe4000001ff00 */
        /* <DEDUP_REMOVED lines=10> */
.L_x_52:
        /* <DEDUP_REMOVED lines=22> */
[----:B-----5:R-:W-:Y:S02]  /*109c0*/  IADD3 R29, PT, PT, R29, R16, R24 ;  /* 0x000000101d1d7210 */ /* 0x020fe40007ffe018 */
[----:B------:R-:W-:-:S02]  /*109d0*/  LOP3.LUT R24, R14, R33, RZ, 0x3c, !PT ;  /* 0x000000210e187212 */ /* 0x000fc400078e3cff */
[----:B------:R-:W-:Y:S02]  /*109e0*/  LOP3.LUT R15, R15, R36, RZ, 0x3c, !PT ;  /* 0x000000240f0f7212 */ /* 0x000fe400078e3cff */
[----:B------:R-:W-:Y:S02]  /*109f0*/  LOP3.LUT R12, R12, R29, RZ, 0x3c, !PT ;  /* 0x0000001d0c0c7212 */ /* 0x000fe400078e3cff */
[----:B------:R-:W-:Y:S02]  /*10a00*/  SHF.L.W.U32.HI R14, R13, 0x10, R13 ;  /* 0x000000100d0e7819 */ /* 0x000fe40000010e0d */
[----:B------:R-:W-:Y:S02]  /*10a10*/  SHF.L.W.U32.HI R25, R24, 0x10, R24 ;  /* 0x0000001018197819 */ /* 0x000fe40000010e18 */
[----:B------:R-:W-:Y:S02]  /*10a20*/  SHF.L.W.U32.HI R26, R15, 0x10, R15 ;  /* 0x000000100f1a7819 */ /* 0x000fe40000010e0f */
[----:B------:R-:W-:Y:S01]  /*10a30*/  SHF.L.W.U32.HI R13, R12, 0x10, R12 ;  /* 0x000000100c0d7819 */ /* 0x000fe20000010e0c */
[----:B------:R-:W-:-:S02]  /*10a40*/  IMAD.IADD R24, R14, 0x1, R21 ;  /* 0x000000010e187824 */ /* 0x000fc400078e0215 */
[----:B------:R-:W-:Y:S02]  /*10a50*/  IMAD.IADD R21, R25, 0x1, R22 ;  /* 0x0000000119157824 */ /* 0x000fe400078e0216 */
[----:B------:R-:W-:Y:S02]  /*10a60*/  IMAD.IADD R22, R26, 0x1, R23 ;  /* 0x000000011a167824 */ /* 0x000fe400078e0217 */
[----:B------:R-:W-:Y:S01]  /*10a70*/  IMAD.IADD R15, R13, 0x1, R20 ;  /* 0x000000010d0f7824 */ /* 0x000fe200078e0214 */
[----:B------:R-:W-:Y:S02]  /*10a80*/  LOP3.LUT R17, R17, R24, RZ, 0x3c, !PT ;  /* 0x0000001811117212 */ /* 0x000fe400078e3cff */
[----:B------:R-:W-:Y:S02]  /*10a90*/  LOP3.LUT R19, R19, R22, RZ, 0x3c, !PT ;  /* 0x0000001613137212 */ /* 0x000fe400078e3cff */
[----:B------:R-:W-:Y:S02]  /*10aa0*/  LOP3.LUT R18, R18, R21, RZ, 0x3c, !PT ;  /* 0x0000001512127212 */ /* 0x000fe400078e3cff */
[----:B------:R-:W-:-:S02]  /*10ab0*/  LOP3.LUT R16, R16, R15, RZ, 0x3c, !PT ;  /* 0x0000000f10107212 */ /* 0x000fc400078e3cff */
[----:B------:R-:W-:Y:S02]  /*10ac0*/  SHF.L.W.U32.HI R17, R17, 0x14, R17 ;  /* 0x0000001411117819 */ /* 0x000fe40000010e11 */
[----:B------:R-:W-:Y:S02]  /*10ad0*/  SHF.L.W.U32.HI R20, R19, 0x14, R19 ;  /* 0x0000001413147819 */ /* 0x000fe40000010e13 */
[----:B------:R-:W-:Y:S02]  /*10ae0*/  SHF.L.W.U32.HI R18, R18, 0x14, R18 ;  /* 0x0000001412127819 */ /* 0x000fe40000010e12 */
[----:B------:R-:W-:Y:S02]  /*10af0*/  SHF.L.W.U32.HI R16, R16, 0x14, R16 ;  /* 0x0000001410107819 */ /* 0x000fe40000010e10 */
[----:B------:R-:W-:Y:S02]  /*10b00*/  IADD3 R31, PT, PT, R31, R32, R17 ;  /* 0x000000201f1f7210 */ /* 0x000fe40007ffe011 */
[----:B------:R-:W-:-:S02]  /*10b10*/  IADD3 R35, PT, PT, R35, R36, R20 ;  /* 0x0000002423237210 */ /* 0x000fc40007ffe014 */
[----:B------:R-:W-:Y:S02]  /*10b20*/  IADD3 R34, PT, PT, R34, R33, R18 ;  /* 0x0000002122227210 */ /* 0x000fe40007ffe012 */
[----:B------:R-:W-:Y:S02]  /*10b30*/  IADD3 R30, PT, PT, R30, R29, R16 ;  /* 0x0000001d1e1e7210 */ /* 0x000fe40007ffe010 */
[----:B------:R-:W-:Y:S02]  /*10b40*/  LOP3.LUT R14, R14, R31, RZ, 0x3c, !PT ;  /* 0x0000001f0e0e7212 */ /* 0x000fe400078e3cff */
[----:B------:R-:W-:Y:S02]  /*10b50*/  LOP3.LUT R26, R26, R35, RZ, 0x3c, !PT ;  /* 0x000000231a1a7212 */ /* 0x000fe400078e3cff */
[----:B------:R-:W-:Y:S02]  /*10b60*/  LOP3.LUT R25, R25, R34, RZ, 0x3c, !PT ;  /* 0x0000002219197212 */ /* 0x000fe400078e3cff */
[----:B------:R-:W-:-:S02]  /*10b70*/  LOP3.LUT R13, R13, R30, RZ, 0x3c, !PT ;  /* 0x0000001e0d0d7212 */ /* 0x000fc400078e3cff */
[----:B------:R-:W-:Y:S02]  /*10b80*/  SHF.L.W.U32.HI R19, R14, 0x18, R14 ;  /* 0x000000180e137819 */ /* 0x000fe40000010e0e */
[----:B------:R-:W-:Y:S02]  /*10b90*/  SHF.L.W.U32.HI R23, R26, 0x18, R26 ;  /* 0x000000181a177819 */ /* 0x000fe40000010e1a */
[----:B------:R-:W-:Y:S02]  /*10ba0*/  SHF.L.W.U32.HI R14, R25, 0x18, R25 ;  /* 0x00000018190e7819 */ /* 0x000fe40000010e19 */
[----:B------:R-:W-:Y:S01]  /*10bb0*/  SHF.L.W.U32.HI R12, R13, 0x18, R13 ;  /* 0x000000180d0c7819 */ /* 0x000fe20000010e0d */
[----:B------:R-:W-:Y:S02]  /*10bc0*/  IMAD.IADD R24, R24, 0x1, R19 ;  /* 0x0000000118187824 */ /* 0x000fe400078e0213 */
[----:B------:R-:W-:Y:S02]  /*10bd0*/  IMAD.IADD R25, R22, 0x1, R23 ;  /* 0x0000000116197824 */ /* 0x000fe400078e0217 */
[----:B------:R-:W-:-:S02]  /*10be0*/  IMAD.IADD R21, R21, 0x1, R14 ;  /* 0x0000000115157824 */ /* 0x000fc400078e020e */
[----:B------:R-:W-:Y:S01]  /*10bf0*/  IMAD.IADD R15, R15, 0x1, R12 ;  /* 0x000000010f0f7824 */ /* 0x000fe200078e020c */
[----:B------:R-:W-:Y:S02]  /*10c00*/  LOP3.LUT R17, R17, R24, RZ, 0x3c, !PT ;  /* 0x0000001811117212 */ /* 0x000fe400078e3cff */
        /* <DEDUP_REMOVED lines=30> */
[----:B------:R-:W-:Y:S02]  /*10df0*/  SHF.L.W.U32.HI R32, R13, 0x14, R13 ;  /* 0x000000140d207819 */ /* 0x000fe40000010e0d */
[----:B------:R-:W-:Y:S02]  /*10e00*/  IADD3 R26, PT, PT, R2, R39, R29 ;  /* 0x00000027021a7210 */ /* 0x000fe40007ffe01d */
[----:B------:R-:W-:Y:S02]  /*10e10*/  IADD3 R24, PT, PT, R28, R37, R17 ;  /* 0x000000251c187210 */ /* 0x000fe40007ffe011 */
[----:B------:R-:W-:Y:S02]  /*10e20*/  IADD3 R25, PT, PT, R3, R38, R18 ;  /* 0x0000002603197210 */ /* 0x000fe40007ffe012 */
[----:B------:R-:W-:Y:S02]  /*10e30*/  IADD3 R27, PT, PT, R0, R27, R32 ;  /* 0x0000001b001b7210 */ /* 0x000fe40007ffe020 */
        /* <DEDUP_REMOVED lines=8> */
[----:B------:R-:W-:Y:S02]  /*10ec0*/  IMAD.IADD R22, R22, 0x1, R15 ;  /* 0x0000000116167824 */ /* 0x000fe400078e020f */
[----:B------:R-:W-:Y:S02]  /*10ed0*/  IMAD.IADD R23, R19, 0x1, R12 ;  /* 0x0000000113177824 */ /* 0x000fe400078e020c */
[----:B------:R-:W-:Y:S02]  /*10ee0*/  IMAD.IADD R20, R16, 0x1, R13 ;  /* 0x0000000110147824 */ /* 0x000fe400078e020d */
[----:B------:R-:W-:Y:S01]  /*10ef0*/  IMAD.IADD R21, R21, 0x1, R14 ;  /* 0x0000000115157824 */ /* 0x000fe200078e020e */
[----:B------:R-:W-:Y:S02]  /*10f00*/  LOP3.LUT R17, R17, R22, RZ, 0x3c, !PT ;  /* 0x0000001611117212 */ /* 0x000fe400078e3cff */
[----:B------:R-:W-:-:S02]  /*10f10*/  LOP3.LUT R18, R18, R23, RZ, 0x3c, !PT ;  /* 0x0000001712127212 */ /* 0x000fc400078e3cff */
[----:B------:R-:W-:Y:S02]  /*10f20*/  LOP3.LUT R19, R29, R20, RZ, 0x3c, !PT ;  /* 0x000000141d137212 */ /* 0x000fe400078e3cff */
[----:B------:R-:W-:Y:S02]  /*10f30*/  LOP3.LUT R16, R32, R21, RZ, 0x3c, !PT ;  /* 0x0000001520107212 */ /* 0x000fe400078e3cff */
[----:B------:R-:W-:Y:S02]  /*10f40*/  SHF.L.W.U32.HI R17, R17, 0x19, R17 ;  /* 0x0000001911117819 */ /* 0x000fe40000010e11 */
[----:B------:R-:W-:Y:S02]  /*10f50*/  SHF.L.W.U32.HI R18, R18, 0x19, R18 ;  /* 0x0000001912127819 */ /* 0x000fe40000010e12 */
[----:B------:R-:W-:Y:S02]  /*10f60*/  SHF.L.W.U32.HI R19, R19, 0x19, R19 ;  /* 0x0000001913137819 */ /* 0x000fe40000010e13 */
[----:B------:R-:W-:Y:S01]  /*10f70*/  SHF.L.W.U32.HI R16, R16, 0x19, R16 ;  /* 0x0000001910107819 */ /* 0x000fe20000010e10 */
[----:B------:R2:W-:Y:S04]  /*10f80*/  STL.128 [R1], R24 ;  /* 0x0000001801007387 */ /* 0x0005e80000100c00 */
[----:B------:R2:W-:Y:S04]  /*10f90*/  STL.128 [R1+0x30], R12 ;  /* 0x0000300c01007387 */ /* 0x0005e80000100c00 */
[----:B------:R2:W-:Y:S04]  /*10fa0*/  STL.128 [R1+0x20], R20 ;  /* 0x0000201401007387 */ /* 0x0005e80000100c00 */
[----:B------:R2:W-:Y:S01]  /*10fb0*/  STL.128 [R1+0x10], R16 ;  /* 0x0000101001007387 */ /* 0x0005e20000100c00 */
[----:B------:R-:W-:Y:S05]  /*10fc0*/  BRA.U UP0, `(.L_x_52) ;  /* 0xfffffff900247547 */ /* 0x000fea000b83ffff */
[----:B------:R-:W3:Y:S01]  /*10fd0*/  S2R R3, SR_TID.X ;  /* 0x0000000000037919 */ /* 0x000ee20000002100 */
[----:B------:R-:W3:Y:S01]  /*10fe0*/  S2UR UR8, SR_CTAID.X ;  /* 0x00000000000879c3 */ /* 0x000ee20000002500 */
[----:B------:R-:W4:Y:S01]  /*10ff0*/  LDCU.64 UR4, c[0x0][0x390] ;  /* 0x00007200ff0477ac */ /* 0x000f220008000a00 */
[--C-:B--2---:R-:W-:Y:S02]  /*11000*/  SHF.R.U32.HI R17, RZ, 0x10, R4.reuse ;  /* 0x00000010ff117819 */ /* 0x104fe40000011604 */
[--C-:B------:R-:W-:Y:S02]  /*11010*/  SHF.R.U32.HI R23, RZ, 0x8, R4.reuse ;  /* 0x00000008ff177819 */ /* 0x100fe40000011604 */
[----:B------:R-:W-:Y:S02]  /*11020*/  SHF.R.U32.HI R21, RZ, 0x18, R4 ;  /* 0x00000018ff157819 */ /* 0x000fe40000011604 */
[----:B------:R-:W3:Y:S01]  /*11030*/  LDC R0, c[0x0][0x360] ;  /* 0x0000d800ff007b82 */ /* 0x000ee20000000800 */
[----:B------:R-:W-:-:S02]  /*11040*/  SHF.R.U32.HI R19, RZ, 0x10, R5 ;  /* 0x00000010ff137819 */ /* 0x000fc40000011605 */
[--C-:B------:R-:W-:Y:S02]  /*11050*/  SHF.R.U32.HI R15, RZ, 0x18, R5.reuse ;  /* 0x00000018ff0f7819 */ /* 0x100fe40000011605 */
[--C-:B------:R-:W-:Y:S02]  /*11060*/  SHF.R.U32.HI R13, RZ, 0x10, R6.reuse ;  /* 0x00000010ff0d7819 */ /* 0x100fe40000011606 */
[----:B------:R-:W-:Y:S02]  /*11070*/  SHF.R.U32.HI R25, RZ, 0x8, R5 ;  /* 0x00000008ff197819 */ /* 0x000fe40000011605 */
[----:B------:R-:W-:Y:S01]  /*11080*/  SHF.R.U32.HI R27, RZ, 0x8, R6 ;  /* 0x00000008ff1b7819 */ /* 0x000fe20000011606 */
[----:B---3--:R-:W-:-:S04]  /*11090*/  IMAD R0, R0, UR8, R3 ;  /* 0x0000000800007c24 */ /* 0x008fc8000f8e0203 */
[----:B------:R-:W-:-:S05]  /*110a0*/  IMAD.SHL.U32 R0, R0, 0x20, RZ ;  /* 0x0000002000007824 */ /* 0x000fca00078e00ff */
[----:B----4-:R-:W-:-:S04]  /*110b0*/  IADD3 R2, P0, PT, R0, UR4, RZ ;  /* 0x0000000400027c10 */ /* 0x010fc8000ff1e0ff */
[----:B------:R-:W-:-:S05]  /*110c0*/  LEA.HI.X.SX32 R3, R0, UR5, 0x1, P0 ;  /* 0x0000000500037c11 */ /* 0x000fca00080f0eff */
[----:B------:R2:W-:Y:S04]  /*110d0*/  STG.E.U8 desc[UR6][R2.64+0x2], R17 ;  /* 0x0000021102007986 */ /* 0x0005e8000c101106 */
[----:B------:R3:W-:Y:S04]  /*110e0*/  STG.E.U8 desc[UR6][R2.64+0x1], R23 ;  /* 0x0000011702007986 */ /* 0x0007e8000c101106 */
[----:B------:R4:W-:Y:S04]  /*110f0*/  STG.E.U8 desc[UR6][R2.64+0x3], R21 ;  /* 0x0000031502007986 */ /* 0x0009e8000c101106 */
[----:B------:R5:W-:Y:S01]  /*11100*/  STG.E.U8 desc[UR6][R2.64+0x6], R19 ;  /* 0x0000061302007986 */ /* 0x000be2000c101106 */
[----:B--2---:R-:W-:-:S03]  /*11110*/  SHF.R.U32.HI R17, RZ, 0x10, R7 ;  /* 0x00000010ff117819 */ /* 0x004fc60000011607 */
[----:B------:R2:W-:Y:S01]  /*11120*/  STG.E.U8 desc[UR6][R2.64+0x4], R5 ;  /* 0x0000040502007986 */ /* 0x0005e2000c101106 */
[----:B---3--:R-:W-:-:S03]  /*11130*/  SHF.R.U32.HI R23, RZ, 0x18, R6 ;  /* 0x00000018ff177819 */ /* 0x008fc60000011606 */
[----:B------:R3:W-:Y:S01]  /*11140*/  STG.E.U8 desc[UR6][R2.64+0x7], R15 ;  /* 0x0000070f02007986 */ /* 0x0007e2000c101106 */
[----:B----4-:R-:W-:-:S03]  /*11150*/  SHF.R.U32.HI R21, RZ, 0x8, R7 ;  /* 0x00000008ff157819 */ /* 0x010fc60000011607 */
[----:B------:R4:W-:Y:S01]  /*11160*/  STG.E.U8 desc[UR6][R2.64+0xa], R13 ;  /* 0x00000a0d02007986 */ /* 0x0009e2000c101106 */
[----:B-----5:R-:W-:Y:S02]  /*11170*/  SHF.R.U32.HI R19, RZ, 0x18, R7 ;  /* 0x00000018ff137819 */ /* 0x020fe40000011607 */
[----:B--2---:R-:W-:Y:S01]  /*11180*/  SHF.R.U32.HI R5, RZ, 0x10, R9 ;  /* 0x00000010ff057819 */ /* 0x004fe20000011609 */
[----:B------:R2:W-:Y:S01]  /*11190*/  STG.E.U8 desc[UR6][R2.64+0x5], R25 ;  /* 0x0000051902007986 */ /* 0x0005e2000c101106 */
[----:B---3--:R-:W-:-:S03]  /*111a0*/  SHF.R.U32.HI R15, RZ, 0x10, R8 ;  /* 0x00000010ff0f7819 */ /* 0x008fc60000011608 */
[----:B------:R3:W-:Y:S01]  /*111b0*/  STG.E.U8 desc[UR6][R2.64+0xb], R23 ;  /* 0x00000b1702007986 */ /* 0x0007e2000c101106 */
[----:B----4-:R-:W-:-:S03]  /*111c0*/  SHF.R.U32.HI R13, RZ, 0x18, R8 ;  /* 0x00000018ff0d7819 */ /* 0x010fc60000011608 */
        /* <DEDUP_REMOVED lines=8> */
[----:B-----5:R-:W-:-:S03]  /*11250*/  SHF.R.U32.HI R21, RZ, 0x18, R9 ;  /* 0x00000018ff157819 */ /* 0x020fc60000011609 */
[----:B------:R5:W-:Y:S01]  /*11260*/  STG.E.U8 desc[UR6][R2.64+0x13], R13 ;  /* 0x0000130d02007986 */ /* 0x000be2000c101106 */
[----:B--2---:R-:W-:-:S03]  /*11270*/  SHF.R.U32.HI R7, RZ, 0x10, R11 ;  /* 0x00000010ff077819 */ /* 0x004fc6000001160b */
[----:B------:R2:W-:Y:S01]  /*11280*/  STG.E.U8 desc[UR6][R2.64+0x16], R5 ;  /* 0x0000160502007986 */ /* 0x0005e2000c101106 */
[--C-:B---3--:R-:W-:Y:S02]  /*11290*/  SHF.R.U32.HI R19, RZ, 0x8, R10.reuse ;  /* 0x00000008ff137819 */ /* 0x108fe4000001160a */
[----:B----4-:R-:W-:Y:S01]  /*112a0*/  SHF.R.U32.HI R15, RZ, 0x18, R10 ;  /* 0x00000018ff0f7819 */ /* 0x010fe2000001160a */
[----:B------:R-:W-:Y:S01]  /*112b0*/  STG.E.U8 desc[UR6][R2.64], R4 ;  /* 0x0000000402007986 */ /* 0x000fe2000c101106 */
[----:B-----5:R-:W-:-:S03]  /*112c0*/  SHF.R.U32.HI R13, RZ, 0x8, R11 ;  /* 0x00000008ff0d7819 */ /* 0x020fc6000001160b */
[----:B------:R-:W-:Y:S01]  /*112d0*/  STG.E.U8 desc[UR6][R2.64+0x9], R27 ;  /* 0x0000091b02007986 */ /* 0x000fe2000c101106 */
[----:B--2---:R-:W-:-:S03]  /*112e0*/  SHF.R.U32.HI R5, RZ, 0x18, R11 ;  /* 0x00000018ff057819 */ /* 0x004fc6000001160b */
[----:B------:R-:W-:Y:S04]  /*112f0*/  STG.E.U8 desc[UR6][R2.64+0x8], R6 ;  /* 0x0000080602007986 */ /* 0x000fe8000c101106 */
        /* <DEDUP_REMOVED lines=12> */
[----:B------:R-:W-:Y:S01]  /*113c0*/  STG.E.U8 desc[UR6][R2.64+0x1f], R5 ;  /* 0x00001f0502007986 */ /* 0x000fe2000c101106 */
[----:B------:R-:W-:Y:S05]  /*113d0*/  EXIT ;  /* 0x000000000000794d */ /* 0x000fea0003800000 */
        .weak           $__internal_0_$__cuda_sm20_dsqrt_rn_f64_mediumpath_v1
        .type           $__internal_0_$__cuda_sm20_dsqrt_rn_f64_mediumpath_v1,@function
        .size           $__internal_0_$__cuda_sm20_dsqrt_rn_f64_mediumpath_v1,(.L_x_58 - $__internal_0_$__cuda_sm20_dsqrt_rn_f64_mediumpath_v1)
$__internal_0_$__cuda_sm20_dsqrt_rn_f64_mediumpath_v1:
[----:B------:R-:W-:Y:S01]  /*113e0*/  ISETP.GE.U32.AND P0, PT, R10, -0x3400000, PT ;  /* 0xfcc000000a00780c */ /* 0x000fe20003f06070 */
[----:B------:R-:W-:Y:S01]  /*113f0*/  BSSY.RECONVERGENT B1, `(.L_x_53) ;  /* 0x0000028000017945 */ /* 0x000fe20003800200 */
[----:B------:R-:W-:Y:S02]  /*11400*/  IMAD.MOV.U32 R14, RZ, RZ, R18 ;  /* 0x000000ffff0e7224 */ /* 0x000fe400078e0012 */
[----:B------:R-:W-:Y:S02]  /*11410*/  IMAD.MOV.U32 R12, RZ, RZ, R16 ;  /* 0x000000ffff0c7224 */ /* 0x000fe400078e0010 */
[----:B------:R-:W-:Y:S02]  /*11420*/  IMAD.MOV.U32 R13, RZ, RZ, R17 ;  /* 0x000000ffff0d7224 */ /* 0x000fe400078e0011 */
[----:B------:R-:W-:Y:S02]  /*11430*/  IMAD.MOV.U32 R10, RZ, RZ, R22 ;  /* 0x000000ffff0a7224 */ /* 0x000fe400078e0016 */
[----:B------:R-:W-:-:S03]  /*11440*/  IMAD.MOV.U32 R11, RZ, RZ, R23 ;  /* 0x000000ffff0b7224 */ /* 0x000fc600078e0017 */
[----:B------:R-:W-:Y:S05]  /*11450*/  @!P0 BRA `(.L_x_54) ;  /* 0x0000000000208947 */ /* 0x000fea0003800000 */
[----:B------:R-:W-:-:S10]  /*11460*/  DFMA.RM R10, R10, R14, R20 ;  /* 0x0000000e0a0a722b */ /* 0x000fd40000004014 */
[----:B------:R-:W-:-:S05]  /*11470*/  IADD3 R14, P0, PT, R10, 0x1, RZ ;  /* 0x000000010a0e7810 */ /* 0x000fca0007f1e0ff */
[----:B------:R-:W-:-:S06]  /*11480*/  IMAD.X R15, RZ, RZ, R11, P0 ;  /* 0x000000ffff0f7224 */ /* 0x000fcc00000e060b */
[----:B------:R-:W-:-:S08]  /*11490*/  DFMA.RP R12, -R10, R14, R12 ;  /* 0x0000000e0a0c722b */ /* 0x000fd0000000810c */
[----:B------:R-:W-:-:S06]  /*114a0*/  DSETP.GT.AND P0, PT, R12, RZ, PT ;  /* 0x000000ff0c00722a */ /* 0x000fcc0003f04000 */
[----:B------:R-:W-:Y:S02]  /*114b0*/  FSEL R10, R14, R10, P0 ;  /* 0x0000000a0e0a7208 */ /* 0x000fe40000000000 */
[----:B------:R-:W-:Y:S01]  /*114c0*/  FSEL R11, R15, R11, P0 ;  /* 0x0000000b0f0b7208 */ /* 0x000fe20000000000 */
[----:B------:R-:W-:Y:S06]  /*114d0*/  BRA `(.L_x_55) ;  /* 0x0000000000647947 */ /* 0x000fec0003800000 */
.L_x_54:
[----:B------:R-:W-:-:S14]  /*114e0*/  DSETP.NE.AND P0, PT, R12, RZ, PT ;  /* 0x000000ff0c00722a */ /* 0x000fdc0003f05000 */
[----:B------:R-:W-:Y:S05]  /*114f0*/  @!P0 BRA `(.L_x_56) ;  /* 0x0000000000588947 */ /* 0x000fea0003800000 */
[----:B------:R-:W-:-:S13]  /*11500*/  ISETP.GE.AND P0, PT, R13, RZ, PT ;  /* 0x000000ff0d00720c */ /* 0x000fda0003f06270 */
[----:B------:R-:W-:Y:S02]  /*11510*/  @!P0 IMAD.MOV.U32 R10, RZ, RZ, 0x0 ;  /* 0x00000000ff0a8424 */ /* 0x000fe400078e00ff */
[----:B------:R-:W-:Y:S01]  /*11520*/  @!P0 IMAD.MOV.U32 R11, RZ, RZ, -0x80000 ;  /* 0xfff80000ff0b8424 */ /* 0x000fe200078e00ff */
[----:B------:R-:W-:Y:S06]  /*11530*/  @!P0 BRA `(.L_x_55) ;  /* 0x00000000004c8947 */ /* 0x000fec0003800000 */
[----:B------:R-:W-:-:S13]  /*11540*/  ISETP.GT.AND P0, PT, R13, 0x7fefffff, PT ;  /* 0x7fefffff0d00780c */ /* 0x000fda0003f04270 */
[----:B------:R-:W-:Y:S05]  /*11550*/  @P0 BRA `(.L_x_56) ;  /* 0x0000000000400947 */ /* 0x000fea0003800000 */
[----:B------:R-:W-:Y:S01]  /*11560*/  DMUL R10, R12, 8.11296384146066816958e+31 ;  /* 0x469000000c0a7828 */ /* 0x000fe20000000000 */
[----:B------:R-:W-:Y:S02]  /*11570*/  IMAD.MOV.U32 R16, RZ, RZ, 0x0 ;  /* 0x00000000ff107424 */ /* 0x000fe400078e00ff */
[----:B------:R-:W-:Y:S02]  /*11580*/  IMAD.MOV.U32 R12, RZ, RZ, RZ ;  /* 0x000000ffff0c7224 */ /* 0x000fe400078e00ff */
[----:B------:R-:W-:Y:S01]  /*11590*/  IMAD.MOV.U32 R17, RZ, RZ, 0x3fd80000 ;  /* 0x3fd80000ff117424 */ /* 0x000fe200078e00ff */
[----:B------:R-:W0:Y:S03]  /*115a0*/  MUFU.RSQ64H R13, R11 ;  /* 0x0000000b000d7308 */ /* 0x000e260000001c00 */
[----:B0-----:R-:W-:-:S08]  /*115b0*/  DMUL R14, R12, R12 ;  /* 0x0000000c0c0e7228 */ /* 0x001fd00000000000 */
[----:B------:R-:W-:-:S08]  /*115c0*/  DFMA R14, R10, -R14, 1 ;  /* 0x3ff000000a0e742b */ /* 0x000fd0000000080e */
[----:B------:R-:W-:Y:S02]  /*115d0*/  DFMA R16, R14, R16, 0.5 ;  /* 0x3fe000000e10742b */ /* 0x000fe40000000010 */
[----:B------:R-:W-:-:S08]  /*115e0*/  DMUL R14, R12, R14 ;  /* 0x0000000e0c0e7228 */ /* 0x000fd00000000000 */
[----:B------:R-:W-:-:S08]  /*115f0*/  DFMA R14, R16, R14, R12 ;  /* 0x0000000e100e722b */ /* 0x000fd0000000000c */
[----:B------:R-:W-:Y:S02]  /*11600*/  DMUL R12, R10, R14 ;  /* 0x0000000e0a0c7228 */ /* 0x000fe40000000000 */
[----:B------:R-:W-:-:S06]  /*11610*/  VIADD R15, R15, 0xfff00000 ;  /* 0xfff000000f0f7836 */ /* 0x000fcc0000000000 */
[----:B------:R-:W-:-:S08]  /*11620*/  DFMA R16, R12, -R12, R10 ;  /* 0x8000000c0c10722b */ /* 0x000fd0000000000a */
[----:B------:R-:W-:-:S10]  /*11630*/  DFMA R10, R14, R16, R12 ;  /* 0x000000100e0a722b */ /* 0x000fd4000000000c */
[----:B------:R-:W-:Y:S01]  /*11640*/  VIADD R11, R11, 0xfcb00000 ;  /* 0xfcb000000b0b7836 */ /* 0x000fe20000000000 */
[----:B------:R-:W-:Y:S06]  /*11650*/  BRA `(.L_x_55) ;  /* 0x0000000000047947 */ /* 0x000fec0003800000 */
.L_x_56:
[----:B------:R-:W-:-:S11]  /*11660*/  DADD R10, R12, R12 ;  /* 0x000000000c0a7229 */ /* 0x000fd6000000000c */
.L_x_55:
[----:B------:R-:W-:Y:S05]  /*11670*/  BSYNC.RECONVERGENT B1 ;  /* 0x0000000000017941 */ /* 0x000fea0003800200 */
.L_x_53:
[----:B------:R-:W-:Y:S02]  /*11680*/  IMAD.MOV.U32 R12, RZ, RZ, R10 ;  /* 0x000000ffff0c7224 */ /* 0x000fe400078e000a */
[----:B------:R-:W-:Y:S02]  /*11690*/  IMAD.MOV.U32 R13, RZ, RZ, R11 ;  /* 0x000000ffff0d7224 */ /* 0x000fe400078e000b */
[----:B------:R-:W-:Y:S02]  /*116a0*/  IMAD.MOV.U32 R10, RZ, RZ, R7 ;  /* 0x000000ffff0a7224 */ /* 0x000fe400078e0007 */
[----:B------:R-:W-:-:S04]  /*116b0*/  IMAD.MOV.U32 R11, RZ, RZ, 0x0 ;  /* 0x00000000ff0b7424 */ /* 0x000fc800078e00ff */
[----:B------:R-:W-:Y:S05]  /*116c0*/  RET.REL.NODEC R10 `(_Z23NoirLedger_hash_main_cuPKhjPhS0_) ;  /* 0xfffffee80a4c7950 */ /* 0x000fea0003c3ffff */
.L_x_57:
[----:B------:R-:W-:-:S00]  /*116d0*/  BRA `(.L_x_57) ;  /* 0xfffffffc00fc7947 */ /* 0x000fc0000383ffff */
[----:B------:R-:W-:-:S00]  /*116e0*/  NOP ;  /* 0x0000000000007918 */ /* 0x000fc00000000000 */
        /* <DEDUP_REMOVED lines=9> */
.L_x_58:


//--------------------- .nv.shared.reserved.0     --------------------------
	.section	.nv.shared.reserved.0,"aw",@nobits
	.weak		__nv_reservedSMEM_offset_0_alias
	.size		__nv_reservedSMEM_offset_0_alias, 0, 64
	.other		__nv_reservedSMEM_offset_0_alias,@"STO_CUDA_RESERVED_SHARED STV_DEFAULT"
__nv_reservedSMEM_offset_0_alias:
	.zero		0
	.zero		64


//--------------------- .nv.constant0._Z23NoirLedger_hash_main_cuPKhjPhS0_ --------------------------
	.section	.nv.constant0._Z23NoirLedger_hash_main_cuPKhjPhS0_,"a",@progbits
	.sectionflags	@""
	.align	4
.nv.constant0._Z23NoirLedger_hash_main_cuPKhjPhS0_:
	.zero		928


//--------------------- SYMBOLS --------------------------

	.type		.nv.reservedSmem.offset0,@object
	.size		.nv.reservedSmem.offset0,0x4
